	.target	sm_100a

	.elftype	@"ET_EXEC"


//--------------------- .note.nv.tkinfo           --------------------------
	.section	.note.nv.tkinfo,"",@"SHT_NOTE"
	.sectionflags	@"SHF_NOTE_NV_TKINFO"
	.tkinfo
        /*0018*/ 	.word	0x00000002
        /*0030*/ 	.string	""
        /*0030*/ 	.string	"ptxas"
        /*0030*/ 	.string	"Cuda compilation tools, release 13.0, V13.0.88"
        /*0030*/ 	.string	"Build cuda_13.0.r13.0/compiler.36424714_0"
        /*0030*/ 	.string	"-arch sm_100a -m 64 "



//--------------------- .note.nv.cuinfo           --------------------------
	.section	.note.nv.cuinfo,"",@"SHT_NOTE"
	.sectionflags	@"SHF_NOTE_NV_CUINFO"
        /*0018*/ 	.short	0x0002
        /*001a*/ 	.short	0x0064
        /*001c*/ 	.short	0x0082
	.zero		2


//--------------------- .nv.info                  --------------------------
	.section	.nv.info,"",@"SHT_CUDA_INFO"
	.align	4


	//----- nvinfo : EIATTR_REGCOUNT
	.align		4
        /*0000*/ 	.byte	0x04, 0x2f
        /*0002*/ 	.short	(.L_19 - .L_18)
	.align		4
.L_18:
        /*0004*/ 	.word	index@(_ZN7cutlass13device_kernelINS_4conv6kernel13ConvUniversalINS1_16ConvProblemShapeILNS1_8OperatorE1ELi3EEENS1_10collective14CollectiveConvINS1_47MainloopSm100TmaUmmaWarpSpecializedImplicitGemmILS5_1ELi4ELi3ELi1ELi2EN4cute5tupleIJNSA_1CILi2EEENSC_ILi1EEESE_EEEEENSB_IJNSC_ILi64EEENSC_ILi128EEENSB_IJSH_EEEEEENS_10tfloat32_tESL_NSA_8TiledMMAINSA_8MMA_AtomIJNSA_17SM100_MMA_TF32_SSISL_SL_fLi64ELi128ELNSA_4UMMA5MajorE0ELSQ_1ELNSP_7ScaleInE0ELSR_0EEEEEENSA_6LayoutINSB_IJSE_SE_SE_EEENSB_IJNSC_ILi0EEESW_SW_EEEEENSB_IJNSA_10UnderscoreESZ_SZ_EEEEENS7_6detail27Sm100ImplicitGemmTileTraitsINSA_20SM90_TMA_LOAD_IM2COLENSA_14ComposedLayoutINSA_7SwizzleILi3ELi4ELi3EEENSA_18smem_ptr_flag_bitsILi32EEENSU_INSB_IJNSC_ILi8EEENSC_ILi32EEEEEENSB_IJS1B_SE_EEEEEEEvEENS13_INSA_23SM90_TMA_LOAD_MULTICASTENS15_INS16_ILi2ELi5ELi2EEES19_NSU_INSB_IJS1B_NSC_ILi4EEEEEENSB_IJSE_S1B_EEEEEEEvEEEENS_8epilogue10collective18CollectiveEpilogueINS1Q_23Sm100TmaWarpSpecializedILi4ELi2ELi16ELb1ELb0EEEJSK_NSB_IJNSU_ISH_SE_EENSU_IS1B_SE_EEEEESL_NSB_IJNSB_IJllllEEESE_SW_EEESL_S1Z_NS1Q_6fusion15FusionCallbacksIS1U_NS20_17LinearCombinationISL_fSL_fLNS_15FloatRoundStyleE2EEESK_S1X_JEEENSA_5SM1004TMEM4LOAD26SM100_TMEM_LOAD_16dp128b8xES14_S1F_NSA_17SM75_U32x4_LDSM_NENSA_21SM90_TMA_STORE_IM2COLES1F_NSA_17SM90_U32x4_STSM_NENSA_39AutoVectorizingCopyWithAssumedAlignmentILi128EEEEEEvvEEEEvNT_6ParamsE)
        /*0008*/ 	.word	0x0000005e


	//----- nvinfo : EIATTR_FRAME_SIZE
	.align		4
.L_19:
        /*000c*/ 	.byte	0x04, 0x11
        /*000e*/ 	.short	(.L_21 - .L_20)
	.align		4
.L_20:
        /*0010*/ 	.word	index@($__internal_2_$__cuda_sm10x_tcgen05_guardrail_trap_unallocated_columns_being_dealloced)
        /*0014*/ 	.word	0x00000008


	//----- nvinfo : EIATTR_FRAME_SIZE
	.align		4
.L_21:
        /*0018*/ 	.byte	0x04, 0x11
        /*001a*/ 	.short	(.L_23 - .L_22)
	.align		4
.L_22:
        /*001c*/ 	.word	index@($__internal_1_$__cuda_sm10x_tcgen05_guardrail_trap_phase_invalid_during_alloc)
        /*0020*/ 	.word	0x00000008


	//----- nvinfo : EIATTR_FRAME_SIZE
	.align		4
.L_23:
        /*0024*/ 	.byte	0x04, 0x11
        /*0026*/ 	.short	(.L_25 - .L_24)
	.align		4
.L_24:
        /*0028*/ 	.word	index@($__internal_0_$__cuda_sm10x_tcgen05_guardrail_trap_col_being_dealloced_not_returned_by_alloc)
        /*002c*/ 	.word	0x00000008


	//----- nvinfo : EIATTR_FRAME_SIZE
	.align		4
.L_25:
        /*0030*/ 	.byte	0x04, 0x11
        /*0032*/ 	.short	(.L_27 - .L_26)
	.align		4
.L_26:
        /*0034*/ 	.word	index@(_ZN7cutlass13device_kernelINS_4conv6kernel13ConvUniversalINS1_16ConvProblemShapeILNS1_8OperatorE1ELi3EEENS1_10collective14CollectiveConvINS1_47MainloopSm100TmaUmmaWarpSpecializedImplicitGemmILS5_1ELi4ELi3ELi1ELi2EN4cute5tupleIJNSA_1CILi2EEENSC_ILi1EEESE_EEEEENSB_IJNSC_ILi64EEENSC_ILi128EEENSB_IJSH_EEEEEENS_10tfloat32_tESL_NSA_8TiledMMAINSA_8MMA_AtomIJNSA_17SM100_MMA_TF32_SSISL_SL_fLi64ELi128ELNSA_4UMMA5MajorE0ELSQ_1ELNSP_7ScaleInE0ELSR_0EEEEEENSA_6LayoutINSB_IJSE_SE_SE_EEENSB_IJNSC_ILi0EEESW_SW_EEEEENSB_IJNSA_10UnderscoreESZ_SZ_EEEEENS7_6detail27Sm100ImplicitGemmTileTraitsINSA_20SM90_TMA_LOAD_IM2COLENSA_14ComposedLayoutINSA_7SwizzleILi3ELi4ELi3EEENSA_18smem_ptr_flag_bitsILi32EEENSU_INSB_IJNSC_ILi8EEENSC_ILi32EEEEEENSB_IJS1B_SE_EEEEEEEvEENS13_INSA_23SM90_TMA_LOAD_MULTICASTENS15_INS16_ILi2ELi5ELi2EEES19_NSU_INSB_IJS1B_NSC_ILi4EEEEEENSB_IJSE_S1B_EEEEEEEvEEEENS_8epilogue10collective18CollectiveEpilogueINS1Q_23Sm100TmaWarpSpecializedILi4ELi2ELi16ELb1ELb0EEEJSK_NSB_IJNSU_ISH_SE_EENSU_IS1B_SE_EEEEESL_NSB_IJNSB_IJllllEEESE_SW_EEESL_S1Z_NS1Q_6fusion15FusionCallbacksIS1U_NS20_17LinearCombinationISL_fSL_fLNS_15FloatRoundStyleE2EEESK_S1X_JEEENSA_5SM1004TMEM4LOAD26SM100_TMEM_LOAD_16dp128b8xES14_S1F_NSA_17SM75_U32x4_LDSM_NENSA_21SM90_TMA_STORE_IM2COLES1F_NSA_17SM90_U32x4_STSM_NENSA_39AutoVectorizingCopyWithAssumedAlignmentILi128EEEEEEvvEEEEvNT_6ParamsE)
        /*0038*/ 	.word	0x00000008


	//----- nvinfo : EIATTR_MIN_STACK_SIZE
	.align		4
.L_27:
        /*003c*/ 	.byte	0x04, 0x12
        /*003e*/ 	.short	(.L_29 - .L_28)
	.align		4
.L_28:
        /*0040*/ 	.word	index@(_ZN7cutlass13device_kernelINS_4conv6kernel13ConvUniversalINS1_16ConvProblemShapeILNS1_8OperatorE1ELi3EEENS1_10collective14CollectiveConvINS1_47MainloopSm100TmaUmmaWarpSpecializedImplicitGemmILS5_1ELi4ELi3ELi1ELi2EN4cute5tupleIJNSA_1CILi2EEENSC_ILi1EEESE_EEEEENSB_IJNSC_ILi64EEENSC_ILi128EEENSB_IJSH_EEEEEENS_10tfloat32_tESL_NSA_8TiledMMAINSA_8MMA_AtomIJNSA_17SM100_MMA_TF32_SSISL_SL_fLi64ELi128ELNSA_4UMMA5MajorE0ELSQ_1ELNSP_7ScaleInE0ELSR_0EEEEEENSA_6LayoutINSB_IJSE_SE_SE_EEENSB_IJNSC_ILi0EEESW_SW_EEEEENSB_IJNSA_10UnderscoreESZ_SZ_EEEEENS7_6detail27Sm100ImplicitGemmTileTraitsINSA_20SM90_TMA_LOAD_IM2COLENSA_14ComposedLayoutINSA_7SwizzleILi3ELi4ELi3EEENSA_18smem_ptr_flag_bitsILi32EEENSU_INSB_IJNSC_ILi8EEENSC_ILi32EEEEEENSB_IJS1B_SE_EEEEEEEvEENS13_INSA_23SM90_TMA_LOAD_MULTICASTENS15_INS16_ILi2ELi5ELi2EEES19_NSU_INSB_IJS1B_NSC_ILi4EEEEEENSB_IJSE_S1B_EEEEEEEvEEEENS_8epilogue10collective18CollectiveEpilogueINS1Q_23Sm100TmaWarpSpecializedILi4ELi2ELi16ELb1ELb0EEEJSK_NSB_IJNSU_ISH_SE_EENSU_IS1B_SE_EEEEESL_NSB_IJNSB_IJllllEEESE_SW_EEESL_S1Z_NS1Q_6fusion15FusionCallbacksIS1U_NS20_17LinearCombinationISL_fSL_fLNS_15FloatRoundStyleE2EEESK_S1X_JEEENSA_5SM1004TMEM4LOAD26SM100_TMEM_LOAD_16dp128b8xES14_S1F_NSA_17SM75_U32x4_LDSM_NENSA_21SM90_TMA_STORE_IM2COLES1F_NSA_17SM90_U32x4_STSM_NENSA_39AutoVectorizingCopyWithAssumedAlignmentILi128EEEEEEvvEEEEvNT_6ParamsE)
        /*0044*/ 	.word	0x00000008
.L_29:


//--------------------- .nv.compat                --------------------------
	.section	.nv.compat,"",@"SHT_CUDA_COMPAT_INFO"
	.align	4
        /*0000*/ 	.byte	0x02, 0x09, 0x01, 0x00, 0x02, 0x02, 0x02, 0x00, 0x02, 0x05, 0x05, 0x00, 0x03, 0x07, 0x01, 0x01
        /*0010*/ 	.byte	0x02, 0x03, 0x01, 0x00, 0x02, 0x06, 0x01, 0x00, 0x04, 0x0b, 0x08, 0x00, 0x09, 0x00, 0x00, 0x00
        /*0020*/ 	.byte	0x00, 0x00, 0x00, 0x00


//--------------------- .nv.info._ZN7cutlass13device_kernelINS_4conv6kernel13ConvUniversalINS1_16ConvProblemShapeILNS1_8OperatorE1ELi3EEENS1_10collective14CollectiveConvINS1_47MainloopSm100TmaUmmaWarpSpecializedImplicitGemmILS5_1ELi4ELi3ELi1ELi2EN4cute5tupleIJNSA_1CILi2EEENSC_ILi1EEESE_EEEEENSB_IJNSC_ILi64EEENSC_ILi128EEENSB_IJSH_EEEEEENS_10tfloat32_tESL_NSA_8TiledMMAINSA_8MMA_AtomIJNSA_17SM100_MMA_TF32_SSISL_SL_fLi64ELi128ELNSA_4UMMA5MajorE0ELSQ_1ELNSP_7ScaleInE0ELSR_0EEEEEENSA_6LayoutINSB_IJSE_SE_SE_EEENSB_IJNSC_ILi0EEESW_SW_EEEEENSB_IJNSA_10UnderscoreESZ_SZ_EEEEENS7_6detail27Sm100ImplicitGemmTileTraitsINSA_20SM90_TMA_LOAD_IM2COLENSA_14ComposedLayoutINSA_7SwizzleILi3ELi4ELi3EEENSA_18smem_ptr_flag_bitsILi32EEENSU_INSB_IJNSC_ILi8EEENSC_ILi32EEEEEENSB_IJS1B_SE_EEEEEEEvEENS13_INSA_23SM90_TMA_LOAD_MULTICASTENS15_INS16_ILi2ELi5ELi2EEES19_NSU_INSB_IJS1B_NSC_ILi4EEEEEENSB_IJSE_S1B_EEEEEEEvEEEENS_8epilogue10collective18CollectiveEpilogueINS1Q_23Sm100TmaWarpSpecializedILi4ELi2ELi16ELb1ELb0EEEJSK_NSB_IJNSU_ISH_SE_EENSU_IS1B_SE_EEEEESL_NSB_IJNSB_IJllllEEESE_SW_EEESL_S1Z_NS1Q_6fusion15FusionCallbacksIS1U_NS20_17LinearCombinationISL_fSL_fLNS_15FloatRoundStyleE2EEESK_S1X_JEEENSA_5SM1004TMEM4LOAD26SM100_TMEM_LOAD_16dp128b8xES14_S1F_NSA_17SM75_U32x4_LDSM_NENSA_21SM90_TMA_STORE_IM2COLES1F_NSA_17SM90_U32x4_STSM_NENSA_39AutoVectorizingCopyWithAssumedAlignmentILi128EEEEEEvvEEEEvNT_6ParamsE --------------------------
	.section	.nv.info._ZN7cutlass13device_kernelINS_4conv6kernel13ConvUniversalINS1_16ConvProblemShapeILNS1_8OperatorE1ELi3EEENS1_10collective14CollectiveConvINS1_47MainloopSm100TmaUmmaWarpSpecializedImplicitGemmILS5_1ELi4ELi3ELi1ELi2EN4cute5tupleIJNSA_1CILi2EEENSC_ILi1EEESE_EEEEENSB_IJNSC_ILi64EEENSC_ILi128EEENSB_IJSH_EEEEEENS_10tfloat32_tESL_NSA_8TiledMMAINSA_8MMA_AtomIJNSA_17SM100_MMA_TF32_SSISL_SL_fLi64ELi128ELNSA_4UMMA5MajorE0ELSQ_1ELNSP_7ScaleInE0ELSR_0EEEEEENSA_6LayoutINSB_IJSE_SE_SE_EEENSB_IJNSC_ILi0EEESW_SW_EEEEENSB_IJNSA_10UnderscoreESZ_SZ_EEEEENS7_6detail27Sm100ImplicitGemmTileTraitsINSA_20SM90_TMA_LOAD_IM2COLENSA_14ComposedLayoutINSA_7SwizzleILi3ELi4ELi3EEENSA_18smem_ptr_flag_bitsILi32EEENSU_INSB_IJNSC_ILi8EEENSC_ILi32EEEEEENSB_IJS1B_SE_EEEEEEEvEENS13_INSA_23SM90_TMA_LOAD_MULTICASTENS15_INS16_ILi2ELi5ELi2EEES19_NSU_INSB_IJS1B_NSC_ILi4EEEEEENSB_IJSE_S1B_EEEEEEEvEEEENS_8epilogue10collective18CollectiveEpilogueINS1Q_23Sm100TmaWarpSpecializedILi4ELi2ELi16ELb1ELb0EEEJSK_NSB_IJNSU_ISH_SE_EENSU_IS1B_SE_EEEEESL_NSB_IJNSB_IJllllEEESE_SW_EEESL_S1Z_NS1Q_6fusion15FusionCallbacksIS1U_NS20_17LinearCombinationISL_fSL_fLNS_15FloatRoundStyleE2EEESK_S1X_JEEENSA_5SM1004TMEM4LOAD26SM100_TMEM_LOAD_16dp128b8xES14_S1F_NSA_17SM75_U32x4_LDSM_NENSA_21SM90_TMA_STORE_IM2COLES1F_NSA_17SM90_U32x4_STSM_NENSA_39AutoVectorizingCopyWithAssumedAlignmentILi128EEEEEEvvEEEEvNT_6ParamsE,"",@"SHT_CUDA_INFO"
	.sectionflags	@""
	.align	4


	//----- nvinfo : EIATTR_CUDA_API_VERSION
	.align		4
        /*0000*/ 	.byte	0x04, 0x37
        /*0002*/ 	.short	(.L_31 - .L_30)
.L_30:
        /*0004*/ 	.word	0x00000082


	//----- nvinfo : EIATTR_KPARAM_INFO
	.align		4
.L_31:
        /*0008*/ 	.byte	0x04, 0x17
        /*000a*/ 	.short	(.L_33 - .L_32)
.L_32:
        /*000c*/ 	.word	0x00000000
        /*0010*/ 	.short	0x0000
        /*0012*/ 	.short	0x0000
        /*0014*/ 	.byte	0x00, 0xf0, 0x01, 0x24


	//----- nvinfo : EIATTR_AT_ENTRY_FRAGMENTS
	.align		4
.L_33:
        /*0018*/ 	.byte	0x04, 0x4f
        /*001a*/ 	.short	(.L_35 - .L_34)


	//   ....[0]....
.L_34:
        /*001c*/ 	.word	0x00000006


	//----- nvinfo : EIATTR_RESERVED_SMEM_USED
	.align		4
.L_35:
        /*0020*/ 	.byte	0x01, 0x41
	.zero		2


	//----- nvinfo : EIATTR_SPARSE_MMA_MASK
	.align		4
        /*0024*/ 	.byte	0x03, 0x50
        /*0026*/ 	.short	0x0000


	//----- nvinfo : EIATTR_TCGEN05_1CTA_USED
	.align		4
        /*0028*/ 	.byte	0x01, 0x51
	.zero		2


	//----- nvinfo : EIATTR_MAXREG_COUNT
	.align		4
        /*002c*/ 	.byte	0x03, 0x1b
        /*002e*/ 	.short	0x00ff


	//----- nvinfo : EIATTR_NUM_BARRIERS
	.align		4
        /*0030*/ 	.byte	0x02, 0x4c
        /*0032*/ 	.byte	0x07
	.zero		1


	//----- nvinfo : EIATTR_EXTERNS
	.align		4
        /*0034*/ 	.byte	0x04, 0x0f
        /*0036*/ 	.short	(.L_37 - .L_36)


	//   ....[0]....
	.align		4
.L_36:
        /*0038*/ 	.word	index@(__assertfail)


	//----- nvinfo : EIATTR_MERCURY_ISA_VERSION
	.align		4
.L_37:
        /*003c*/ 	.byte	0x03, 0x5f
        /*003e*/ 	.short	0x0101


	//----- nvinfo : EIATTR_INT_WARP_WIDE_INSTR_OFFSETS
	.align		4
        /*0040*/ 	.byte	0x04, 0x31
        /*0042*/ 	.short	(.L_39 - .L_38)


	//   ....[0]....
.L_38:
        /*0044*/ 	.word	0x00007010


	//   ....[1]....
        /*0048*/ 	.word	0x00007030


	//   ....[2]....
        /*004c*/ 	.word	0x00007060


	//   ....[3]....
        /*0050*/ 	.word	0x00007dd0


	//   ....[4]....
        /*0054*/ 	.word	0x00007e40


	//   ....[5]....
        /*0058*/ 	.word	0x00007f50


	//   ....[6]....
        /*005c*/ 	.word	0x00007fd0


	//   ....[7]....
        /*0060*/ 	.word	0x000080d0


	//   ....[8]....
        /*0064*/ 	.word	0x00008150


	//   ....[9]....
        /*0068*/ 	.word	0x00008270


	//   ....[10]....
        /*006c*/ 	.word	0x00008380


	//----- nvinfo : EIATTR_COOP_GROUP_MASK_REGIDS
	.align		4
.L_39:
        /*0070*/ 	.byte	0x04, 0x29
        /*0072*/ 	.short	(.L_41 - .L_40)


	//   ....[0]....
.L_40:
        /*0074*/ 	.word	0xffffffff


	//   ....[1]....
        /*0078*/ 	.word	0xffffffff


	//   ....[2]....
        /*007c*/ 	.word	0xffffffff


	//   ....[3]....
        /*0080*/ 	.word	0xffffffff


	//   ....[4]....
        /*0084*/ 	.word	0xffffffff


	//   ....[5]....
        /*0088*/ 	.word	0xffffffff


	//   ....[6]....
        /*008c*/ 	.word	0xffffffff


	//   ....[7]....
        /*0090*/ 	.word	0xffffffff


	//   ....[8]....
        /*0094*/ 	.word	0xffffffff


	//   ....[9]....
        /*0098*/ 	.word	0xffffffff


	//   ....[10]....
        /*009c*/ 	.word	0xffffffff


	//   ....[11]....
        /*00a0*/ 	.word	0xffffffff


	//   ....[12]....
        /*00a4*/ 	.word	0xffffffff


	//----- nvinfo : EIATTR_COOP_GROUP_INSTR_OFFSETS
	.align		4
.L_41:
        /*00a8*/ 	.byte	0x04, 0x28
        /*00aa*/ 	.short	(.L_43 - .L_42)


	//   ....[0]....
.L_42:
        /*00ac*/ 	.word	0x00000090


	//   ....[1]....
        /*00b0*/ 	.word	0x000004f0


	//   ....[2]....
        /*00b4*/ 	.word	0x00000690


	//   ....[3]....
        /*00b8*/ 	.word	0x00000830


	//   ....[4]....
        /*00bc*/ 	.word	0x00000930


	//   ....[5]....
        /*00c0*/ 	.word	0x00000a80


	//   ....[6]....
        /*00c4*/ 	.word	0x00000c70


	//   ....[7]....
        /*00c8*/ 	.word	0x00005420


	//   ....[8]....
        /*00cc*/ 	.word	0x00006130


	//   ....[9]....
        /*00d0*/ 	.word	0x00006340


	//   ....[10]....
        /*00d4*/ 	.word	0x00006370


	//   ....[11]....
        /*00d8*/ 	.word	0x00006ef0


	//   ....[12]....
        /*00dc*/ 	.word	0x00007130


	//----- nvinfo : EIATTR_VRC_CTA_INIT_COUNT
	.align		4
.L_43:
        /*00e0*/ 	.byte	0x02, 0x4a
        /*00e2*/ 	.byte	0x80
	.zero		1


	//----- nvinfo : EIATTR_SYSCALL_OFFSETS
	.align		4
        /*00e4*/ 	.byte	0x04, 0x46
        /*00e6*/ 	.short	(.L_45 - .L_44)


	//   ....[0]....
.L_44:
        /*00e8*/ 	.word	0x00008fc0


	//   ....[1]....
        /*00ec*/ 	.word	0x000090b0


	//   ....[2]....
        /*00f0*/ 	.word	0x00009ab0


	//   ....[3]....
        /*00f4*/ 	.word	0x0000a4b0


	//   ....[4]....
        /*00f8*/ 	.word	0x0000ae40


	//   ....[5]....
        /*00fc*/ 	.word	0x0000b7b0


	//----- nvinfo : EIATTR_MBARRIER_INSTR_OFFSETS
	.align		4
.L_45:
        /*0100*/ 	.byte	0x04, 0x39
        /*0102*/ 	.short	(.L_47 - .L_46)


	//   ....[0]....
.L_46:
        /*0104*/ 	.word	0x00000600
        /*0108*/ 	.word	0x000000ff
        /*010c*/ 	.word	0x00000000
        /*0110*/ 	.short	0x0100
        /*0112*/ 	.byte	0x04
	.zero		1


	//   ....[1]....
        /*0114*/ 	.word	0x00000610
        /*0118*/ 	.word	0x000000ff
        /*011c*/ 	.word	0x00000020
        /*0120*/ 	.short	0x0100
        /*0122*/ 	.byte	0x04
	.zero		1


	//   ....[2]....
        /*0124*/ 	.word	0x00000620
        /*0128*/ 	.word	0x000000ff
        /*012c*/ 	.word	0x00000008
        /*0130*/ 	.short	0x0100
        /*0132*/ 	.byte	0x04
	.zero		1


	//   ....[3]....
        /*0134*/ 	.word	0x00000630
        /*0138*/ 	.word	0x000000ff
        /*013c*/ 	.word	0x00000028
        /*0140*/ 	.short	0x0100
        /*0142*/ 	.byte	0x04
	.zero		1


	//   ....[4]....
        /*0144*/ 	.word	0x00000640
        /*0148*/ 	.word	0x000000ff
        /*014c*/ 	.word	0x00000010
        /*0150*/ 	.short	0x0100
        /*0152*/ 	.byte	0x04
	.zero		1


	//   ....[5]....
        /*0154*/ 	.word	0x00000650
        /*0158*/ 	.word	0x000000ff
        /*015c*/ 	.word	0x00000030
        /*0160*/ 	.short	0x0100
        /*0162*/ 	.byte	0x04
	.zero		1


	//   ....[6]....
        /*0164*/ 	.word	0x00000660
        /*0168*/ 	.word	0x000000ff
        /*016c*/ 	.word	0x00000018
        /*0170*/ 	.short	0x0100
        /*0172*/ 	.byte	0x04
	.zero		1


	//   ....[7]....
        /*0174*/ 	.word	0x00000670
        /*0178*/ 	.word	0x000000ff
        /*017c*/ 	.word	0x00000038
        /*0180*/ 	.short	0x0100
        /*0182*/ 	.byte	0x04
	.zero		1


	//   ....[8]....
        /*0184*/ 	.word	0x000007a0
        /*0188*/ 	.word	0x000000ff
        /*018c*/ 	.word	0x00000040
        /*0190*/ 	.short	0x0100
        /*0192*/ 	.byte	0x04
	.zero		1


	//   ....[9]....
        /*0194*/ 	.word	0x000007b0
        /*0198*/ 	.word	0x000000ff
        /*019c*/ 	.word	0x00000060
        /*01a0*/ 	.short	0x0100
        /*01a2*/ 	.byte	0x04
	.zero		1


	//   ....[10]....
        /*01a4*/ 	.word	0x000007c0
        /*01a8*/ 	.word	0x000000ff
        /*01ac*/ 	.word	0x00000048
        /*01b0*/ 	.short	0x0100
        /*01b2*/ 	.byte	0x04
	.zero		1


	//   ....[11]....
        /*01b4*/ 	.word	0x000007d0
        /*01b8*/ 	.word	0x000000ff
        /*01bc*/ 	.word	0x00000068
        /*01c0*/ 	.short	0x0100
        /*01c2*/ 	.byte	0x04
	.zero		1


	//   ....[12]....
        /*01c4*/ 	.word	0x000007e0
        /*01c8*/ 	.word	0x000000ff
        /*01cc*/ 	.word	0x00000050
        /*01d0*/ 	.short	0x0100
        /*01d2*/ 	.byte	0x04
	.zero		1


	//   ....[13]....
        /*01d4*/ 	.word	0x000007f0
        /*01d8*/ 	.word	0x000000ff
        /*01dc*/ 	.word	0x00000070
        /*01e0*/ 	.short	0x0100
        /*01e2*/ 	.byte	0x04
	.zero		1


	//   ....[14]....
        /*01e4*/ 	.word	0x00000800
        /*01e8*/ 	.word	0x000000ff
        /*01ec*/ 	.word	0x00000058
        /*01f0*/ 	.short	0x0100
        /*01f2*/ 	.byte	0x04
	.zero		1


	//   ....[15]....
        /*01f4*/ 	.word	0x00000810
        /*01f8*/ 	.word	0x000000ff
        /*01fc*/ 	.word	0x00000078
        /*0200*/ 	.short	0x0100
        /*0202*/ 	.byte	0x04
	.zero		1


	//   ....[16]....
        /*0204*/ 	.word	0x00000900
        /*0208*/ 	.word	0x000000ff
        /*020c*/ 	.word	0x00000080
        /*0210*/ 	.short	0x0100
        /*0212*/ 	.byte	0x06
	.zero		1


	//   ....[17]....
        /*0214*/ 	.word	0x00000910
        /*0218*/ 	.word	0x000000ff
        /*021c*/ 	.word	0x00000088
        /*0220*/ 	.short	0x0100
        /*0222*/ 	.byte	0x06
	.zero		1


	//   ....[18]....
        /*0224*/ 	.word	0x00000a50
        /*0228*/ 	.word	0x000000ff
        /*022c*/ 	.word	0x00000090
        /*0230*/ 	.short	0x0100
        /*0232*/ 	.byte	0x06
	.zero		1


	//   ....[19]....
        /*0234*/ 	.word	0x00000a60
        /*0238*/ 	.word	0x000000ff
        /*023c*/ 	.word	0x00000098
        /*0240*/ 	.short	0x0100
        /*0242*/ 	.byte	0x06
	.zero		1


	//   ....[20]....
        /*0244*/ 	.word	0x00000b90
        /*0248*/ 	.word	0x000000ff
        /*024c*/ 	.word	0x000000a0
        /*0250*/ 	.short	0x0100
        /*0252*/ 	.byte	0x04
	.zero		1


	//   ....[21]....
        /*0254*/ 	.word	0x00000ba0
        /*0258*/ 	.word	0x000000ff
        /*025c*/ 	.word	0x000000b0
        /*0260*/ 	.short	0x0100
        /*0262*/ 	.byte	0x04
	.zero		1


	//   ....[22]....
        /*0264*/ 	.word	0x00000bb0
        /*0268*/ 	.word	0x000000ff
        /*026c*/ 	.word	0x000000a8
        /*0270*/ 	.short	0x0100
        /*0272*/ 	.byte	0x04
	.zero		1


	//   ....[23]....
        /*0274*/ 	.word	0x00000bc0
        /*0278*/ 	.word	0x000000ff
        /*027c*/ 	.word	0x000000b8
        /*0280*/ 	.short	0x0100
        /*0282*/ 	.byte	0x04
	.zero		1


	//   ....[24]....
        /*0284*/ 	.word	0x00001760
        /*0288*/ 	.word	0x000000ff
        /*028c*/ 	.word	0x00000020
        /*0290*/ 	.short	0x010a
        /*0292*/ 	.byte	0x04
	.zero		1


	//   ....[25]....
        /*0294*/ 	.word	0x00002630
        /*0298*/ 	.word	0x000000ff
        /*029c*/ 	.word	0x00000020
        /*02a0*/ 	.short	0x010a
        /*02a2*/ 	.byte	0x07
	.zero		1


	//   ....[26]....
        /*02a4*/ 	.word	0x00002980
        /*02a8*/ 	.word	0x000000ff
        /*02ac*/ 	.word	0x00000020
        /*02b0*/ 	.short	0x010a
        /*02b2*/ 	.byte	0x09
	.zero		1


	//   ....[27]....
        /*02b4*/ 	.word	0x00003640
        /*02b8*/ 	.word	0x000000ff
        /*02bc*/ 	.word	0x00000088
        /*02c0*/ 	.short	0x0101
        /*02c2*/ 	.byte	0x1f
	.zero		1


	//   ....[28]....
        /*02c4*/ 	.word	0x00003660
        /*02c8*/ 	.word	0x000000ff
        /*02cc*/ 	.word	0x00000020
        /*02d0*/ 	.short	0x010a
        /*02d2*/ 	.byte	0x04
	.zero		1


	//   ....[29]....
        /*02d4*/ 	.word	0x000044a0
        /*02d8*/ 	.word	0x000000ff
        /*02dc*/ 	.word	0x00000020
        /*02e0*/ 	.short	0x010a
        /*02e2*/ 	.byte	0x06
	.zero		1


	//   ....[30]....
        /*02e4*/ 	.word	0x000048a0
        /*02e8*/ 	.word	0x000000ff
        /*02ec*/ 	.word	0x00000020
        /*02f0*/ 	.short	0x010a
        /*02f2*/ 	.byte	0x08
	.zero		1


	//   ....[31]....
        /*02f4*/ 	.word	0x00005430
        /*02f8*/ 	.word	0x000000ff
        /*02fc*/ 	.word	0x00000090
        /*0300*/ 	.short	0x010a
        /*0302*/ 	.byte	0x1f
	.zero		1


	//   ....[32]....
        /*0304*/ 	.word	0x00005510
        /*0308*/ 	.word	0x000000ff
        /*030c*/ 	.word	0x00000000
        /*0310*/ 	.short	0x0101
        /*0312*/ 	.byte	0x04
	.zero		1


	//   ....[33]....
        /*0314*/ 	.word	0x00005be0
        /*0318*/ 	.word	0x000000ff
        /*031c*/ 	.word	0x00000000
        /*0320*/ 	.short	0x010a
        /*0322*/ 	.byte	0x04
	.zero		1


	//   ....[34]....
        /*0324*/ 	.word	0x00005c70
        /*0328*/ 	.word	0x000000ff
        /*032c*/ 	.word	0x00000000
        /*0330*/ 	.short	0x010a
        /*0332*/ 	.byte	0x05
	.zero		1


	//   ....[35]....
        /*0334*/ 	.word	0x00005d00
        /*0338*/ 	.word	0x000000ff
        /*033c*/ 	.word	0x00000000
        /*0340*/ 	.short	0x010a
        /*0342*/ 	.byte	0x05
	.zero		1


	//   ....[36]....
        /*0344*/ 	.word	0x00005da0
        /*0348*/ 	.word	0x00000000
        /*034c*/ 	.word	0x00000000
        /*0350*/ 	.short	0x010a
        /*0352*/ 	.byte	0xff
	.zero		1


	//   ....[37]....
        /*0354*/ 	.word	0x00005ef0
        /*0358*/ 	.word	0x000000ff
        /*035c*/ 	.word	0x00000098
        /*0360*/ 	.short	0x010a
        /*0362*/ 	.byte	0x04
	.zero		1


	//   ....[38]....
        /*0364*/ 	.word	0x00005f90
        /*0368*/ 	.word	0x000000ff
        /*036c*/ 	.word	0x00000090
        /*0370*/ 	.short	0x010a
        /*0372*/ 	.byte	0x04
	.zero		1


	//   ....[39]....
        /*0374*/ 	.word	0x00006030
        /*0378*/ 	.word	0x000000ff
        /*037c*/ 	.word	0x00000000
        /*0380*/ 	.short	0x0101
        /*0382*/ 	.byte	0x05
	.zero		1


	//   ....[40]....
        /*0384*/ 	.word	0x00006070
        /*0388*/ 	.word	0x000000ff
        /*038c*/ 	.word	0x00000098
        /*0390*/ 	.short	0x0106
        /*0392*/ 	.byte	0x04
	.zero		1


	//   ....[41]....
        /*0394*/ 	.word	0x000060b0
        /*0398*/ 	.word	0x00000000
        /*039c*/ 	.word	0x00000098
        /*03a0*/ 	.short	0x010a
        /*03a2*/ 	.byte	0xff
	.zero		1


	//   ....[42]....
        /*03a4*/ 	.word	0x000066b0
        /*03a8*/ 	.word	0x000000ff
        /*03ac*/ 	.word	0x00000090
        /*03b0*/ 	.short	0x010a
        /*03b2*/ 	.byte	0x17
	.zero		1


	//   ....[43]....
        /*03b4*/ 	.word	0x00006760
        /*03b8*/ 	.word	0x000000ff
        /*03bc*/ 	.word	0x00000000
        /*03c0*/ 	.short	0x0101
        /*03c2*/ 	.byte	0x1d
	.zero		1


	//   ....[44]....
        /*03c4*/ 	.word	0x00006770
        /*03c8*/ 	.word	0x000000ff
        /*03cc*/ 	.word	0x000000b0
        /*03d0*/ 	.short	0x010a
        /*03d2*/ 	.byte	0x1c
	.zero		1


	//   ....[45]....
        /*03d4*/ 	.word	0x00006810
        /*03d8*/ 	.word	0x000000ff
        /*03dc*/ 	.word	0x00000000
        /*03e0*/ 	.short	0x010a
        /*03e2*/ 	.byte	0x04
	.zero		1


	//   ....[46]....
        /*03e4*/ 	.word	0x00006860
        /*03e8*/ 	.word	0x000000ff
        /*03ec*/ 	.word	0x00000000
        /*03f0*/ 	.short	0x010a
        /*03f2*/ 	.byte	0x15
	.zero		1


	//   ....[47]....
        /*03f4*/ 	.word	0x000069a0
        /*03f8*/ 	.word	0x000000ff
        /*03fc*/ 	.word	0x00000000
        /*0400*/ 	.short	0x010a
        /*0402*/ 	.byte	0x05
	.zero		1


	//   ....[48]....
        /*0404*/ 	.word	0x00006e40
        /*0408*/ 	.word	0x000000ff
        /*040c*/ 	.word	0x00000000
        /*0410*/ 	.short	0x010a
        /*0412*/ 	.byte	0x04
	.zero		1


	//   ....[49]....
        /*0414*/ 	.word	0x00006ed0
        /*0418*/ 	.word	0x000000ff
        /*041c*/ 	.word	0x00000000
        /*0420*/ 	.short	0x010a
        /*0422*/ 	.byte	0x04
	.zero		1


	//   ....[50]....
        /*0424*/ 	.word	0x000074b0
        /*0428*/ 	.word	0x000000ff
        /*042c*/ 	.word	0x00000090
        /*0430*/ 	.short	0x010a
        /*0432*/ 	.byte	0x14
	.zero		1


	//   ....[51]....
        /*0434*/ 	.word	0x00007540
        /*0438*/ 	.word	0x000000ff
        /*043c*/ 	.word	0x00000000
        /*0440*/ 	.short	0x0101
        /*0442*/ 	.byte	0x2e
	.zero		1


	//   ....[52]....
        /*0444*/ 	.word	0x00007a70
        /*0448*/ 	.word	0x000000ff
        /*044c*/ 	.word	0x00000088
        /*0450*/ 	.short	0x010a
        /*0452*/ 	.byte	0x14
	.zero		1


	//   ....[53]....
        /*0454*/ 	.word	0x00007c10
        /*0458*/ 	.word	0x000000ff
        /*045c*/ 	.word	0x00000060
        /*0460*/ 	.short	0x010a
        /*0462*/ 	.byte	0x14
	.zero		1


	//   ....[54]....
        /*0464*/ 	.word	0x00007ee0
        /*0468*/ 	.word	0x000000ff
        /*046c*/ 	.word	0x00000040
        /*0470*/ 	.short	0x010b
        /*0472*/ 	.byte	0x14
	.zero		1


	//   ....[55]....
        /*0474*/ 	.word	0x00007ef0
        /*0478*/ 	.word	0x000000ff
        /*047c*/ 	.word	0x00000000
        /*0480*/ 	.short	0x0101
        /*0482*/ 	.byte	0x32
	.zero		1


	//   ....[56]....
        /*0484*/ 	.word	0x00007f10
        /*0488*/ 	.word	0x000000ff
        /*048c*/ 	.word	0x00000068
        /*0490*/ 	.short	0x010a
        /*0492*/ 	.byte	0x14
	.zero		1


	//   ....[57]....
        /*0494*/ 	.word	0x00008060
        /*0498*/ 	.word	0x000000ff
        /*049c*/ 	.word	0x00000048
        /*04a0*/ 	.short	0x010b
        /*04a2*/ 	.byte	0x14
	.zero		1


	//   ....[58]....
        /*04a4*/ 	.word	0x00008070
        /*04a8*/ 	.word	0x000000ff
        /*04ac*/ 	.word	0x00000000
        /*04b0*/ 	.short	0x0101
        /*04b2*/ 	.byte	0x31
	.zero		1


	//   ....[59]....
        /*04b4*/ 	.word	0x00008090
        /*04b8*/ 	.word	0x000000ff
        /*04bc*/ 	.word	0x00000070
        /*04c0*/ 	.short	0x010a
        /*04c2*/ 	.byte	0x14
	.zero		1


	//   ....[60]....
        /*04c4*/ 	.word	0x000081e0
        /*04c8*/ 	.word	0x000000ff
        /*04cc*/ 	.word	0x00000050
        /*04d0*/ 	.short	0x010b
        /*04d2*/ 	.byte	0x14
	.zero		1


	//   ....[61]....
        /*04d4*/ 	.word	0x000081f0
        /*04d8*/ 	.word	0x000000ff
        /*04dc*/ 	.word	0x00000000
        /*04e0*/ 	.short	0x0101
        /*04e2*/ 	.byte	0x30
	.zero		1


	//   ....[62]....
        /*04e4*/ 	.word	0x00008210
        /*04e8*/ 	.word	0x000000ff
        /*04ec*/ 	.word	0x00000078
        /*04f0*/ 	.short	0x010a
        /*04f2*/ 	.byte	0x14
	.zero		1


	//   ....[63]....
        /*04f4*/ 	.word	0x000083f0
        /*04f8*/ 	.word	0x000000ff
        /*04fc*/ 	.word	0x00000058
        /*0500*/ 	.short	0x010b
        /*0502*/ 	.byte	0x14
	.zero		1


	//   ....[64]....
        /*0504*/ 	.word	0x00008400
        /*0508*/ 	.word	0x000000ff
        /*050c*/ 	.word	0x00000000
        /*0510*/ 	.short	0x0101
        /*0512*/ 	.byte	0x2f
	.zero		1


	//   ....[65]....
        /*0514*/ 	.word	0x00008430
        /*0518*/ 	.word	0x000000ff
        /*051c*/ 	.word	0x00000060
        /*0520*/ 	.short	0x010a
        /*0522*/ 	.byte	0x14
	.zero		1


	//   ....[66]....
        /*0524*/ 	.word	0x00008450
        /*0528*/ 	.word	0x000000ff
        /*052c*/ 	.word	0x00000068
        /*0530*/ 	.short	0x010a
        /*0532*/ 	.byte	0x14
	.zero		1


	//   ....[67]....
        /*0534*/ 	.word	0x00008470
        /*0538*/ 	.word	0x000000ff
        /*053c*/ 	.word	0x00000070
        /*0540*/ 	.short	0x010a
        /*0542*/ 	.byte	0x14
	.zero		1


	//   ....[68]....
        /*0544*/ 	.word	0x000084b0
        /*0548*/ 	.word	0x00000000
        /*054c*/ 	.word	0x00000078
        /*0550*/ 	.short	0x010a
        /*0552*/ 	.byte	0xff
	.zero		1


	//   ....[69]....
        /*0554*/ 	.word	0x00008870
        /*0558*/ 	.word	0x000000ff
        /*055c*/ 	.word	0x00000090
        /*0560*/ 	.short	0x010a
        /*0562*/ 	.byte	0x31
	.zero		1


	//   ....[70]....
        /*0564*/ 	.word	0x00008940
        /*0568*/ 	.word	0x000000ff
        /*056c*/ 	.word	0x00000000
        /*0570*/ 	.short	0x0101
        /*0572*/ 	.byte	0x04
	.zero		1


	//   ....[71]....
        /*0574*/ 	.word	0x000095a0
        /*0578*/ 	.word	0x000000ff
        /*057c*/ 	.word	0x00000040
        /*0580*/ 	.short	0x010a
        /*0582*/ 	.byte	0x31
	.zero		1


	//   ....[72]....
        /*0584*/ 	.word	0x00009650
        /*0588*/ 	.word	0x00000054
        /*058c*/ 	.word	0x000000a0
        /*0590*/ 	.short	0x010a
        /*0592*/ 	.byte	0xff
	.zero		1


	//   ....[73]....
        /*0594*/ 	.word	0x000098b0
        /*0598*/ 	.word	0x000000ff
        /*059c*/ 	.word	0x00000040
        /*05a0*/ 	.short	0x010a
        /*05a2*/ 	.byte	0x31
	.zero		1


	//   ....[74]....
        /*05a4*/ 	.word	0x00009990
        /*05a8*/ 	.word	0x00000054
        /*05ac*/ 	.word	0x000000a0
        /*05b0*/ 	.short	0x010a
        /*05b2*/ 	.byte	0xff
	.zero		1


	//   ....[75]....
        /*05b4*/ 	.word	0x0000a1e0
        /*05b8*/ 	.word	0x00000000
        /*05bc*/ 	.word	0x00000000
        /*05c0*/ 	.short	0x0101
        /*05c2*/ 	.byte	0xff
	.zero		1


	//   ....[76]....
        /*05c4*/ 	.word	0x0000a1f0
        /*05c8*/ 	.word	0x00000002
        /*05cc*/ 	.word	0x00000040
        /*05d0*/ 	.short	0x010a
        /*05d2*/ 	.byte	0xff
	.zero		1


	//   ....[77]....
        /*05d4*/ 	.word	0x0000a2b0
        /*05d8*/ 	.word	0x00000002
        /*05dc*/ 	.word	0x00000040
        /*05e0*/ 	.short	0x010a
        /*05e2*/ 	.byte	0xff
	.zero		1


	//   ....[78]....
        /*05e4*/ 	.word	0x0000ab70
        /*05e8*/ 	.word	0x00000002
        /*05ec*/ 	.word	0x00000000
        /*05f0*/ 	.short	0x0101
        /*05f2*/ 	.byte	0xff
	.zero		1


	//   ....[79]....
        /*05f4*/ 	.word	0x0000ab90
        /*05f8*/ 	.word	0x00000000
        /*05fc*/ 	.word	0x00000040
        /*0600*/ 	.short	0x010a
        /*0602*/ 	.byte	0xff
	.zero		1


	//   ....[80]....
        /*0604*/ 	.word	0x0000ac40
        /*0608*/ 	.word	0x00000000
        /*060c*/ 	.word	0x00000040
        /*0610*/ 	.short	0x010a
        /*0612*/ 	.byte	0xff
	.zero		1


	//   ....[81]....
        /*0614*/ 	.word	0x0000b4f0
        /*0618*/ 	.word	0x00000010
        /*061c*/ 	.word	0x00000000
        /*0620*/ 	.short	0x0101
        /*0622*/ 	.byte	0xff
	.zero		1


	//   ....[82]....
        /*0624*/ 	.word	0x0000b510
        /*0628*/ 	.word	0x00000002
        /*062c*/ 	.word	0x00000040
        /*0630*/ 	.short	0x010a
        /*0632*/ 	.byte	0xff
	.zero		1


	//   ....[83]....
        /*0634*/ 	.word	0x0000b5c0
        /*0638*/ 	.word	0x00000002
        /*063c*/ 	.word	0x00000040
        /*0640*/ 	.short	0x010a
        /*0642*/ 	.byte	0xff
	.zero		1


	//   ....[84]....
        /*0644*/ 	.word	0x0000bb90
        /*0648*/ 	.word	0x000000ff
        /*064c*/ 	.word	0x00000000
        /*0650*/ 	.short	0x0101
        /*0652*/ 	.byte	0x04
	.zero		1


	//   ....[85]....
        /*0654*/ 	.word	0x0000bed0
        /*0658*/ 	.word	0x00000000
        /*065c*/ 	.word	0x00000000
        /*0660*/ 	.short	0x0101
        /*0662*/ 	.byte	0xff
	.zero		1


	//   ....[86]....
        /*0664*/ 	.word	0x0000c140
        /*0668*/ 	.word	0x000000ff
        /*066c*/ 	.word	0x00000000
        /*0670*/ 	.short	0x0101
        /*0672*/ 	.byte	0x04
	.zero		1


	//   ....[87]....
        /*0674*/ 	.word	0x0000c190
        /*0678*/ 	.word	0x00000024
        /*067c*/ 	.word	0x00000020
        /*0680*/ 	.short	0x010a
        /*0682*/ 	.byte	0xff
	.zero		1


	//   ....[88]....
        /*0684*/ 	.word	0x0000c210
        /*0688*/ 	.word	0x00000024
        /*068c*/ 	.word	0x00000020
        /*0690*/ 	.short	0x010a
        /*0692*/ 	.byte	0xff
	.zero		1


	//   ....[89]....
        /*0694*/ 	.word	0x0000c270
        /*0698*/ 	.word	0x00000000
        /*069c*/ 	.word	0x00000090
        /*06a0*/ 	.short	0x010a
        /*06a2*/ 	.byte	0xff
	.zero		1


	//   ....[90]....
        /*06a4*/ 	.word	0x0000c2d0
        /*06a8*/ 	.word	0x00000000
        /*06ac*/ 	.word	0x00000000
        /*06b0*/ 	.short	0x010a
        /*06b2*/ 	.byte	0xff
	.zero		1


	//   ....[91]....
        /*06b4*/ 	.word	0x0000c330
        /*06b8*/ 	.word	0x00000000
        /*06bc*/ 	.word	0x00000000
        /*06c0*/ 	.short	0x010a
        /*06c2*/ 	.byte	0xff
	.zero		1


	//   ....[92]....
        /*06c4*/ 	.word	0x0000c390
        /*06c8*/ 	.word	0x00000000
        /*06cc*/ 	.word	0x00000000
        /*06d0*/ 	.short	0x010a
        /*06d2*/ 	.byte	0xff
	.zero		1


	//   ....[93]....
        /*06d4*/ 	.word	0x0000c3f0
        /*06d8*/ 	.word	0x00000004
        /*06dc*/ 	.word	0x00000098
        /*06e0*/ 	.short	0x010a
        /*06e2*/ 	.byte	0xff
	.zero		1


	//   ....[94]....
        /*06e4*/ 	.word	0x0000c450
        /*06e8*/ 	.word	0x00000004
        /*06ec*/ 	.word	0x00000090
        /*06f0*/ 	.short	0x010a
        /*06f2*/ 	.byte	0xff
	.zero		1


	//   ....[95]....
        /*06f4*/ 	.word	0x0000c4b0
        /*06f8*/ 	.word	0x00000000
        /*06fc*/ 	.word	0x00000090
        /*0700*/ 	.short	0x010a
        /*0702*/ 	.byte	0xff
	.zero		1


	//   ....[96]....
        /*0704*/ 	.word	0x0000c510
        /*0708*/ 	.word	0x00000000
        /*070c*/ 	.word	0x000000b0
        /*0710*/ 	.short	0x010a
        /*0712*/ 	.byte	0xff
	.zero		1


	//   ....[97]....
        /*0714*/ 	.word	0x0000c570
        /*0718*/ 	.word	0x00000000
        /*071c*/ 	.word	0x00000000
        /*0720*/ 	.short	0x010a
        /*0722*/ 	.byte	0xff
	.zero		1


	//   ....[98]....
        /*0724*/ 	.word	0x0000c5d0
        /*0728*/ 	.word	0x00000000
        /*072c*/ 	.word	0x00000000
        /*0730*/ 	.short	0x010a
        /*0732*/ 	.byte	0xff
	.zero		1


	//   ....[99]....
        /*0734*/ 	.word	0x0000c630
        /*0738*/ 	.word	0x00000000
        /*073c*/ 	.word	0x00000000
        /*0740*/ 	.short	0x010a
        /*0742*/ 	.byte	0xff
	.zero		1


	//   ....[100]....
        /*0744*/ 	.word	0x0000c690
        /*0748*/ 	.word	0x00000000
        /*074c*/ 	.word	0x00000090
        /*0750*/ 	.short	0x010a
        /*0752*/ 	.byte	0xff
	.zero		1


	//   ....[101]....
        /*0754*/ 	.word	0x0000c6f0
        /*0758*/ 	.word	0x00000000
        /*075c*/ 	.word	0x00000088
        /*0760*/ 	.short	0x010a
        /*0762*/ 	.byte	0xff
	.zero		1


	//   ....[102]....
        /*0764*/ 	.word	0x0000c750
        /*0768*/ 	.word	0x00000002
        /*076c*/ 	.word	0x00000060
        /*0770*/ 	.short	0x010a
        /*0772*/ 	.byte	0xff
	.zero		1


	//   ....[103]....
        /*0774*/ 	.word	0x0000c7b0
        /*0778*/ 	.word	0x00000002
        /*077c*/ 	.word	0x00000068
        /*0780*/ 	.short	0x010a
        /*0782*/ 	.byte	0xff
	.zero		1


	//   ....[104]....
        /*0784*/ 	.word	0x0000c810
        /*0788*/ 	.word	0x00000002
        /*078c*/ 	.word	0x00000070
        /*0790*/ 	.short	0x010a
        /*0792*/ 	.byte	0xff
	.zero		1


	//   ....[105]....
        /*0794*/ 	.word	0x0000c870
        /*0798*/ 	.word	0x00000000
        /*079c*/ 	.word	0x00000078
        /*07a0*/ 	.short	0x010a
        /*07a2*/ 	.byte	0xff
	.zero		1


	//   ....[106]....
        /*07a4*/ 	.word	0x0000c8d0
        /*07a8*/ 	.word	0x00000000
        /*07ac*/ 	.word	0x00000060
        /*07b0*/ 	.short	0x010a
        /*07b2*/ 	.byte	0xff
	.zero		1


	//   ....[107]....
        /*07b4*/ 	.word	0x0000c930
        /*07b8*/ 	.word	0x00000000
        /*07bc*/ 	.word	0x00000068
        /*07c0*/ 	.short	0x010a
        /*07c2*/ 	.byte	0xff
	.zero		1


	//   ....[108]....
        /*07c4*/ 	.word	0x0000c990
        /*07c8*/ 	.word	0x00000000
        /*07cc*/ 	.word	0x00000070
        /*07d0*/ 	.short	0x010a
        /*07d2*/ 	.byte	0xff
	.zero		1


	//   ....[109]....
        /*07d4*/ 	.word	0x0000c9f0
        /*07d8*/ 	.word	0x00000000
        /*07dc*/ 	.word	0x00000090
        /*07e0*/ 	.short	0x010a
        /*07e2*/ 	.byte	0xff
	.zero		1


	//   ....[110]....
        /*07e4*/ 	.word	0x0000ca50
        /*07e8*/ 	.word	0x00000002
        /*07ec*/ 	.word	0x00000040
        /*07f0*/ 	.short	0x010a
        /*07f2*/ 	.byte	0xff
	.zero		1


	//   ....[111]....
        /*07f4*/ 	.word	0x0000caa0
        /*07f8*/ 	.word	0x00000054
        /*07fc*/ 	.word	0x000000a0
        /*0800*/ 	.short	0x010a
        /*0802*/ 	.byte	0xff
	.zero		1


	//   ....[112]....
        /*0804*/ 	.word	0x0000caf0
        /*0808*/ 	.word	0x00000002
        /*080c*/ 	.word	0x00000040
        /*0810*/ 	.short	0x010a
        /*0812*/ 	.byte	0xff
	.zero		1


	//   ....[113]....
        /*0814*/ 	.word	0x0000cb40
        /*0818*/ 	.word	0x00000000
        /*081c*/ 	.word	0x00000040
        /*0820*/ 	.short	0x010a
        /*0822*/ 	.byte	0xff
	.zero		1


	//   ....[114]....
        /*0824*/ 	.word	0x0000cb90
        /*0828*/ 	.word	0x00000002
        /*082c*/ 	.word	0x00000040
        /*0830*/ 	.short	0x010a
        /*0832*/ 	.byte	0xff
	.zero		1


	//----- nvinfo : EIATTR_NUM_MBARRIERS
	.align		4
.L_47:
        /*0834*/ 	.byte	0x03, 0x38
        /*0836*/ 	.short	0x0018


	//----- nvinfo : EIATTR_EXIT_INSTR_OFFSETS
	.align		4
        /*0838*/ 	.byte	0x04, 0x1c
        /*083a*/ 	.short	(.L_49 - .L_48)


	//   ....[0]....
.L_48:
        /*083c*/ 	.word	0x00005dd0


	//   ....[1]....
        /*0840*/ 	.word	0x00006080


	//   ....[2]....
        /*0844*/ 	.word	0x000060e0


	//   ....[3]....
        /*0848*/ 	.word	0x00007140


	//   ....[4]....
        /*084c*/ 	.word	0x000084e0


	//   ....[5]....
        /*0850*/ 	.word	0x00008520


	//   ....[6]....
        /*0854*/ 	.word	0x0000c020


	//   ....[7]....
        /*0858*/ 	.word	0x0000c0a0


	//   ....[8]....
        /*085c*/ 	.word	0x0000c0d0


	//   ....[9]....
        /*0860*/ 	.word	0x0000c150


	//----- nvinfo : EIATTR_MAX_THREADS
	.align		4
.L_49:
        /*0864*/ 	.byte	0x04, 0x05
        /*0866*/ 	.short	(.L_51 - .L_50)
.L_50:
        /*0868*/ 	.word	0x00000100
        /*086c*/ 	.word	0x00000001
        /*0870*/ 	.word	0x00000001


	//----- nvinfo : EIATTR_CRS_STACK_SIZE
	.align		4
.L_51:
        /*0874*/ 	.byte	0x04, 0x1e
        /*0876*/ 	.short	(.L_53 - .L_52)
.L_52:
        /*0878*/ 	.word	0x00000000


	//----- nvinfo : EIATTR_CBANK_PARAM_SIZE
	.align		4
.L_53:
        /*087c*/ 	.byte	0x03, 0x19
        /*087e*/ 	.short	0x0900


	//----- nvinfo : EIATTR_PARAM_CBANK
	.align		4
        /*0880*/ 	.byte	0x04, 0x0a
        /*0882*/ 	.short	(.L_55 - .L_54)
	.align		4
.L_54:
        /*0884*/ 	.word	index@(.nv.constant0._ZN7cutlass13device_kernelINS_4conv6kernel13ConvUniversalINS1_16ConvProblemShapeILNS1_8OperatorE1ELi3EEENS1_10collective14CollectiveConvINS1_47MainloopSm100TmaUmmaWarpSpecializedImplicitGemmILS5_1ELi4ELi3ELi1ELi2EN4cute5tupleIJNSA_1CILi2EEENSC_ILi1EEESE_EEEEENSB_IJNSC_ILi64EEENSC_ILi128EEENSB_IJSH_EEEEEENS_10tfloat32_tESL_NSA_8TiledMMAINSA_8MMA_AtomIJNSA_17SM100_MMA_TF32_SSISL_SL_fLi64ELi128ELNSA_4UMMA5MajorE0ELSQ_1ELNSP_7ScaleInE0ELSR_0EEEEEENSA_6LayoutINSB_IJSE_SE_SE_EEENSB_IJNSC_ILi0EEESW_SW_EEEEENSB_IJNSA_10UnderscoreESZ_SZ_EEEEENS7_6detail27Sm100ImplicitGemmTileTraitsINSA_20SM90_TMA_LOAD_IM2COLENSA_14ComposedLayoutINSA_7SwizzleILi3ELi4ELi3EEENSA_18smem_ptr_flag_bitsILi32EEENSU_INSB_IJNSC_ILi8EEENSC_ILi32EEEEEENSB_IJS1B_SE_EEEEEEEvEENS13_INSA_23SM90_TMA_LOAD_MULTICASTENS15_INS16_ILi2ELi5ELi2EEES19_NSU_INSB_IJS1B_NSC_ILi4EEEEEENSB_IJSE_S1B_EEEEEEEvEEEENS_8epilogue10collective18CollectiveEpilogueINS1Q_23Sm100TmaWarpSpecializedILi4ELi2ELi16ELb1ELb0EEEJSK_NSB_IJNSU_ISH_SE_EENSU_IS1B_SE_EEEEESL_NSB_IJNSB_IJllllEEESE_SW_EEESL_S1Z_NS1Q_6fusion15FusionCallbacksIS1U_NS20_17LinearCombinationISL_fSL_fLNS_15FloatRoundStyleE2EEESK_S1X_JEEENSA_5SM1004TMEM4LOAD26SM100_TMEM_LOAD_16dp128b8xES14_S1F_NSA_17SM75_U32x4_LDSM_NENSA_21SM90_TMA_STORE_IM2COLES1F_NSA_17SM90_U32x4_STSM_NENSA_39AutoVectorizingCopyWithAssumedAlignmentILi128EEEEEEvvEEEEvNT_6ParamsE)
        /*0888*/ 	.short	0x0380
        /*088a*/ 	.short	0x0900


	//----- nvinfo : EIATTR_SW_WAR
	.align		4
.L_55:
        /*088c*/ 	.byte	0x04, 0x36
        /*088e*/ 	.short	(.L_57 - .L_56)
.L_56:
        /*0890*/ 	.word	0x00000008
.L_57:


//--------------------- .nv.callgraph             --------------------------
	.section	.nv.callgraph,"",@"SHT_CUDA_CALLGRAPH"
	.align	4
	.sectionentsize	8
	.align		4
        /*0000*/ 	.word	0x00000000
	.align		4
        /*0004*/ 	.word	0xffffffff
	.align		4
        /*0008*/ 	.word	index@(_ZN7cutlass13device_kernelINS_4conv6kernel13ConvUniversalINS1_16ConvProblemShapeILNS1_8OperatorE1ELi3EEENS1_10collective14CollectiveConvINS1_47MainloopSm100TmaUmmaWarpSpecializedImplicitGemmILS5_1ELi4ELi3ELi1ELi2EN4cute5tupleIJNSA_1CILi2EEENSC_ILi1EEESE_EEEEENSB_IJNSC_ILi64EEENSC_ILi128EEENSB_IJSH_EEEEEENS_10tfloat32_tESL_NSA_8TiledMMAINSA_8MMA_AtomIJNSA_17SM100_MMA_TF32_SSISL_SL_fLi64ELi128ELNSA_4UMMA5MajorE0ELSQ_1ELNSP_7ScaleInE0ELSR_0EEEEEENSA_6LayoutINSB_IJSE_SE_SE_EEENSB_IJNSC_ILi0EEESW_SW_EEEEENSB_IJNSA_10UnderscoreESZ_SZ_EEEEENS7_6detail27Sm100ImplicitGemmTileTraitsINSA_20SM90_TMA_LOAD_IM2COLENSA_14ComposedLayoutINSA_7SwizzleILi3ELi4ELi3EEENSA_18smem_ptr_flag_bitsILi32EEENSU_INSB_IJNSC_ILi8EEENSC_ILi32EEEEEENSB_IJS1B_SE_EEEEEEEvEENS13_INSA_23SM90_TMA_LOAD_MULTICASTENS15_INS16_ILi2ELi5ELi2EEES19_NSU_INSB_IJS1B_NSC_ILi4EEEEEENSB_IJSE_S1B_EEEEEEEvEEEENS_8epilogue10collective18CollectiveEpilogueINS1Q_23Sm100TmaWarpSpecializedILi4ELi2ELi16ELb1ELb0EEEJSK_NSB_IJNSU_ISH_SE_EENSU_IS1B_SE_EEEEESL_NSB_IJNSB_IJllllEEESE_SW_EEESL_S1Z_NS1Q_6fusion15FusionCallbacksIS1U_NS20_17LinearCombinationISL_fSL_fLNS_15FloatRoundStyleE2EEESK_S1X_JEEENSA_5SM1004TMEM4LOAD26SM100_TMEM_LOAD_16dp128b8xES14_S1F_NSA_17SM75_U32x4_LDSM_NENSA_21SM90_TMA_STORE_IM2COLES1F_NSA_17SM90_U32x4_STSM_NENSA_39AutoVectorizingCopyWithAssumedAlignmentILi128EEEEEEvvEEEEvNT_6ParamsE)
	.align		4
        /*000c*/ 	.word	index@(__assertfail)
	.align		4
        /*0010*/ 	.word	0x00000000
	.align		4
        /*0014*/ 	.word	0xfffffffe
	.align		4
        /*0018*/ 	.word	0x00000000
	.align		4
        /*001c*/ 	.word	0xfffffffd
	.align		4
        /*0020*/ 	.word	0x00000000
	.align		4
        /*0024*/ 	.word	0xfffffffc


//--------------------- .nv.constant4             --------------------------
	.section	.nv.constant4,"a",@progbits
	.align	8
	.align		8
.nv.constant4:
        /*0000*/ 	.dword	__assertfail
	.align		8
        /*0008*/ 	.dword	__unnamed_1
	.align		8
        /*0010*/ 	.dword	__unnamed_2
	.align		8
        /*0018*/ 	.dword	_ZN39_INTERNAL_053b0525_4_k_cu_10bf798b_34464cuda3std3__45__cpo5beginE
	.align		8
        /*0020*/ 	.dword	_ZN39_INTERNAL_053b0525_4_k_cu_10bf798b_34464cuda3std3__45__cpo3endE
	.align		8
        /*0028*/ 	.dword	_ZN39_INTERNAL_053b0525_4_k_cu_10bf798b_34464cuda3std3__45__cpo6cbeginE
	.align		8
        /*0030*/ 	.dword	_ZN39_INTERNAL_053b0525_4_k_cu_10bf798b_34464cuda3std3__45__cpo4cendE
	.align		8
        /*0038*/ 	.dword	_ZN39_INTERNAL_053b0525_4_k_cu_10bf798b_34464cuda3std3__441_GLOBAL__N__053b0525_4_k_cu_10bf798b_34466ignoreE
	.align		8
        /*0040*/ 	.dword	_ZN39_INTERNAL_053b0525_4_k_cu_10bf798b_34464cuda3std3__419piecewise_constructE
	.align		8
        /*0048*/ 	.dword	_ZN39_INTERNAL_053b0525_4_k_cu_10bf798b_34464cuda3std3__48in_placeE
	.align		8
        /*0050*/ 	.dword	_ZN39_INTERNAL_053b0525_4_k_cu_10bf798b_34464cuda3std6ranges3__45__cpo4swapE
	.align		8
        /*0058*/ 	.dword	_ZN39_INTERNAL_053b0525_4_k_cu_10bf798b_34464cuda3std6ranges3__45__cpo9iter_moveE
	.align		8
        /*0060*/ 	.dword	_ZN39_INTERNAL_053b0525_4_k_cu_10bf798b_34464cute7productE
	.align		8
        /*0068*/ 	.dword	_ZN39_INTERNAL_053b0525_4_k_cu_10bf798b_34464cute1_E
	.align		8
        /*0070*/ 	.dword	$str$27
	.align		8
        /*0078*/ 	.dword	$str$28
	.align		8
        /*0080*/ 	.dword	$str$29
	.align		8
        /*0088*/ 	.dword	$str$30


//--------------------- .text._ZN7cutlass13device_kernelINS_4conv6kernel13ConvUniversalINS1_16ConvProblemShapeILNS1_8OperatorE1ELi3EEENS1_10collective14CollectiveConvINS1_47MainloopSm100TmaUmmaWarpSpecializedImplicitGemmILS5_1ELi4ELi3ELi1ELi2EN4cute5tupleIJNSA_1CILi2EEENSC_ILi1EEESE_EEEEENSB_IJNSC_ILi64EEENSC_ILi128EEENSB_IJSH_EEEEEENS_10tfloat32_tESL_NSA_8TiledMMAINSA_8MMA_AtomIJNSA_17SM100_MMA_TF32_SSISL_SL_fLi64ELi128ELNSA_4UMMA5MajorE0ELSQ_1ELNSP_7ScaleInE0ELSR_0EEEEEENSA_6LayoutINSB_IJSE_SE_SE_EEENSB_IJNSC_ILi0EEESW_SW_EEEEENSB_IJNSA_10UnderscoreESZ_SZ_EEEEENS7_6detail27Sm100ImplicitGemmTileTraitsINSA_20SM90_TMA_LOAD_IM2COLENSA_14ComposedLayoutINSA_7SwizzleILi3ELi4ELi3EEENSA_18smem_ptr_flag_bitsILi32EEENSU_INSB_IJNSC_ILi8EEENSC_ILi32EEEEEENSB_IJS1B_SE_EEEEEEEvEENS13_INSA_23SM90_TMA_LOAD_MULTICASTENS15_INS16_ILi2ELi5ELi2EEES19_NSU_INSB_IJS1B_NSC_ILi4EEEEEENSB_IJSE_S1B_EEEEEEEvEEEENS_8epilogue10collective18CollectiveEpilogueINS1Q_23Sm100TmaWarpSpecializedILi4ELi2ELi16ELb1ELb0EEEJSK_NSB_IJNSU_ISH_SE_EENSU_IS1B_SE_EEEEESL_NSB_IJNSB_IJllllEEESE_SW_EEESL_S1Z_NS1Q_6fusion15FusionCallbacksIS1U_NS20_17LinearCombinationISL_fSL_fLNS_15FloatRoundStyleE2EEESK_S1X_JEEENSA_5SM1004TMEM4LOAD26SM100_TMEM_LOAD_16dp128b8xES14_S1F_NSA_17SM75_U32x4_LDSM_NENSA_21SM90_TMA_STORE_IM2COLES1F_NSA_17SM90_U32x4_STSM_NENSA_39AutoVectorizingCopyWithAssumedAlignmentILi128EEEEEEvvEEEEvNT_6ParamsE --------------------------
	.section	.text._ZN7cutlass13device_kernelINS_4conv6kernel13ConvUniversalINS1_16ConvProblemShapeILNS1_8OperatorE1ELi3EEENS1_10collective14CollectiveConvINS1_47MainloopSm100TmaUmmaWarpSpecializedImplicitGemmILS5_1ELi4ELi3ELi1ELi2EN4cute5tupleIJNSA_1CILi2EEENSC_ILi1EEESE_EEEEENSB_IJNSC_ILi64EEENSC_ILi128EEENSB_IJSH_EEEEEENS_10tfloat32_tESL_NSA_8TiledMMAINSA_8MMA_AtomIJNSA_17SM100_MMA_TF32_SSISL_SL_fLi64ELi128ELNSA_4UMMA5MajorE0ELSQ_1ELNSP_7ScaleInE0ELSR_0EEEEEENSA_6LayoutINSB_IJSE_SE_SE_EEENSB_IJNSC_ILi0EEESW_SW_EEEEENSB_IJNSA_10UnderscoreESZ_SZ_EEEEENS7_6detail27Sm100ImplicitGemmTileTraitsINSA_20SM90_TMA_LOAD_IM2COLENSA_14ComposedLayoutINSA_7SwizzleILi3ELi4ELi3EEENSA_18smem_ptr_flag_bitsILi32EEENSU_INSB_IJNSC_ILi8EEENSC_ILi32EEEEEENSB_IJS1B_SE_EEEEEEEvEENS13_INSA_23SM90_TMA_LOAD_MULTICASTENS15_INS16_ILi2ELi5ELi2EEES19_NSU_INSB_IJS1B_NSC_ILi4EEEEEENSB_IJSE_S1B_EEEEEEEvEEEENS_8epilogue10collective18CollectiveEpilogueINS1Q_23Sm100TmaWarpSpecializedILi4ELi2ELi16ELb1ELb0EEEJSK_NSB_IJNSU_ISH_SE_EENSU_IS1B_SE_EEEEESL_NSB_IJNSB_IJllllEEESE_SW_EEESL_S1Z_NS1Q_6fusion15FusionCallbacksIS1U_NS20_17LinearCombinationISL_fSL_fLNS_15FloatRoundStyleE2EEESK_S1X_JEEENSA_5SM1004TMEM4LOAD26SM100_TMEM_LOAD_16dp128b8xES14_S1F_NSA_17SM75_U32x4_LDSM_NENSA_21SM90_TMA_STORE_IM2COLES1F_NSA_17SM90_U32x4_STSM_NENSA_39AutoVectorizingCopyWithAssumedAlignmentILi128EEEEEEvvEEEEvNT_6ParamsE,"ax",@progbits
	.align	128
.text._ZN7cutlass13device_kernelINS_4conv6kernel13ConvUniversalINS1_16ConvProblemShapeILNS1_8OperatorE1ELi3EEENS1_10collective14CollectiveConvINS1_47MainloopSm100TmaUmmaWarpSpecializedImplicitGemmILS5_1ELi4ELi3ELi1ELi2EN4cute5tupleIJNSA_1CILi2EEENSC_ILi1EEESE_EEEEENSB_IJNSC_ILi64EEENSC_ILi128EEENSB_IJSH_EEEEEENS_10tfloat32_tESL_NSA_8TiledMMAINSA_8MMA_AtomIJNSA_17SM100_MMA_TF32_SSISL_SL_fLi64ELi128ELNSA_4UMMA5MajorE0ELSQ_1ELNSP_7ScaleInE0ELSR_0EEEEEENSA_6LayoutINSB_IJSE_SE_SE_EEENSB_IJNSC_ILi0EEESW_SW_EEEEENSB_IJNSA_10UnderscoreESZ_SZ_EEEEENS7_6detail27Sm100ImplicitGemmTileTraitsINSA_20SM90_TMA_LOAD_IM2COLENSA_14ComposedLayoutINSA_7SwizzleILi3ELi4ELi3EEENSA_18smem_ptr_flag_bitsILi32EEENSU_INSB_IJNSC_ILi8EEENSC_ILi32EEEEEENSB_IJS1B_SE_EEEEEEEvEENS13_INSA_23SM90_TMA_LOAD_MULTICASTENS15_INS16_ILi2ELi5ELi2EEES19_NSU_INSB_IJS1B_NSC_ILi4EEEEEENSB_IJSE_S1B_EEEEEEEvEEEENS_8epilogue10collective18CollectiveEpilogueINS1Q_23Sm100TmaWarpSpecializedILi4ELi2ELi16ELb1ELb0EEEJSK_NSB_IJNSU_ISH_SE_EENSU_IS1B_SE_EEEEESL_NSB_IJNSB_IJllllEEESE_SW_EEESL_S1Z_NS1Q_6fusion15FusionCallbacksIS1U_NS20_17LinearCombinationISL_fSL_fLNS_15FloatRoundStyleE2EEESK_S1X_JEEENSA_5SM1004TMEM4LOAD26SM100_TMEM_LOAD_16dp128b8xES14_S1F_NSA_17SM75_U32x4_LDSM_NENSA_21SM90_TMA_STORE_IM2COLES1F_NSA_17SM90_U32x4_STSM_NENSA_39AutoVectorizingCopyWithAssumedAlignmentILi128EEEEEEvvEEEEvNT_6ParamsE:
        .type           _ZN7cutlass13device_kernelINS_4conv6kernel13ConvUniversalINS1_16ConvProblemShapeILNS1_8OperatorE1ELi3EEENS1_10collective14CollectiveConvINS1_47MainloopSm100TmaUmmaWarpSpecializedImplicitGemmILS5_1ELi4ELi3ELi1ELi2EN4cute5tupleIJNSA_1CILi2EEENSC_ILi1EEESE_EEEEENSB_IJNSC_ILi64EEENSC_ILi128EEENSB_IJSH_EEEEEENS_10tfloat32_tESL_NSA_8TiledMMAINSA_8MMA_AtomIJNSA_17SM100_MMA_TF32_SSISL_SL_fLi64ELi128ELNSA_4UMMA5MajorE0ELSQ_1ELNSP_7ScaleInE0ELSR_0EEEEEENSA_6LayoutINSB_IJSE_SE_SE_EEENSB_IJNSC_ILi0EEESW_SW_EEEEENSB_IJNSA_10UnderscoreESZ_SZ_EEEEENS7_6detail27Sm100ImplicitGemmTileTraitsINSA_20SM90_TMA_LOAD_IM2COLENSA_14ComposedLayoutINSA_7SwizzleILi3ELi4ELi3EEENSA_18smem_ptr_flag_bitsILi32EEENSU_INSB_IJNSC_ILi8EEENSC_ILi32EEEEEENSB_IJS1B_SE_EEEEEEEvEENS13_INSA_23SM90_TMA_LOAD_MULTICASTENS15_INS16_ILi2ELi5ELi2EEES19_NSU_INSB_IJS1B_NSC_ILi4EEEEEENSB_IJSE_S1B_EEEEEEEvEEEENS_8epilogue10collective18CollectiveEpilogueINS1Q_23Sm100TmaWarpSpecializedILi4ELi2ELi16ELb1ELb0EEEJSK_NSB_IJNSU_ISH_SE_EENSU_IS1B_SE_EEEEESL_NSB_IJNSB_IJllllEEESE_SW_EEESL_S1Z_NS1Q_6fusion15FusionCallbacksIS1U_NS20_17LinearCombinationISL_fSL_fLNS_15FloatRoundStyleE2EEESK_S1X_JEEENSA_5SM1004TMEM4LOAD26SM100_TMEM_LOAD_16dp128b8xES14_S1F_NSA_17SM75_U32x4_LDSM_NENSA_21SM90_TMA_STORE_IM2COLES1F_NSA_17SM90_U32x4_STSM_NENSA_39AutoVectorizingCopyWithAssumedAlignmentILi128EEEEEEvvEEEEvNT_6ParamsE,@function
        .size           _ZN7cutlass13device_kernelINS_4conv6kernel13ConvUniversalINS1_16ConvProblemShapeILNS1_8OperatorE1ELi3EEENS1_10collective14CollectiveConvINS1_47MainloopSm100TmaUmmaWarpSpecializedImplicitGemmILS5_1ELi4ELi3ELi1ELi2EN4cute5tupleIJNSA_1CILi2EEENSC_ILi1EEESE_EEEEENSB_IJNSC_ILi64EEENSC_ILi128EEENSB_IJSH_EEEEEENS_10tfloat32_tESL_NSA_8TiledMMAINSA_8MMA_AtomIJNSA_17SM100_MMA_TF32_SSISL_SL_fLi64ELi128ELNSA_4UMMA5MajorE0ELSQ_1ELNSP_7ScaleInE0ELSR_0EEEEEENSA_6LayoutINSB_IJSE_SE_SE_EEENSB_IJNSC_ILi0EEESW_SW_EEEEENSB_IJNSA_10UnderscoreESZ_SZ_EEEEENS7_6detail27Sm100ImplicitGemmTileTraitsINSA_20SM90_TMA_LOAD_IM2COLENSA_14ComposedLayoutINSA_7SwizzleILi3ELi4ELi3EEENSA_18smem_ptr_flag_bitsILi32EEENSU_INSB_IJNSC_ILi8EEENSC_ILi32EEEEEENSB_IJS1B_SE_EEEEEEEvEENS13_INSA_23SM90_TMA_LOAD_MULTICASTENS15_INS16_ILi2ELi5ELi2EEES19_NSU_INSB_IJS1B_NSC_ILi4EEEEEENSB_IJSE_S1B_EEEEEEEvEEEENS_8epilogue10collective18CollectiveEpilogueINS1Q_23Sm100TmaWarpSpecializedILi4ELi2ELi16ELb1ELb0EEEJSK_NSB_IJNSU_ISH_SE_EENSU_IS1B_SE_EEEEESL_NSB_IJNSB_IJllllEEESE_SW_EEESL_S1Z_NS1Q_6fusion15FusionCallbacksIS1U_NS20_17LinearCombinationISL_fSL_fLNS_15FloatRoundStyleE2EEESK_S1X_JEEENSA_5SM1004TMEM4LOAD26SM100_TMEM_LOAD_16dp128b8xES14_S1F_NSA_17SM75_U32x4_LDSM_NENSA_21SM90_TMA_STORE_IM2COLES1F_NSA_17SM90_U32x4_STSM_NENSA_39AutoVectorizingCopyWithAssumedAlignmentILi128EEEEEEvvEEEEvNT_6ParamsE,(.L_x_173 - _ZN7cutlass13device_kernelINS_4conv6kernel13ConvUniversalINS1_16ConvProblemShapeILNS1_8OperatorE1ELi3EEENS1_10collective14CollectiveConvINS1_47MainloopSm100TmaUmmaWarpSpecializedImplicitGemmILS5_1ELi4ELi3ELi1ELi2EN4cute5tupleIJNSA_1CILi2EEENSC_ILi1EEESE_EEEEENSB_IJNSC_ILi64EEENSC_ILi128EEENSB_IJSH_EEEEEENS_10tfloat32_tESL_NSA_8TiledMMAINSA_8MMA_AtomIJNSA_17SM100_MMA_TF32_SSISL_SL_fLi64ELi128ELNSA_4UMMA5MajorE0ELSQ_1ELNSP_7ScaleInE0ELSR_0EEEEEENSA_6LayoutINSB_IJSE_SE_SE_EEENSB_IJNSC_ILi0EEESW_SW_EEEEENSB_IJNSA_10UnderscoreESZ_SZ_EEEEENS7_6detail27Sm100ImplicitGemmTileTraitsINSA_20SM90_TMA_LOAD_IM2COLENSA_14ComposedLayoutINSA_7SwizzleILi3ELi4ELi3EEENSA_18smem_ptr_flag_bitsILi32EEENSU_INSB_IJNSC_ILi8EEENSC_ILi32EEEEEENSB_IJS1B_SE_EEEEEEEvEENS13_INSA_23SM90_TMA_LOAD_MULTICASTENS15_INS16_ILi2ELi5ELi2EEES19_NSU_INSB_IJS1B_NSC_ILi4EEEEEENSB_IJSE_S1B_EEEEEEEvEEEENS_8epilogue10collective18CollectiveEpilogueINS1Q_23Sm100TmaWarpSpecializedILi4ELi2ELi16ELb1ELb0EEEJSK_NSB_IJNSU_ISH_SE_EENSU_IS1B_SE_EEEEESL_NSB_IJNSB_IJllllEEESE_SW_EEESL_S1Z_NS1Q_6fusion15FusionCallbacksIS1U_NS20_17LinearCombinationISL_fSL_fLNS_15FloatRoundStyleE2EEESK_S1X_JEEENSA_5SM1004TMEM4LOAD26SM100_TMEM_LOAD_16dp128b8xES14_S1F_NSA_17SM75_U32x4_LDSM_NENSA_21SM90_TMA_STORE_IM2COLES1F_NSA_17SM90_U32x4_STSM_NENSA_39AutoVectorizingCopyWithAssumedAlignmentILi128EEEEEEvvEEEEvNT_6ParamsE)
        .other          _ZN7cutlass13device_kernelINS_4conv6kernel13ConvUniversalINS1_16ConvProblemShapeILNS1_8OperatorE1ELi3EEENS1_10collective14CollectiveConvINS1_47MainloopSm100TmaUmmaWarpSpecializedImplicitGemmILS5_1ELi4ELi3ELi1ELi2EN4cute5tupleIJNSA_1CILi2EEENSC_ILi1EEESE_EEEEENSB_IJNSC_ILi64EEENSC_ILi128EEENSB_IJSH_EEEEEENS_10tfloat32_tESL_NSA_8TiledMMAINSA_8MMA_AtomIJNSA_17SM100_MMA_TF32_SSISL_SL_fLi64ELi128ELNSA_4UMMA5MajorE0ELSQ_1ELNSP_7ScaleInE0ELSR_0EEEEEENSA_6LayoutINSB_IJSE_SE_SE_EEENSB_IJNSC_ILi0EEESW_SW_EEEEENSB_IJNSA_10UnderscoreESZ_SZ_EEEEENS7_6detail27Sm100ImplicitGemmTileTraitsINSA_20SM90_TMA_LOAD_IM2COLENSA_14ComposedLayoutINSA_7SwizzleILi3ELi4ELi3EEENSA_18smem_ptr_flag_bitsILi32EEENSU_INSB_IJNSC_ILi8EEENSC_ILi32EEEEEENSB_IJS1B_SE_EEEEEEEvEENS13_INSA_23SM90_TMA_LOAD_MULTICASTENS15_INS16_ILi2ELi5ELi2EEES19_NSU_INSB_IJS1B_NSC_ILi4EEEEEENSB_IJSE_S1B_EEEEEEEvEEEENS_8epilogue10collective18CollectiveEpilogueINS1Q_23Sm100TmaWarpSpecializedILi4ELi2ELi16ELb1ELb0EEEJSK_NSB_IJNSU_ISH_SE_EENSU_IS1B_SE_EEEEESL_NSB_IJNSB_IJllllEEESE_SW_EEESL_S1Z_NS1Q_6fusion15FusionCallbacksIS1U_NS20_17LinearCombinationISL_fSL_fLNS_15FloatRoundStyleE2EEESK_S1X_JEEENSA_5SM1004TMEM4LOAD26SM100_TMEM_LOAD_16dp128b8xES14_S1F_NSA_17SM75_U32x4_LDSM_NENSA_21SM90_TMA_STORE_IM2COLES1F_NSA_17SM90_U32x4_STSM_NENSA_39AutoVectorizingCopyWithAssumedAlignmentILi128EEEEEEvvEEEEvNT_6ParamsE,@"STO_CUDA_ENTRY STV_DEFAULT"
_ZN7cutlass13device_kernelINS_4conv6kernel13ConvUniversalINS1_16ConvProblemShapeILNS1_8OperatorE1ELi3EEENS1_10collective14CollectiveConvINS1_47MainloopSm100TmaUmmaWarpSpecializedImplicitGemmILS5_1ELi4ELi3ELi1ELi2EN4cute5tupleIJNSA_1CILi2EEENSC_ILi1EEESE_EEEEENSB_IJNSC_ILi64EEENSC_ILi128EEENSB_IJSH_EEEEEENS_10tfloat32_tESL_NSA_8TiledMMAINSA_8MMA_AtomIJNSA_17SM100_MMA_TF32_SSISL_SL_fLi64ELi128ELNSA_4UMMA5MajorE0ELSQ_1ELNSP_7ScaleInE0ELSR_0EEEEEENSA_6LayoutINSB_IJSE_SE_SE_EEENSB_IJNSC_ILi0EEESW_SW_EEEEENSB_IJNSA_10UnderscoreESZ_SZ_EEEEENS7_6detail27Sm100ImplicitGemmTileTraitsINSA_20SM90_TMA_LOAD_IM2COLENSA_14ComposedLayoutINSA_7SwizzleILi3ELi4ELi3EEENSA_18smem_ptr_flag_bitsILi32EEENSU_INSB_IJNSC_ILi8EEENSC_ILi32EEEEEENSB_IJS1B_SE_EEEEEEEvEENS13_INSA_23SM90_TMA_LOAD_MULTICASTENS15_INS16_ILi2ELi5ELi2EEES19_NSU_INSB_IJS1B_NSC_ILi4EEEEEENSB_IJSE_S1B_EEEEEEEvEEEENS_8epilogue10collective18CollectiveEpilogueINS1Q_23Sm100TmaWarpSpecializedILi4ELi2ELi16ELb1ELb0EEEJSK_NSB_IJNSU_ISH_SE_EENSU_IS1B_SE_EEEEESL_NSB_IJNSB_IJllllEEESE_SW_EEESL_S1Z_NS1Q_6fusion15FusionCallbacksIS1U_NS20_17LinearCombinationISL_fSL_fLNS_15FloatRoundStyleE2EEESK_S1X_JEEENSA_5SM1004TMEM4LOAD26SM100_TMEM_LOAD_16dp128b8xES14_S1F_NSA_17SM75_U32x4_LDSM_NENSA_21SM90_TMA_STORE_IM2COLES1F_NSA_17SM90_U32x4_STSM_NENSA_39AutoVectorizingCopyWithAssumedAlignmentILi128EEEEEEvvEEEEvNT_6ParamsE:
[----:B------:R-:W1:Y:S01]  /*0000*/  LDC R1, c[0x0][0x37c] ;  /* 0x0000df00ff017b82 */ /* 0x000e620000000800 */
[----:B------:R-:W2:Y:S01]  /*0010*/  S2R R62, SR_TID.X ;  /* 0x00000000003e7919 */ /* 0x000ea20000002100 */
[----:B------:R-:W3:Y:S01]  /*0020*/  LDCU.64 UR8, c[0x0][0x990] ;  /* 0x00013200ff0877ac */ /* 0x000ee20008000a00 */
[----:B-1----:R-:W-:Y:S01]  /*0030*/  VIADD R1, R1, 0xfffffff8 ;  /* 0xfffffff801017836 */ /* 0x002fe20000000000 */
[----:B------:R-:W-:Y:S02]  /*0040*/  PRMT R63, RZ, 0x7610, R63 ;  /* 0x00007610ff3f7816 */ /* 0x000fe4000000003f */
[----:B------:R-:W-:Y:S01]  /*0050*/  ELECT P3, URZ, PT ;  /* 0x0000000000ff782f */ /* 0x000fe20003860000 */
[----:B---3--:R-:W-:-:S04]  /*0060*/  UISETP.NE.U32.AND UP0, UPT, UR8, URZ, UPT ;  /* 0x000000ff0800728c */ /* 0x008fc8000bf05070 */
[----:B------:R-:W-:Y:S01]  /*0070*/  UISETP.NE.AND.EX UP0, UPT, UR9, URZ, UPT, UP0 ;  /* 0x000000ff0900728c */ /* 0x000fe2000bf05300 */
[----:B--2---:R-:W-:-:S05]  /*0080*/  SHF.R.U32.HI R64, RZ, 0x5, R62 ;  /* 0x00000005ff407819 */ /* 0x004fca000001163e */
[----:B------:R-:W1:Y:S02]  /*0090*/  SHFL.IDX PT, R0, R64, RZ, 0x1f ;  /* 0x00001fff40007589 */ /* 0x000e6400000e0000 */
[----:B-1----:R-:W-:Y:S01]  /*00a0*/  R2UR UR18, R0 ;  /* 0x00000000001272ca */ /* 0x002fe200000e0000 */
[----:B------:R-:W-:-:S14]  /*00b0*/  BRA.U UP0, `(.L_x_0) ;  /* 0x0000000100307547 */ /* 0x000fdc000b800000 */
[----:B------:R-:W1:Y:S02]  /*00c0*/  LDCU.64 UR4, c[0x0][0x988] ;  /* 0x00013100ff0477ac */ /* 0x000e640008000a00 */
[----:B-1----:R-:W-:-:S04]  /*00d0*/  UISETP.NE.U32.AND UP0, UPT, UR4, URZ, UPT ;  /* 0x000000ff0400728c */ /* 0x002fc8000bf05070 */
[----:B------:R-:W-:-:S09]  /*00e0*/  UISETP.NE.AND.EX UP0, UPT, UR5, URZ, UPT, UP0 ;  /* 0x000000ff0500728c */ /* 0x000fd2000bf05300 */
[----:B------:R-:W-:Y:S05]  /*00f0*/  BRA.U !UP0, `(.L_x_1) ;  /* 0x0000000108147547 */ /* 0x000fea000b800000 */
[----:B------:R-:W1:Y:S01]  /*0100*/  LDC.64 R2, c[0x0][0x988] ;  /* 0x00026200ff027b82 */ /* 0x000e620000000a00 */
[----:B------:R-:W1:Y:S02]  /*0110*/  LDCU.64 UR4, c[0x0][0x358] ;  /* 0x00006b00ff0477ac */ /* 0x000e640008000a00 */
[----:B-1----:R1:W5:Y:S01]  /*0120*/  LDG.E R27, desc[UR4][R2.64] ;  /* 0x00000004021b7981 */ /* 0x002362000c1e1900 */
[----:B------:R-:W-:Y:S01]  /*0130*/  HFMA2 R63, -RZ, RZ, 0, 5.9604644775390625e-08 ;  /* 0x00000001ff3f7431 */ /* 0x000fe200000001ff */
[----:B------:R-:W-:Y:S05]  /*0140*/  BRA `(.L_x_0) ;  /* 0x00000000000c7947 */ /* 0x000fea0003800000 */
.L_x_1:
[----:B------:R-:W1:Y:S01]  /*0150*/  LDCU UR4, c[0x0][0x980] ;  /* 0x00013000ff0477ac */ /* 0x000e620008000800 */
[----:B------:R-:W-:Y:S01]  /*0160*/  HFMA2 R63, -RZ, RZ, 0, 5.9604644775390625e-08 ;  /* 0x00000001ff3f7431 */ /* 0x000fe200000001ff */
[----:B-1----:R-:W-:-:S07]  /*0170*/  MOV R27, UR4 ;  /* 0x00000004001b7c02 */ /* 0x002fce0008000f00 */
.L_x_0:
[----:B------:R-:W2:Y:S02]  /*0180*/  LDCU.64 UR4, c[0x0][0x9b0] ;  /* 0x00013600ff0477ac */ /* 0x000ea40008000a00 */
[----:B--2---:R-:W-:-:S04]  /*0190*/  UISETP.NE.U32.AND UP0, UPT, UR4, URZ, UPT ;  /* 0x000000ff0400728c */ /* 0x004fc8000bf05070 */
[----:B------:R-:W-:-:S09]  /*01a0*/  UISETP.NE.AND.EX UP0, UPT, UR5, URZ, UPT, UP0 ;  /* 0x000000ff0500728c */ /* 0x000fd2000bf05300 */
[----:B------:R-:W-:Y:S05]  /*01b0*/  BRA.U UP0, `(.L_x_2) ;  /* 0x0000000100287547 */ /* 0x000fea000b800000 */
[----:B------:R-:W2:Y:S02]  /*01c0*/  LDCU.64 UR4, c[0x0][0x9a8] ;  /* 0x00013500ff0477ac */ /* 0x000ea40008000a00 */
[----:B--2---:R-:W-:-:S04]  /*01d0*/  UISETP.NE.U32.AND UP0, UPT, UR4, URZ, UPT ;  /* 0x000000ff0400728c */ /* 0x004fc8000bf05070 */
[----:B------:R-:W-:-:S09]  /*01e0*/  UISETP.NE.AND.EX UP0, UPT, UR5, URZ, UPT, UP0 ;  /* 0x000000ff0500728c */ /* 0x000fd2000bf05300 */
[----:B------:R-:W-:Y:S05]  /*01f0*/  BRA.U !UP0, `(.L_x_3) ;  /* 0x0000000108107547 */ /* 0x000fea000b800000 */
[----:B------:R-:W2:Y:S01]  /*0200*/  LDC.64 R24, c[0x0][0x9a8] ;  /* 0x00026a00ff187b82 */ /* 0x000ea20000000a00 */
[----:B------:R-:W2:Y:S02]  /*0210*/  LDCU.64 UR4, c[0x0][0x358] ;  /* 0x00006b00ff0477ac */ /* 0x000ea40008000a00 */
[----:B--2---:R2:W5:Y:S01]  /*0220*/  LDG.E R24, desc[UR4][R24.64] ;  /* 0x0000000418187981 */ /* 0x004562000c1e1900 */
[----:B------:R-:W-:Y:S05]  /*0230*/  BRA `(.L_x_2) ;  /* 0x0000000000087947 */ /* 0x000fea0003800000 */
.L_x_3:
[----:B------:R-:W2:Y:S02]  /*0240*/  LDCU UR4, c[0x0][0x9a0] ;  /* 0x00013400ff0477ac */ /* 0x000ea40008000800 */
[----:B--2---:R-:W-:Y:S02]  /*0250*/  MOV R24, UR4 ;  /* 0x0000000400187c02 */ /* 0x004fe40008000f00 */
.L_x_2:
[----:B------:R-:W-:Y:S01]  /*0260*/  IMAD.U32 R0, RZ, RZ, UR18 ;  /* 0x00000012ff007e24 */ /* 0x000fe2000f8e00ff */
[----:B------:R-:W-:Y:S04]  /*0270*/  BSSY.RECONVERGENT B0, `(.L_x_4) ;  /* 0x000000c000007945 */ /* 0x000fe80003800200 */
[C---:B------:R-:W-:Y:S02]  /*0280*/  ISETP.NE.OR P1, PT, R0.reuse, 0x1, !P3 ;  /* 0x000000010000780c */ /* 0x040fe40005f25670 */
[----:B------:R-:W-:-:S11]  /*0290*/  ISETP.NE.OR P0, PT, R0, 0x3, !P3 ;  /* 0x000000030000780c */ /* 0x000fd60005f05670 */
[----:B------:R-:W-:Y:S05]  /*02a0*/  @P1 BRA `(.L_x_5) ;  /* 0x0000000000201947 */ /* 0x000fea0003800000 */
[----:B------:R-:W3:Y:S02]  /*02b0*/  LDCU.64 UR4, c[0x0][0x348] ;  /* 0x00006900ff0477ac */ /* 0x000ee40008000a00 */
[----:B---3--:R-:W-:Y:S02]  /*02c0*/  UIADD3 UR6, UP1, UPT, UR4, 0x80, URZ ;  /* 0x0000008004067890 */ /* 0x008fe4000ff3e0ff */
[----:B------:R-:W-:Y:S02]  /*02d0*/  UIADD3 UR4, UP0, UPT, UR4, 0x200, URZ ;  /* 0x0000020004047890 */ /* 0x000fe4000ff1e0ff */
[----:B------:R-:W-:Y:S02]  /*02e0*/  UIADD3.X UR7, UPT, UPT, URZ, UR5, URZ, UP1, !UPT ;  /* 0x00000005ff077290 */ /* 0x000fe40008ffe4ff */
[----:B------:R-:W-:-:S07]  /*02f0*/  UIADD3.X UR5, UPT, UPT, URZ, UR5, URZ, UP0, !UPT ;  /* 0x00000005ff057290 */ /* 0x000fce00087fe4ff */
[----:B------:R3:W-:Y:S02]  /*0300*/  UTMACCTL.PF [UR6] ;  /* 0x00000000060079b9 */ /* 0x0007e40008040000 */
[----:B------:R3:W-:Y:S02]  /*0310*/  UTMACCTL.PF [UR4] ;  /* 0x00000000040079b9 */ /* 0x0007e40008040000 */
[----:B---3--:R-:W-:Y:S01]  /*0320*/  NOP ;  /* 0x0000000000007918 */ /* 0x008fe20000000000 */
.L_x_5:
[----:B------:R-:W-:Y:S05]  /*0330*/  BSYNC.RECONVERGENT B0 ;  /* 0x0000000000007941 */ /* 0x000fea0003800200 */
.L_x_4:
[----:B------:R-:W-:Y:S04]  /*0340*/  BSSY.RECONVERGENT B0, `(.L_x_6) ;  /* 0x000000a000007945 */ /* 0x000fe80003800200 */
        /* <DEDUP_REMOVED lines=9> */
.L_x_7:
[----:B------:R-:W-:Y:S05]  /*03e0*/  BSYNC.RECONVERGENT B0 ;  /* 0x0000000000007941 */ /* 0x000fea0003800200 */
.L_x_6:
[----:B------:R-:W3:Y:S01]  /*03f0*/  LDCU.64 UR4, c[0x0][0x988] ;  /* 0x00013100ff0477ac */ /* 0x000ee20008000a00 */
[----:B------:R-:W-:Y:S02]  /*0400*/  UISETP.EQ.U32.AND UP2, UPT, UR8, URZ, UPT ;  /* 0x000000ff0800728c */ /* 0x000fe4000bf42070 */
[----:B------:R-:W-:Y:S02]  /*0410*/  UPLOP3.LUT UP3, UPT, UPT, UPT, UPT, 0x80, 0x8 ;  /* 0x000000000008789c */ /* 0x000fe40003f6f070 */
[----:B---3--:R-:W-:-:S04]  /*0420*/  UISETP.NE.U32.AND UP0, UPT, UR4, URZ, UPT ;  /* 0x000000ff0400728c */ /* 0x008fc8000bf05070 */
[----:B------:R-:W-:-:S04]  /*0430*/  UISETP.NE.AND.EX UP1, UPT, UR5, URZ, UPT, UP0 ;  /* 0x000000ff0500728c */ /* 0x000fc8000bf25300 */
[----:B------:R-:W-:-:S04]  /*0440*/  UISETP.EQ.OR.EX UP4, UPT, UR9, URZ, !UP1, UP2 ;  /* 0x000000ff0900728c */ /* 0x000fc8000cf82720 */
[----:B------:R-:W-:-:S05]  /*0450*/  UP2UR UR63, UPR, URZ, 0x10 ;  /* 0x00000010ff3f7883 */ /* 0x000fca0008000000 */
[----:B------:R-:W-:Y:S07]  /*0460*/  BRA.U !UP4, `(.L_x_8) ;  /* 0x000000010c207547 */ /* 0x000fee000b800000 */
[----:B------:R-:W-:Y:S01]  /*0470*/  UISETP.NE.U32.AND UP2, UPT, UR8, URZ, UPT ;  /* 0x000000ff0800728c */ /* 0x000fe2000bf45070 */
[----:B-----5:R-:W-:Y:S01]  /*0480*/  FSETP.NEU.AND P0, PT, R27, RZ, PT ;  /* 0x000000ff1b00720b */ /* 0x020fe20003f0d000 */
[----:B------:R-:W-:Y:S02]  /*0490*/  USEL UR4, URZ, 0xffffffff, UP1 ;  /* 0xffffffffff047887 */ /* 0x000fe40008800000 */
[----:B------:R-:W-:-:S10]  /*04a0*/  UISETP.NE.AND.EX UP2, UPT, UR9, URZ, UPT, UP2 ;  /* 0x000000ff0900728c */ /* 0x000fd4000bf45320 */
[----:B------:R-:W-:Y:S01]  /*04b0*/  VOTEU.ANY UP0, P0 ;  /* 0x0000000000ff7886 */ /* 0x000fe20000000100 */
[----:B------:R-:W-:-:S04]  /*04c0*/  @!UP2 USEL UR4, URZ, 0xffffffff, UP0 ;  /* 0xffffffffff04a887 */ /* 0x000fc80008000000 */
[----:B------:R-:W-:-:S04]  /*04d0*/  ULOP3.LUT UR4, UR4, 0x1, URZ, 0xc0, !UPT ;  /* 0x0000000104047892 */ /* 0x000fc8000f8ec0ff */
[----:B------:R-:W-:-:S11]  /*04e0*/  UISETP.NE.U32.AND UP3, UPT, UR4, 0x1, UPT ;  /* 0x000000010400788c */ /* 0x000fd6000bf65070 */
.L_x_8:
[----:B-1----:R-:W1:Y:S01]  /*04f0*/  SHFL.IDX PT, R2, R64, RZ, 0x1f ;  /* 0x00001fff40027589 */ /* 0x002e6200000e0000 */
[----:B------:R-:W-:Y:S01]  /*0500*/  UISETP.NE.AND UP5, UPT, UR18, 0x2, UPT ;  /* 0x000000021200788c */ /* 0x000fe2000bfa5270 */
[----:B-1----:R-:W-:-:S13]  /*0510*/  ISETP.NE.AND P0, PT, R2, RZ, PT ;  /* 0x000000ff0200720c */ /* 0x002fda0003f05270 */
[----:B------:R-:W-:Y:S05]  /*0520*/  @P0 BRA `(.L_x_9) ;  /* 0x0000000000580947 */ /* 0x000fea0003800000 */
[----:B------:R-:W1:Y:S01]  /*0530*/  S2UR UR4, SR_CgaCtaId ;  /* 0x00000000000479c3 */ /* 0x000e620000008800 */
[----:B------:R-:W-:Y:S01]  /*0540*/  UMOV UR5, 0x400 ;  /* 0x0000040000057882 */ /* 0x000fe20000000000 */
[----:B------:R-:W-:Y:S01]  /*0550*/  UMOV UR8, 0x1 ;  /* 0x0000000100087882 */ /* 0x000fe20000000000 */
[----:B------:R-:W-:Y:S01]  /*0560*/  UMOV UR6, 0x2 ;  /* 0x0000000200067882 */ /* 0x000fe20000000000 */
[----:B------:R-:W-:-:S04]  /*0570*/  UIADD3 UR8, UPT, UPT, -UR8, 0x100000, URZ ;  /* 0x0010000008087890 */ /* 0x000fc8000fffe1ff */
[----:B------:R-:W-:Y:S02]  /*0580*/  USHF.L.U32 UR9, UR8, 0xb, URZ ;  /* 0x0000000b08097899 */ /* 0x000fe400080006ff */
[----:B------:R-:W-:Y:S02]  /*0590*/  USHF.L.U32 UR8, UR8, 0x1, URZ ;  /* 0x0000000108087899 */ /* 0x000fe400080006ff */
[----:B------:R-:W-:-:S04]  /*05a0*/  UIADD3 UR6, UPT, UPT, -UR6, 0x100000, URZ ;  /* 0x0010000006067890 */ /* 0x000fc8000fffe1ff */
[----:B------:R-:W-:Y:S02]  /*05b0*/  USHF.L.U32 UR7, UR6, 0xb, URZ ;  /* 0x0000000b06077899 */ /* 0x000fe400080006ff */
[----:B------:R-:W-:Y:S01]  /*05c0*/  USHF.L.U32 UR6, UR6, 0x1, URZ ;  /* 0x0000000106067899 */ /* 0x000fe200080006ff */
[----:B------:R-:W-:Y:S01]  /*05d0*/  ELECT P0, URZ, PT ;  /* 0x0000000000ff782f */ /* 0x000fe20003800000 */
[----:B-1----:R-:W-:Y:S01]  /*05e0*/  ULEA UR4, UR4, UR5, 0x18 ;  /* 0x0000000504047291 */ /* 0x002fe2000f8ec0ff */
[----:B------:R-:W1:Y:S11]  /*05f0*/  FENCE.VIEW.ASYNC.S ;  /* 0x00000000000073c6 */ /* 0x000e760000000000 */
[----:B-1----:R1:W3:Y:S01]  /*0600*/  SYNCS.EXCH.64 URZ, [UR4], UR8 ;  /* 0x0000000804ff75b2 */ /* 0x0022e20008000100 */
[----:B------:R1:W4:Y:S01]  /*0610*/  SYNCS.EXCH.64 URZ, [UR4+0x20], UR6 ;  /* 0x0000200604ff75b2 */ /* 0x0003220008000100 */
[----:B------:R1:W1:Y:S01]  /*0620*/  SYNCS.EXCH.64 URZ, [UR4+0x8], UR8 ;  /* 0x0000080804ff75b2 */ /* 0x0002620008000100 */
[----:B------:R1:W1:Y:S01]  /*0630*/  SYNCS.EXCH.64 URZ, [UR4+0x28], UR6 ;  /* 0x0000280604ff75b2 */ /* 0x0002620008000100 */
[----:B------:R1:W1:Y:S01]  /*0640*/  SYNCS.EXCH.64 URZ, [UR4+0x10], UR8 ;  /* 0x0000100804ff75b2 */ /* 0x0002620008000100 */
[----:B------:R1:W1:Y:S01]  /*0650*/  SYNCS.EXCH.64 URZ, [UR4+0x30], UR6 ;  /* 0x0000300604ff75b2 */ /* 0x0002620008000100 */
[----:B------:R1:W1:Y:S01]  /*0660*/  SYNCS.EXCH.64 URZ, [UR4+0x18], UR8 ;  /* 0x0000180804ff75b2 */ /* 0x0002620008000100 */
[----:B------:R1:W1:Y:S01]  /*0670*/  SYNCS.EXCH.64 URZ, [UR4+0x38], UR6 ;  /* 0x0000380604ff75b2 */ /* 0x0002620008000100 */
[----:B------:R-:W-:Y:S01]  /*0680*/  NOP ;  /* 0x0000000000007918 */ /* 0x000fe20000000000 */
.L_x_9:
[----:B------:R-:W2:Y:S01]  /*0690*/  SHFL.IDX PT, R2, R64, RZ, 0x1f ;  /* 0x00001fff40027589 */ /* 0x000ea200000e0000 */
[----:B------:R-:W-:Y:S01]  /*06a0*/  NOP ;  /* 0x0000000000007918 */ /* 0x000fe20000000000 */
[----:B--2---:R-:W-:-:S13]  /*06b0*/  ISETP.NE.AND P0, PT, R2, 0x1, PT ;  /* 0x000000010200780c */ /* 0x004fda0003f05270 */
[----:B------:R-:W-:Y:S05]  /*06c0*/  @P0 BRA `(.L_x_10) ;  /* 0x0000000000580947 */ /* 0x000fea0003800000 */
[----:B-1----:R-:W1:Y:S01]  /*06d0*/  S2UR UR4, SR_CgaCtaId ;  /* 0x00000000000479c3 */ /* 0x002e620000008800 */
        /* <DEDUP_REMOVED lines=12> */
[----:B-1----:R2:W1:Y:S01]  /*07a0*/  SYNCS.EXCH.64 URZ, [UR4+0x40], UR8 ;  /* 0x0000400804ff75b2 */ /* 0x0024620008000100 */
[----:B------:R2:W1:Y:S01]  /*07b0*/  SYNCS.EXCH.64 URZ, [UR4+0x60], UR6 ;  /* 0x0000600604ff75b2 */ /* 0x0004620008000100 */
[----:B------:R2:W1:Y:S01]  /*07c0*/  SYNCS.EXCH.64 URZ, [UR4+0x48], UR8 ;  /* 0x0000480804ff75b2 */ /* 0x0004620008000100 */
[----:B------:R2:W1:Y:S01]  /*07d0*/  SYNCS.EXCH.64 URZ, [UR4+0x68], UR6 ;  /* 0x0000680604ff75b2 */ /* 0x0004620008000100 */
[----:B------:R2:W1:Y:S01]  /*07e0*/  SYNCS.EXCH.64 URZ, [UR4+0x50], UR8 ;  /* 0x0000500804ff75b2 */ /* 0x0004620008000100 */
[----:B------:R2:W1:Y:S01]  /*07f0*/  SYNCS.EXCH.64 URZ, [UR4+0x70], UR6 ;  /* 0x0000700604ff75b2 */ /* 0x0004620008000100 */
[----:B------:R2:W1:Y:S01]  /*0800*/  SYNCS.EXCH.64 URZ, [UR4+0x58], UR8 ;  /* 0x0000580804ff75b2 */ /* 0x0004620008000100 */
[----:B------:R2:W1:Y:S02]  /*0810*/  SYNCS.EXCH.64 URZ, [UR4+0x78], UR6 ;  /* 0x0000780604ff75b2 */ /* 0x0004640008000100 */
[----:B--2---:R-:W-:Y:S01]  /*0820*/  NOP ;  /* 0x0000000000007918 */ /* 0x004fe20000000000 */
.L_x_10:
[----:B------:R-:W2:Y:S01]  /*0830*/  SHFL.IDX PT, R2, R64, RZ, 0x1f ;  /* 0x00001fff40027589 */ /* 0x000ea200000e0000 */
[----:B------:R-:W-:Y:S01]  /*0840*/  NOP ;  /* 0x0000000000007918 */ /* 0x000fe20000000000 */
[----:B--2---:R-:W-:-:S13]  /*0850*/  ISETP.NE.AND P0, PT, R2, 0x3, PT ;  /* 0x000000030200780c */ /* 0x004fda0003f05270 */
[----:B------:R-:W-:Y:S05]  /*0860*/  @P0 BRA `(.L_x_11) ;  /* 0x0000000000300947 */ /* 0x000fea0003800000 */
[----:B-1----:R-:W1:Y:S01]  /*0870*/  S2UR UR4, SR_CgaCtaId ;  /* 0x00000000000479c3 */ /* 0x002e620000008800 */
[----:B------:R-:W-:Y:S01]  /*0880*/  UMOV UR6, 0x400 ;  /* 0x0000040000067882 */ /* 0x000fe20000000000 */
[----:B------:R-:W-:Y:S01]  /*0890*/  UMOV UR5, 0x20 ;  /* 0x0000002000057882 */ /* 0x000fe20000000000 */
[----:B------:R-:W-:Y:S01]  /*08a0*/  ELECT P0, URZ, PT ;  /* 0x0000000000ff782f */ /* 0x000fe20003800000 */
[----:B-1----:R-:W-:Y:S02]  /*08b0*/  ULEA UR6, UR4, UR6, 0x18 ;  /* 0x0000000604067291 */ /* 0x002fe4000f8ec0ff */
[----:B------:R-:W-:-:S04]  /*08c0*/  UIADD3 UR4, UPT, UPT, -UR5, 0x100000, URZ ;  /* 0x0010000005047890 */ /* 0x000fc8000fffe1ff */
[----:B------:R-:W-:Y:S02]  /*08d0*/  USHF.L.U32 UR5, UR4, 0xb, URZ ;  /* 0x0000000b04057899 */ /* 0x000fe400080006ff */
[----:B------:R-:W-:Y:S01]  /*08e0*/  USHF.L.U32 UR4, UR4, 0x1, URZ ;  /* 0x0000000104047899 */ /* 0x000fe200080006ff */
[----:B------:R-:W1:Y:S11]  /*08f0*/  FENCE.VIEW.ASYNC.S ;  /* 0x00000000000073c6 */ /* 0x000e760000000000 */
[----:B-1----:R2:W1:Y:S01]  /*0900*/  SYNCS.EXCH.64 URZ, [UR6+0x80], UR4 ;  /* 0x0000800406ff75b2 */ /* 0x0024620008000100 */
[----:B------:R2:W1:Y:S02]  /*0910*/  SYNCS.EXCH.64 URZ, [UR6+0x88], UR4 ;  /* 0x0000880406ff75b2 */ /* 0x0004640008000100 */
[----:B--2---:R-:W-:Y:S01]  /*0920*/  NOP ;  /* 0x0000000000007918 */ /* 0x004fe20000000000 */
.L_x_11:
[----:B------:R-:W2:Y:S01]  /*0930*/  SHFL.IDX PT, R2, R64, RZ, 0x1f ;  /* 0x00001fff40027589 */ /* 0x000ea200000e0000 */
[----:B------:R-:W-:Y:S01]  /*0940*/  NOP ;  /* 0x0000000000007918 */ /* 0x000fe20000000000 */
[----:B--2---:R-:W-:-:S13]  /*0950*/  ISETP.NE.AND P0, PT, R2, 0x4, PT ;  /* 0x000000040200780c */ /* 0x004fda0003f05270 */
[----:B------:R-:W-:Y:S05]  /*0960*/  @P0 BRA `(.L_x_12) ;  /* 0x0000000000440947 */ /* 0x000fea0003800000 */
[----:B-1----:R-:W1:Y:S01]  /*0970*/  S2UR UR6, SR_CgaCtaId ;  /* 0x00000000000679c3 */ /* 0x002e620000008800 */
[----:B------:R-:W-:Y:S01]  /*0980*/  UMOV UR4, 0x1e0 ;  /* 0x000001e000047882 */ /* 0x000fe20000000000 */
[----:B------:R-:W-:Y:S01]  /*0990*/  UMOV UR5, 0x400 ;  /* 0x0000040000057882 */ /* 0x000fe20000000000 */
[----:B------:R-:W-:Y:S01]  /*09a0*/  USEL UR4, UR4, 0x1a0, UP3 ;  /* 0x000001a004047887 */ /* 0x000fe20009800000 */
[----:B------:R-:W-:Y:S01]  /*09b0*/  UMOV UR8, 0x1 ;  /* 0x0000000100087882 */ /* 0x000fe20000000000 */
[----:B------:R-:W-:Y:S01]  /*09c0*/  ELECT P0, URZ, PT ;  /* 0x0000000000ff782f */ /* 0x000fe20003800000 */
[----:B------:R-:W-:-:S04]  /*09d0*/  UIADD3 UR8, UPT, UPT, -UR8, 0x100000, URZ ;  /* 0x0010000008087890 */ /* 0x000fc8000fffe1ff */
[----:B------:R-:W-:Y:S02]  /*09e0*/  USHF.L.U32 UR9, UR8, 0xb, URZ ;  /* 0x0000000b08097899 */ /* 0x000fe400080006ff */
[----:B------:R-:W-:Y:S02]  /*09f0*/  USHF.L.U32 UR8, UR8, 0x1, URZ ;  /* 0x0000000108087899 */ /* 0x000fe400080006ff */
[----:B-1----:R-:W-:Y:S02]  /*0a00*/  ULEA UR6, UR6, UR5, 0x18 ;  /* 0x0000000506067291 */ /* 0x002fe4000f8ec0ff */
[----:B------:R-:W-:-:S04]  /*0a10*/  UIADD3 UR4, UPT, UPT, -UR4, 0x100000, URZ ;  /* 0x0010000004047890 */ /* 0x000fc8000fffe1ff */
[----:B------:R-:W-:Y:S02]  /*0a20*/  USHF.L.U32 UR5, UR4, 0xb, URZ ;  /* 0x0000000b04057899 */ /* 0x000fe400080006ff */
[----:B------:R-:W-:Y:S01]  /*0a30*/  USHF.L.U32 UR4, UR4, 0x1, URZ ;  /* 0x0000000104047899 */ /* 0x000fe200080006ff */
[----:B------:R-:W1:Y:S03]  /*0a40*/  FENCE.VIEW.ASYNC.S ;  /* 0x00000000000073c6 */ /* 0x000e660000000000 */
[----:B-1----:R2:W1:Y:S08]  /*0a50*/  SYNCS.EXCH.64 URZ, [UR6+0x90], UR8 ;  /* 0x0000900806ff75b2 */ /* 0x0024700008000100 */
[----:B------:R2:W1:Y:S02]  /*0a60*/  SYNCS.EXCH.64 URZ, [UR6+0x98], UR4 ;  /* 0x0000980406ff75b2 */ /* 0x0004640008000100 */
[----:B--2---:R-:W-:Y:S01]  /*0a70*/  NOP ;  /* 0x0000000000007918 */ /* 0x004fe20000000000 */
.L_x_12:
[----:B------:R-:W2:Y:S01]  /*0a80*/  SHFL.IDX PT, R2, R64, RZ, 0x1f ;  /* 0x00001fff40027589 */ /* 0x000ea200000e0000 */
[----:B------:R-:W-:Y:S01]  /*0a90*/  NOP ;  /* 0x0000000000007918 */ /* 0x000fe20000000000 */
[----:B--2---:R-:W-:-:S13]  /*0aa0*/  ISETP.NE.AND P0, PT, R2, 0x5, PT ;  /* 0x000000050200780c */ /* 0x004fda0003f05270 */
[----:B------:R-:W-:Y:S05]  /*0ab0*/  @P0 BRA `(.L_x_13) ;  /* 0x0000000000480947 */ /* 0x000fea0003800000 */
[----:B------:R-:W2:Y:S01]  /*0ac0*/  S2UR UR5, SR_CgaCtaId ;  /* 0x00000000000579c3 */ /* 0x000ea20000008800 */
[----:B-1----:R-:W-:Y:S01]  /*0ad0*/  UMOV UR4, 0x400 ;  /* 0x0000040000047882 */ /* 0x002fe20000000000 */
        /* <DEDUP_REMOVED lines=9> */
[----:B--2---:R-:W-:Y:S01]  /*0b70*/  ULEA UR4, UR5, UR4, 0x18 ;  /* 0x0000000405047291 */ /* 0x004fe2000f8ec0ff */
[----:B------:R-:W1:Y:S11]  /*0b80*/  FENCE.VIEW.ASYNC.S ;  /* 0x00000000000073c6 */ /* 0x000e760000000000 */
[----:B-1----:R2:W1:Y:S01]  /*0b90*/  SYNCS.EXCH.64 URZ, [UR4+0xa0], UR8 ;  /* 0x0000a00804ff75b2 */ /* 0x0024620008000100 */
[----:B------:R2:W1:Y:S01]  /*0ba0*/  SYNCS.EXCH.64 URZ, [UR4+0xb0], UR6 ;  /* 0x0000b00604ff75b2 */ /* 0x0004620008000100 */
[----:B------:R2:W1:Y:S01]  /*0bb0*/  SYNCS.EXCH.64 URZ, [UR4+0xa8], UR8 ;  /* 0x0000a80804ff75b2 */ /* 0x0004620008000100 */
[----:B------:R2:W1:Y:S02]  /*0bc0*/  SYNCS.EXCH.64 URZ, [UR4+0xb8], UR6 ;  /* 0x0000b80604ff75b2 */ /* 0x0004640008000100 */
[----:B--2---:R-:W-:Y:S01]  /*0bd0*/  NOP ;  /* 0x0000000000007918 */ /* 0x004fe20000000000 */
.L_x_13:
[----:B-1----:R-:W1:Y:S01]  /*0be0*/  LDCU UR4, c[0x0][0x36c] ;  /* 0x00006d80ff0477ac */ /* 0x002e620008000800 */
[----:B------:R-:W-:Y:S01]  /*0bf0*/  ISETP.NE.OR P3, PT, R0, 0x2, !P3 ;  /* 0x000000020000780c */ /* 0x000fe20005f65670 */
[----:B------:R-:W-:Y:S01]  /*0c00*/  NOP ;  /* 0x0000000000007918 */ /* 0x000fe20000000000 */
[----:B------:R-:W-:Y:S01]  /*0c10*/  LOP3.LUT R0, R62, 0x1f, RZ, 0xc0, !PT ;  /* 0x0000001f3e007812 */ /* 0x000fe200078ec0ff */
[----:B------:R-:W-:Y:S02]  /*0c20*/  UISETP.NE.AND UP4, UPT, UR18, URZ, UPT ;  /* 0x000000ff1200728c */ /* 0x000fe4000bf85270 */
[----:B-1----:R-:W-:-:S09]  /*0c30*/  UISETP.EQ.U32.AND UP6, UPT, UR4, 0x1, UPT ;  /* 0x000000010400788c */ /* 0x002fd2000bfc2070 */
[----:B------:R-:W-:Y:S05]  /*0c40*/  BRA.U !UP6, `(.L_x_14) ;  /* 0x000000010e087547 */ /* 0x000fea000b800000 */
[----:B---34-:R-:W-:Y:S01]  /*0c50*/  UCGABAR_ARV ;  /* 0x00000000000079c7 */ /* 0x018fe20008000000 */
[----:B------:R-:W-:Y:S05]  /*0c60*/  BRA `(.L_x_15) ;  /* 0x0000000000047947 */ /* 0x000fea0003800000 */
.L_x_14:
[----:B---34-:R-:W-:Y:S01]  /*0c70*/  NOP ;  /* 0x0000000000007918 */ /* 0x018fe20000000000 */
.L_x_15:
[----:B------:R-:W1:Y:S01]  /*0c80*/  S2R R4, SR_CTAID.Y ;  /* 0x0000000000047919 */ /* 0x000e620000002600 */
[----:B------:R-:W2:Y:S01]  /*0c90*/  S2UR UR51, SR_CTAID.X ;  /* 0x00000000003379c3 */ /* 0x000ea20000002500 */
[----:B------:R-:W-:-:S05]  /*0ca0*/  CS2R.32 R57, SR_CgaSize ;  /* 0x0000000000397805 */ /* 0x000fca0000008a00 */
[----:B------:R-:W-:-:S05]  /*0cb0*/  IMAD R57, R57, -0xa0, RZ ;  /* 0xffffff6039397824 */ /* 0x000fca00078e02ff */
[----:B------:R-:W-:-:S14]  /*0cc0*/  R2UR UR5, R57 ;  /* 0x00000000390572ca */ /* 0x000fdc00000e0000 */
[----:B------:R-:W3:Y:S01]  /*0cd0*/  LDCU UR5, c[0x0][UR5+0x2b0] ;  /* 0x00005600050577ac */ /* 0x000ee20008000800 */
[----:B------:R-:W-:-:S05]  /*0ce0*/  CS2R.32 R57, SR_CgaSize ;  /* 0x0000000000397805 */ /* 0x000fca0000008a00 */
[----:B------:R-:W-:-:S05]  /*0cf0*/  IMAD R57, R57, -0xa0, RZ ;  /* 0xffffff6039397824 */ /* 0x000fca00078e02ff */
[----:B------:R-:W-:-:S14]  /*0d00*/  R2UR UR4, R57 ;  /* 0x00000000390472ca */ /* 0x000fdc00000e0000 */
[----:B------:R-:W4:Y:S01]  /*0d10*/  LDCU UR4, c[0x0][UR4+0x2b4] ;  /* 0x00005680040477ac */ /* 0x000f220008000800 */
[----:B------:R-:W-:-:S05]  /*0d20*/  CS2R.32 R2, SR_CgaSize ;  /* 0x0000000000027805 */ /* 0x000fca0000008a00 */
[----:B------:R-:W-:-:S06]  /*0d30*/  IMAD R2, R2, -0xa0, RZ ;  /* 0xffffff6002027824 */ /* 0x000fcc00078e02ff */
[----:B------:R-:W4:Y:S01]  /*0d40*/  LDC R2, c[0x0][R2+0x2a0] ;  /* 0x0000a80002027b82 */ /* 0x000f220000000800 */
[----:B------:R-:W1:Y:S01]  /*0d50*/  LDCU UR19, c[0x0][0xc24] ;  /* 0x00018480ff1377ac */ /* 0x000e620008000800 */
[----:B------:R-:W1:Y:S06]  /*0d60*/  LDCU UR39, c[0x0][0xc24] ;  /* 0x00018480ff2777ac */ /* 0x000e6c0008000800 */
[----:B------:R-:W4:Y:S01]  /*0d70*/  S2UR UR6, SR_CgaCtaId ;  /* 0x00000000000679c3 */ /* 0x000f220000008800 */
[----:B------:R-:W4:Y:S01]  /*0d80*/  LDCU UR23, c[0x0][0xc30] ;  /* 0x00018600ff1777ac */ /* 0x000f220008000800 */
[----:B--2---:R-:W-:-:S02]  /*0d90*/  I2FP.F32.U32 R57, UR51 ;  /* 0x0000003300397c45 */ /* 0x004fc40008201000 */
[----:B------:R-:W-:-:S05]  /*0da0*/  CS2R.32 R3, SR_CgaSize ;  /* 0x0000000000037805 */ /* 0x000fca0000008a00 */
[----:B------:R-:W-:-:S06]  /*0db0*/  IMAD R3, R3, -0xa0, RZ ;  /* 0xffffff6003037824 */ /* 0x000fcc00078e02ff */
[----:B------:R-:W2:Y:S01]  /*0dc0*/  LDC R3, c[0x0][R3+0x2a4] ;  /* 0x0000a90003037b82 */ /* 0x000ea20000000800 */
[----:B-1----:R-:W-:Y:S01]  /*0dd0*/  UISETP.GE.AND UP0, UPT, UR19, 0x1, UPT ;  /* 0x000000011300788c */ /* 0x002fe2000bf06270 */
[----:B---3--:R-:W-:Y:S01]  /*0de0*/  FMUL R57, R57, UR5 ;  /* 0x0000000539397c20 */ /* 0x008fe20008400000 */
[----:B------:R-:W-:-:S05]  /*0df0*/  I2FP.F32.U32 R56, R4 ;  /* 0x0000000400387245 */ /* 0x000fca0000201000 */
[----:B------:R-:W1:Y:S01]  /*0e00*/  S2UR UR52, SR_CTAID.Z ;  /* 0x00000000003479c3 */ /* 0x000e620000002700 */
[----:B------:R-:W3:Y:S01]  /*0e10*/  F2I.U32.TRUNC.NTZ R57, R57 ;  /* 0x0000003900397305 */ /* 0x000ee2000020f000 */
[----:B----4-:R-:W-:Y:S01]  /*0e20*/  FMUL R56, R56, UR4 ;  /* 0x0000000438387c20 */ /* 0x010fe20008400000 */
[----:B------:R-:W-:-:S05]  /*0e30*/  USHF.L.U32 UR77, UR6, 0xa, URZ ;  /* 0x0000000a064d7899 */ /* 0x000fca00080006ff */
[----:B------:R-:W4:Y:S01]  /*0e40*/  S2UR UR21, SR_CTAID.Y ;  /* 0x00000000001579c3 */ /* 0x000f220000002600 */
[----:B------:R-:W-:Y:S01]  /*0e50*/  USHF.L.U32 UR76, UR6, 0x5, URZ ;  /* 0x00000005064c7899 */ /* 0x000fe200080006ff */
[----:B------:R-:W1:Y:S01]  /*0e60*/  F2I.U32.TRUNC.NTZ R56, R56 ;  /* 0x0000003800387305 */ /* 0x000e62000020f000 */
[----:B------:R-:W-:Y:S02]  /*0e70*/  ULOP3.LUT UR77, UR77, 0x400, URZ, 0xc0, !UPT ;  /* 0x000004004d4d7892 */ /* 0x000fe4000f8ec0ff */
[----:B------:R-:W-:Y:S01]  /*0e80*/  ULOP3.LUT UR76, UR76, 0x20, URZ, 0xc0, !UPT ;  /* 0x000000204c4c7892 */ /* 0x000fe2000f8ec0ff */
[----:B---3--:R-:W-:-:S05]  /*0e90*/  IADD3 R57, PT, PT, -R57, RZ, RZ ;  /* 0x000000ff39397210 */ /* 0x008fca0007ffe1ff */
[----:B------:R-:W-:Y:S01]  /*0ea0*/  IMAD R57, R2, R57, UR51 ;  /* 0x0000003302397e24 */ /* 0x000fe2000f8e0239 */
[----:B------:R-:W-:Y:S02]  /*0eb0*/  PRMT R2, RZ, 0x7610, R2 ;  /* 0x00007610ff027816 */ /* 0x000fe40000000002 */
[----:B-1----:R-:W-:-:S05]  /*0ec0*/  IADD3 R56, PT, PT, -R56, RZ, RZ ;  /* 0x000000ff38387210 */ /* 0x002fca0007ffe1ff */
[----:B--2---:R-:W-:Y:S01]  /*0ed0*/  IMAD R56, R3, R56, R4 ;  /* 0x0000003803387224 */ /* 0x004fe200078e0204 */
[----:B----4-:R-:W-:Y:S06]  /*0ee0*/  BRA.U UP4, `(.L_x_16) ;  /* 0x0000000104207547 */ /* 0x010fec000b800000 */
[C---:B------:R-:W-:Y:S02]  /*0ef0*/  ISETP.NE.AND P2, PT, R56.reuse, RZ, PT ;  /* 0x000000ff3800720c */ /* 0x040fe40003f45270 */
[----:B------:R-:W-:Y:S02]  /*0f00*/  ISETP.NE.AND P0, PT, R56, RZ, PT ;  /* 0x000000ff3800720c */ /* 0x000fe40003f05270 */
[C---:B------:R-:W-:Y:S02]  /*0f10*/  ISETP.NE.AND P1, PT, R57.reuse, 0x1, PT ;  /* 0x000000013900780c */ /* 0x040fe40003f25270 */
[----:B------:R-:W-:Y:S02]  /*0f20*/  SEL R2, RZ, 0x2, P2 ;  /* 0x00000002ff027807 */ /* 0x000fe40001000000 */
[----:B------:R-:W-:Y:S02]  /*0f30*/  ISETP.EQ.OR P0, PT, R57, RZ, !P0 ;  /* 0x000000ff3900720c */ /* 0x000fe40004702670 */
[----:B------:R-:W-:-:S02]  /*0f40*/  SEL R2, R2, 0x2, P1 ;  /* 0x0000000202027807 */ /* 0x000fc40000800000 */
[----:B------:R-:W-:-:S05]  /*0f50*/  SEL R3, RZ, 0x1, !P0 ;  /* 0x00000001ff037807 */ /* 0x000fca0004000000 */
[----:B------:R-:W-:Y:S02]  /*0f60*/  IMAD.IADD R2, R3, 0x1, R2 ;  /* 0x0000000103027824 */ /* 0x000fe400078e0202 */
.L_x_16:
[----:B------:R-:W-:Y:S05]  /*0f70*/  BRA.U !UP0, `(.L_x_17) ;  /* 0x0000000108d07547 */ /* 0x000fea000b800000 */
[----:B------:R-:W1:Y:S01]  /*0f80*/  LDCU UR20, c[0x0][0xc0c] ;  /* 0x00018180ff1477ac */ /* 0x000e620008000800 */
[----:B------:R-:W2:Y:S01]  /*0f90*/  LDCU.128 UR12, c[0x0][0xc10] ;  /* 0x00018200ff0c77ac */ /* 0x000ea20008000c00 */
[----:B------:R-:W3:Y:S01]  /*0fa0*/  LDCU UR6, c[0x0][0x370] ;  /* 0x00006e00ff0677ac */ /* 0x000ee20008000800 */
[----:B------:R-:W4:Y:S01]  /*0fb0*/  LDCU UR7, c[0x0][0x374] ;  /* 0x00006e80ff0777ac */ /* 0x000f220008000800 */
[----:B------:R-:W4:Y:S01]  /*0fc0*/  LDCU UR22, c[0x0][0xc20] ;  /* 0x00018400ff1677ac */ /* 0x000f220008000800 */
[----:B-1----:R-:W-:Y:S02]  /*0fd0*/  UISETP.NE.AND UP0, UPT, UR20, 0x1, UPT ;  /* 0x000000011400788c */ /* 0x002fe4000bf05270 */
[----:B--2---:R-:W-:Y:S01]  /*0fe0*/  UIMAD.WIDE.U32 UR4, UR51, UR12, URZ ;  /* 0x0000000c330472a5 */ /* 0x004fe2000f8e00ff */
[----:B------:R-:W1:Y:S01]  /*0ff0*/  LDCU.64 UR8, c[0x0][0xc28] ;  /* 0x00018500ff0877ac */ /* 0x000e620008000a00 */
[----:B---3--:R-:W-:Y:S02]  /*1000*/  UIMAD.WIDE.U32 UR10, UR6, UR12, URZ ;  /* 0x0000000c060a72a5 */ /* 0x008fe4000f8e00ff */
[----:B------:R-:W-:-:S02]  /*1010*/  USHF.R.U32.HI UR5, URZ, UR13, UR5 ;  /* 0x0000000dff057299 */ /* 0x000fc40008011605 */
[----:B------:R-:W-:Y:S02]  /*1020*/  UISETP.NE.AND UP2, UPT, UR19, 0x1, UPT ;  /* 0x000000011300788c */ /* 0x000fe4000bf45270 */
[----:B------:R-:W-:Y:S01]  /*1030*/  USEL UR5, UR51, UR5, !UP0 ;  /* 0x0000000533057287 */ /* 0x000fe2000c000000 */
[----:B------:R-:W-:Y:S01]  /*1040*/  UMOV UR10, UR11 ;  /* 0x0000000b000a7c82 */ /* 0x000fe20008000000 */
[----:B------:R-:W-:Y:S02]  /*1050*/  UIMAD.WIDE.U32 UR16, UR21, UR15, URZ ;  /* 0x0000000f151072a5 */ /* 0x000fe4000f8e00ff */
[----:B------:R-:W-:Y:S02]  /*1060*/  @UP0 USHF.R.U32.HI UR6, URZ, UR13, UR10 ;  /* 0x0000000dff060299 */ /* 0x000fe4000801160a */
[----:B------:R-:W-:Y:S02]  /*1070*/  UISETP.NE.AND UP0, UPT, UR14, 0x1, UPT ;  /* 0x000000010e00788c */ /* 0x000fe4000bf05270 */
[----:B----4-:R-:W-:-:S02]  /*1080*/  UIMAD.WIDE.U32 UR10, UR7, UR15, URZ ;  /* 0x0000000f070a72a5 */ /* 0x010fc4000f8e00ff */
[----:B-1----:R-:W-:Y:S01]  /*1090*/  UIMAD.WIDE.U32 UR12, UR6, UR8, URZ ;  /* 0x00000008060c72a5 */ /* 0x002fe2000f8e00ff */
[----:B------:R-:W-:Y:S02]  /*10a0*/  UMOV UR4, UR17 ;  /* 0x0000001100047c82 */ /* 0x000fe40008000000 */
[----:B------:R-:W-:Y:S02]  /*10b0*/  USHF.R.U32.HI UR4, URZ, UR22, UR4 ;  /* 0x00000016ff047299 */ /* 0x000fe40008011604 */
[----:B------:R-:W-:Y:S02]  /*10c0*/  UMOV UR10, UR11 ;  /* 0x0000000b000a7c82 */ /* 0x000fe40008000000 */
[----:B------:R-:W-:Y:S01]  /*10d0*/  UMOV UR12, UR13 ;  /* 0x0000000d000c7c82 */ /* 0x000fe20008000000 */
[----:B------:R-:W-:Y:S02]  /*10e0*/  @UP0 USHF.R.U32.HI UR7, URZ, UR22, UR10 ;  /* 0x00000016ff070299 */ /* 0x000fe4000801160a */
[----:B------:R-:W-:-:S02]  /*10f0*/  USEL UR4, UR21, UR4, !UP0 ;  /* 0x0000000415047287 */ /* 0x000fc4000c000000 */
[----:B------:R-:W-:Y:S02]  /*1100*/  UIMAD.WIDE.U32 UR10, UR7, UR8, URZ ;  /* 0x00000008070a72a5 */ /* 0x000fe4000f8e00ff */
[----:B------:R-:W-:Y:S02]  /*1110*/  @UP2 USHF.R.U32.HI UR6, URZ, UR9, UR12 ;  /* 0x00000009ff062299 */ /* 0x000fe4000801160c */
[----:B------:R-:W-:-:S03]  /*1120*/  UIMAD.WIDE.U32 UR12, UR4, UR8, URZ ;  /* 0x00000008040c72a5 */ /* 0x000fc6000f8e00ff */
[----:B------:R-:W-:Y:S02]  /*1130*/  UMOV UR10, UR11 ;  /* 0x0000000b000a7c82 */ /* 0x000fe40008000000 */
[----:B------:R-:W-:Y:S02]  /*1140*/  @UP2 USHF.R.U32.HI UR7, URZ, UR9, UR10 ;  /* 0x00000009ff072299 */ /* 0x000fe4000801160a */
[----:B------:R-:W-:Y:S02]  /*1150*/  UIMAD UR10, UR6, UR19, URZ ;  /* 0x00000013060a72a4 */ /* 0x000fe4000f8e02ff */
[----:B------:R-:W-:-:S04]  /*1160*/  UIMAD UR7, UR7, UR19, URZ ;  /* 0x00000013070772a4 */ /* 0x000fc8000f8e02ff */
[----:B------:R-:W-:-:S03]  /*1170*/  UISETP.GE.AND UP0, UPT, UR4, UR7, UPT ;  /* 0x000000070400728c */ /* 0x000fc6000bf06270 */
[----:B------:R-:W-:Y:S01]  /*1180*/  UMOV UR7, UR13 ;  /* 0x0000000d00077c82 */ /* 0x000fe20008000000 */
[----:B------:R-:W-:Y:S02]  /*1190*/  UISETP.GE.OR UP0, UPT, UR5, UR10, UP0 ;  /* 0x0000000a0500728c */ /* 0x000fe40008706670 */
[----:B------:R-:W-:Y:S02]  /*11a0*/  UIMAD.WIDE.U32 UR10, UR5, UR8, URZ ;  /* 0x00000008050a72a5 */ /* 0x000fe4000f8e00ff */
[----:B------:R-:W-:Y:S02]  /*11b0*/  USHF.R.U32.HI UR7, URZ, UR9, UR7 ;  /* 0x00000009ff077299 */ /* 0x000fe40008011607 */
[----:B------:R-:W-:Y:S02]  /*11c0*/  UIADD3 UR10, UPT, UPT, -UR4, URZ, URZ ;  /* 0x000000ff040a7290 */ /* 0x000fe4000fffe1ff */
[----:B------:R-:W-:Y:S02]  /*11d0*/  USEL UR7, UR4, UR7, !UP2 ;  /* 0x0000000704077287 */ /* 0x000fe4000d000000 */
[----:B------:R-:W-:Y:S01]  /*11e0*/  UIMAD UR10, UR14, UR10, UR21 ;  /* 0x0000000a0e0a72a4 */ /* 0x000fe2000f8e0215 */
[----:B------:R-:W-:Y:S01]  /*11f0*/  @!UP0 UMOV UR8, UR11 ;  /* 0x0000000b00088c82 */ /* 0x000fe20008000000 */
[----:B------:R-:W-:-:S02]  /*1200*/  UIADD3 UR11, UPT, UPT, -UR5, URZ, URZ ;  /* 0x000000ff050b7290 */ /* 0x000fc4000fffe1ff */
[----:B------:R-:W-:Y:S02]  /*1210*/  @!UP0 USHF.R.U32.HI UR8, URZ, UR9, UR8 ;  /* 0x00000009ff088299 */ /* 0x000fe40008011608 */
[----:B------:R-:W-:Y:S02]  /*1220*/  UIADD3 UR9, UPT, UPT, -UR7, URZ, URZ ;  /* 0x000000ff07097290 */ /* 0x000fe4000fffe1ff */
[----:B------:R-:W-:Y:S02]  /*1230*/  @!UP0 USEL UR8, UR5, UR8, !UP2 ;  /* 0x0000000805088287 */ /* 0x000fe4000d000000 */
[----:B------:R-:W-:Y:S02]  /*1240*/  UIMAD UR9, UR19, UR9, UR4 ;  /* 0x00000009130972a4 */ /* 0x000fe4000f8e0204 */
[----:B------:R-:W-:Y:S02]  /*1250*/  @!UP0 UIADD3 UR7, UPT, UPT, UR7, -UR8, URZ ;  /* 0x8000000807078290 */ /* 0x000fe4000fffe0ff */
[----:B------:R-:W-:-:S02]  /*1260*/  @!UP0 UIMAD UR6, UR9, UR6, UR8 ;  /* 0x00000006090682a4 */ /* 0x000fc4000f8e0208 */
[----:B------:R-:W-:Y:S02]  /*1270*/  @!UP0 UIMAD UR4, UR7, UR19, UR5 ;  /* 0x00000013070482a4 */ /* 0x000fe4000f8e0205 */
[----:B------:R-:W-:Y:S02]  /*1280*/  UIMAD UR51, UR20, UR11, UR51 ;  /* 0x0000000b143372a4 */ /* 0x000fe4000f8e0233 */
[----:B------:R-:W-:Y:S01]  /*1290*/  UIMAD UR21, UR4, UR14, UR10 ;  /* 0x0000000e041572a4 */ /* 0x000fe2000f8e020a */
[----:B------:R-:W-:Y:S02]  /*12a0*/  @!UP0 UMOV UR5, UR6 ;  /* 0x0000000600058c82 */ /* 0x000fe40008000000 */
[----:B------:R-:W-:-:S12]  /*12b0*/  UIMAD UR51, UR5, UR20, UR51 ;  /* 0x00000014053372a4 */ /* 0x000fd8000f8e0233 */
.L_x_17:
[----:B------:R-:W-:-:S09]  /*12c0*/  UISETP.NE.AND UP0, UPT, UR23, 0x1, UPT ;  /* 0x000000011700788c */ /* 0x000fd2000bf05270 */
[----:B------:R-:W-:Y:S05]  /*12d0*/  BRA.U UP0, `(.L_x_18) ;  /* 0x0000000100407547 */ /* 0x000fea000b800000 */
[----:B------:R-:W1:Y:S01]  /*12e0*/  LDCU.128 UR8, c[0x0][0xc10] ;  /* 0x00018200ff0877ac */ /* 0x000e620008000c00 */
[----:B------:R-:W2:Y:S01]  /*12f0*/  LDCU UR12, c[0x0][0xc0c] ;  /* 0x00018180ff0c77ac */ /* 0x000ea20008000800 */
[----:B------:R-:W3:Y:S01]  /*1300*/  LDCU UR13, c[0x0][0xc20] ;  /* 0x00018400ff0d77ac */ /* 0x000ee20008000800 */
[----:B-1----:R-:W-:Y:S02]  /*1310*/  UIMAD.WIDE.U32 UR4, UR51, UR8, URZ ;  /* 0x00000008330472a5 */ /* 0x002fe4000f8e00ff */
[----:B------:R-:W-:Y:S02]  /*1320*/  UIMAD.WIDE.U32 UR6, UR21, UR11, URZ ;  /* 0x0000000b150672a5 */ /* 0x000fe4000f8e00ff */
[----:B--2---:R-:W-:Y:S02]  /*1330*/  UISETP.NE.AND UP0, UPT, UR12, 0x1, UPT ;  /* 0x000000010c00788c */ /* 0x004fe4000bf05270 */
[----:B------:R-:W-:-:S03]  /*1340*/  USHF.R.U32.HI UR5, URZ, UR9, UR5 ;  /* 0x00000009ff057299 */ /* 0x000fc60008011605 */
[----:B------:R-:W-:Y:S01]  /*1350*/  UMOV UR4, UR7 ;  /* 0x0000000700047c82 */ /* 0x000fe20008000000 */
[----:B------:R-:W-:Y:S02]  /*1360*/  USEL UR5, UR51, UR5, !UP0 ;  /* 0x0000000533057287 */ /* 0x000fe4000c000000 */
[----:B------:R-:W-:Y:S02]  /*1370*/  UISETP.NE.AND UP0, UPT, UR10, 0x1, UPT ;  /* 0x000000010a00788c */ /* 0x000fe4000bf05270 */
[----:B---3--:R-:W-:-:S04]  /*1380*/  USHF.R.U32.HI UR4, URZ, UR13, UR4 ;  /* 0x0000000dff047299 */ /* 0x008fc80008011604 */
[----:B------:R-:W-:-:S04]  /*1390*/  USEL UR4, UR21, UR4, !UP0 ;  /* 0x0000000415047287 */ /* 0x000fc8000c000000 */
[----:B------:R-:W-:Y:S02]  /*13a0*/  UIADD3 UR6, UPT, UPT, UR5, -UR4, URZ ;  /* 0x8000000405067290 */ /* 0x000fe4000fffe0ff */
[----:B------:R-:W-:Y:S02]  /*13b0*/  UIADD3 UR4, UPT, UPT, -UR5, UR4, URZ ;  /* 0x0000000405047290 */ /* 0x000fe4000fffe1ff */
[----:B------:R-:W-:Y:S02]  /*13c0*/  UIMAD UR21, UR6, UR10, UR21 ;  /* 0x0000000a061572a4 */ /* 0x000fe4000f8e0215 */
[----:B------:R-:W-:-:S12]  /*13d0*/  UIMAD UR51, UR4, UR12, UR51 ;  /* 0x0000000c043372a4 */ /* 0x000fd8000f8e0233 */
.L_x_18:
[----:B------:R-:W-:Y:S01]  /*13e0*/  UISETP.NE.AND UP0, UPT, UR18, 0x2, UPT ;  /* 0x000000021200788c */ /* 0x000fe2000bf05270 */
[----:B------:R-:W-:Y:S09]  /*13f0*/  BRA.U !UP6, `(.L_x_19) ;  /* 0x000000010e0c7547 */ /* 0x000ff2000b800000 */
[----:B------:R-:W-:Y:S01]  /*1400*/  UCGABAR_WAIT ;  /* 0x0000000000007dc7 */ /* 0x000fe20008000000 */
[----:B------:R-:W-:Y:S01]  /*1410*/  CCTL.IVALL ;  /* 0x00000000ff00798f */ /* 0x000fe20002000000 */
[----:B------:R-:W-:Y:S05]  /*1420*/  BRA `(.L_x_20) ;  /* 0x0000000000047947 */ /* 0x000fea0003800000 */
.L_x_19:
[----:B------:R-:W-:Y:S06]  /*1430*/  BAR.SYNC.DEFER_BLOCKING 0x0 ;  /* 0x0000000000007b1d */ /* 0x000fec0000010000 */
.L_x_20:
[----:B------:R-:W-:Y:S05]  /*1440*/  BRA.U UP0, `(.L_x_21) ;  /* 0x0000004900687547 */ /* 0x000fea000b800000 */
[----:B------:R-:W1:Y:S01]  /*1450*/  LDCU UR5, c[0x0][0x388] ;  /* 0x00007100ff0577ac */ /* 0x000e620008000800 */
[----:B------:R-:W-:Y:S01]  /*1460*/  PLOP3.LUT P1, PT, PT, PT, UP3, 0x80, 0x8 ;  /* 0x000000000008781c */ /* 0x000fe20003f2f038 */
[----:B------:R-:W-:Y:S01]  /*1470*/  HFMA2 R3, -RZ, RZ, 0, 5.9604644775390625e-08 ;  /* 0x00000001ff037431 */ /* 0x000fe200000001ff */
[----:B------:R-:W-:Y:S01]  /*1480*/  ISETP.EQ.OR P2, PT, R0, RZ, P3 ;  /* 0x000000ff0000720c */ /* 0x000fe20001f42670 */
[----:B------:R-:W2:Y:S01]  /*1490*/  LDCU UR8, c[0x0][0x38c] ;  /* 0x00007180ff0877ac */ /* 0x000ea20008000800 */
[----:B------:R-:W-:Y:S02]  /*14a0*/  PLOP3.LUT P1, PT, P1, PT, PT, 0x8, 0x80 ;  /* 0x000000000080781c */ /* 0x000fe40000f2e170 */
[----:B------:R-:W-:Y:S01]  /*14b0*/  MOV R2, RZ ;  /* 0x000000ff00027202 */ /* 0x000fe20000000f00 */
[----:B------:R-:W3:Y:S01]  /*14c0*/  LDCU.64 UR6, c[0x0][0x390] ;  /* 0x00007200ff0677ac */ /* 0x000ee20008000a00 */
[----:B------:R-:W-:Y:S02]  /*14d0*/  UISETP.NE.AND UP1, UPT, UR18, URZ, UPT ;  /* 0x000000ff1200728c */ /* 0x000fe4000bf25270 */
[----:B------:R-:W-:Y:S01]  /*14e0*/  USEL UR71, URZ, 0x1, UP5 ;  /* 0x00000001ff477887 */ /* 0x000fe2000a800000 */
[----:B------:R-:W-:Y:S01]  /*14f0*/  UMOV UR55, URZ ;  /* 0x000000ff00377c82 */ /* 0x000fe20008000000 */
[----:B------:R-:W-:Y:S01]  /*1500*/  UMOV UR47, URZ ;  /* 0x000000ff002f7c82 */ /* 0x000fe20008000000 */
[----:B-1----:R-:W-:-:S02]  /*1510*/  UIADD3 UR5, UPT, UPT, UR5, 0x3f, URZ ;  /* 0x0000003f05057890 */ /* 0x002fc4000fffe0ff */
[----:B------:R-:W-:Y:S02]  /*1520*/  USEL UR71, UR71, 0x2, UP1 ;  /* 0x0000000247477887 */ /* 0x000fe40008800000 */
[----:B------:R-:W-:-:S04]  /*1530*/  USHF.R.S32.HI UR4, URZ, 0x1f, UR5 ;  /* 0x0000001fff047899 */ /* 0x000fc80008011405 */
[----:B------:R-:W-:-:S04]  /*1540*/  ULEA.HI UR4, UR4, UR5, URZ, 0x6 ;  /* 0x0000000504047291 */ /* 0x000fc8000f8f30ff */
[----:B------:R-:W-:-:S04]  /*1550*/  USHF.R.S32.HI UR4, URZ, 0x6, UR4 ;  /* 0x00000006ff047899 */ /* 0x000fc80008011404 */
[----:B--2---:R-:W-:-:S04]  /*1560*/  UIMAD UR4, UR4, UR8, URZ ;  /* 0x00000008040472a4 */ /* 0x004fc8000f8e02ff */
[----:B---3--:R-:W-:-:S04]  /*1570*/  UIMAD UR4, UR4, UR6, URZ ;  /* 0x00000006040472a4 */ /* 0x008fc8000f8e02ff */
[----:B------:R-:W-:-:S04]  /*1580*/  UIMAD UR6, UR4, UR7, URZ ;  /* 0x00000007040672a4 */ /* 0x000fc8000f8e02ff */
[----:B------:R-:W-:Y:S02]  /*1590*/  UISETP.NE.AND UP2, UPT, UR6, URZ, UPT ;  /* 0x000000ff0600728c */ /* 0x000fe4000bf45270 */
[----:B------:R-:W-:Y:S01]  /*15a0*/  UISETP.LT.U32.AND UP0, UPT, UR6, 0x4, UPT ;  /* 0x000000040600788c */ /* 0x000fe2000bf01070 */
[----:B------:R-:W-:Y:S01]  /*15b0*/  IMAD.U32 R35, RZ, RZ, UR6 ;  /* 0x00000006ff237e24 */ /* 0x000fe2000f8e00ff */
[----:B------:R-:W1:Y:S01]  /*15c0*/  LDCU UR4, c[0x0][0x370] ;  /* 0x00006e00ff0477ac */ /* 0x000e620008000800 */
[----:B------:R-:W2:Y:S01]  /*15d0*/  LDCU UR7, c[0x0][0x374] ;  /* 0x00006e80ff0777ac */ /* 0x000ea20008000800 */
[----:B-1---5:R-:W-:Y:S01]  /*15e0*/  IMAD.U32 R27, RZ, RZ, UR4 ;  /* 0x00000004ff1b7e24 */ /* 0x022fe2000f8e00ff */
[----:B------:R-:W-:Y:S01]  /*15f0*/  USEL UR4, UR6, 0x4, UP0 ;  /* 0x0000000406047887 */ /* 0x000fe20008000000 */
[----:B--2---:R-:W-:-:S03]  /*1600*/  MOV R26, UR7 ;  /* 0x00000007001a7c02 */ /* 0x004fc60008000f00 */
[----:B------:R-:W-:Y:S02]  /*1610*/  UIADD3 UR5, UPT, UPT, UR4, -0x1, URZ ;  /* 0xffffffff04057890 */ /* 0x000fe4000fffe0ff */
[----:B------:R-:W-:Y:S02]  /*1620*/  @!UP2 UIADD3 UR5, UPT, UPT, UR4, URZ, URZ ;  /* 0x000000ff0405a290 */ /* 0x000fe4000fffe0ff */
[----:B------:R-:W-:Y:S02]  /*1630*/  UIADD3 UR6, UPT, UPT, UR6, -UR4, URZ ;  /* 0x8000000406067290 */ /* 0x000fe4000fffe0ff */
[----:B------:R-:W-:-:S04]  /*1640*/  UIADD3 UR4, UPT, UPT, UR5, 0x1, URZ ;  /* 0x0000000105047890 */ /* 0x000fc8000fffe0ff */
[----:B------:R-:W-:Y:S02]  /*1650*/  IMAD.U32 R34, RZ, RZ, UR6 ;  /* 0x00000006ff227e24 */ /* 0x000fe4000f8e00ff */
[----:B------:R-:W-:Y:S01]  /*1660*/  IMAD.U32 R25, RZ, RZ, UR4 ;  /* 0x00000004ff197e24 */ /* 0x000fe2000f8e00ff */
[----:B------:R-:W-:Y:S02]  /*1670*/  UMOV UR4, URZ ;  /* 0x000000ff00047c82 */ /* 0x000fe40008000000 */
[----:B------:R-:W-:-:S07]  /*1680*/  IMAD.U32 R33, RZ, RZ, UR4 ;  /* 0x00000004ff217e24 */ /* 0x000fce000f8e00ff */
.L_x_39:
[----:B------:R-:W1:Y:S01]  /*1690*/  S2UR UR31, SR_CgaCtaId ;  /* 0x00000000001f79c3 */ /* 0x000e620000008800 */
[----:B------:R-:W-:Y:S01]  /*16a0*/  UMOV UR4, 0x400 ;  /* 0x0000040000047882 */ /* 0x000fe20000000000 */
[----:B------:R-:W-:Y:S01]  /*16b0*/  R2UR UR5, R35 ;  /* 0x00000000230572ca */ /* 0x000fe200000e0000 */
[----:B------:R-:W-:Y:S01]  /*16c0*/  UMOV UR6, URZ ;  /* 0x000000ff00067c82 */ /* 0x000fe20008000000 */
[----:B------:R-:W-:Y:S01]  /*16d0*/  SHF.L.U32 R0, R3, 0x1f, RZ ;  /* 0x0000001f03007819 */ /* 0x000fe200000006ff */
[----:B------:R-:W-:Y:S01]  /*16e0*/  IMAD.U32 R32, RZ, RZ, UR6 ;  /* 0x00000006ff207e24 */ /* 0x000fe2000f8e00ff */
[----:B------:R-:W-:Y:S01]  /*16f0*/  USHF.L.U32 UR63, UR51, 0x6, URZ ;  /* 0x00000006333f7899 */ /* 0x000fe200080006ff */
[----:B------:R-:W-:-:S08]  /*1700*/  UMOV UR23, URZ ;  /* 0x000000ff00177c82 */ /* 0x000fd00008000000 */
[----:B------:R-:W-:-:S03]  /*1710*/  UISETP.NE.AND UP0, UPT, UR5, URZ, UPT ;  /* 0x000000ff0500728c */ /* 0x000fc6000bf05270 */
[----:B------:R-:W-:Y:S02]  /*1720*/  UMOV UR5, URZ ;  /* 0x000000ff00057c82 */ /* 0x000fe40008000000 */
[----:B------:R-:W-:Y:S01]  /*1730*/  IMAD.U32 R31, RZ, RZ, UR5 ;  /* 0x00000005ff1f7e24 */ /* 0x000fe2000f8e00ff */
[----:B-1----:R-:W-:-:S04]  /*1740*/  ULEA UR31, UR31, UR4, 0x18 ;  /* 0x000000041f1f7291 */ /* 0x002fc8000f8ec0ff */
[----:B------:R-:W-:-:S09]  /*1750*/  ULEA UR4, UR55, UR31, 0x3 ;  /* 0x0000001f37047291 */ /* 0x000fd2000f8e18ff */
[----:B------:R1:W2:Y:S01]  /*1760*/  SYNCS.PHASECHK.TRANS64.TRYWAIT P0, [UR4+0x20], R0 ;  /* 0x00002000ff0075a7 */ /* 0x0002a20008001104 */
[----:B------:R-:W-:-:S06]  /*1770*/  USHF.L.U32 UR4, UR21, 0x7, URZ ;  /* 0x0000000715047899 */ /* 0x000fcc00080006ff */
[----:B------:R-:W-:Y:S01]  /*1780*/  IMAD.U32 R24, RZ, RZ, UR4 ;  /* 0x00000004ff187e24 */ /* 0x000fe2000f8e00ff */
[----:B------:R-:W-:Y:S02]  /*1790*/  UMOV UR4, URZ ;  /* 0x000000ff00047c82 */ /* 0x000fe40008000000 */
[----:B------:R-:W-:Y:S01]  /*17a0*/  MOV R30, UR4 ;  /* 0x00000004001e7c02 */ /* 0x000fe20008000f00 */
[----:B------:R-:W-:Y:S06]  /*17b0*/  BRA.U !UP0, `(.L_x_22) ;  /* 0x0000001d08987547 */ /* 0x000fec000b800000 */
[----:B------:R-:W3:Y:S01]  /*17c0*/  LDCU.128 UR4, c[0x0][0x480] ;  /* 0x00009000ff0477ac */ /* 0x000ee20008000c00 */
[----:B------:R-:W-:Y:S02]  /*17d0*/  R2UR UR56, R25 ;  /* 0x00000000193872ca */ /* 0x000fe400000e0000 */
[----:B------:R-:W-:Y:S01]  /*17e0*/  R2UR UR54, R24 ;  /* 0x00000000183672ca */ /* 0x000fe200000e0000 */
[----:B------:R-:W-:Y:S02]  /*17f0*/  UIADD3 UR50, UPT, UPT, UR63, 0x8, URZ ;  /* 0x000000083f327890 */ /* 0x000fe4000fffe0ff */
[----:B------:R-:W-:Y:S02]  /*1800*/  UIADD3 UR49, UPT, UPT, UR63, 0x10, URZ ;  /* 0x000000103f317890 */ /* 0x000fe4000fffe0ff */
[----:B------:R-:W-:Y:S02]  /*1810*/  UIADD3 UR48, UPT, UPT, UR63, 0x18, URZ ;  /* 0x000000183f307890 */ /* 0x000fe4000fffe0ff */
[----:B------:R-:W-:-:S02]  /*1820*/  UIADD3 UR46, UPT, UPT, UR63, 0x20, URZ ;  /* 0x000000203f2e7890 */ /* 0x000fc4000fffe0ff */
[----:B------:R-:W-:Y:S02]  /*1830*/  UIADD3 UR38, UPT, UPT, UR63, 0x28, URZ ;  /* 0x000000283f267890 */ /* 0x000fe4000fffe0ff */
[----:B------:R-:W-:Y:S02]  /*1840*/  UIADD3 UR30, UPT, UPT, UR63, 0x30, URZ ;  /* 0x000000303f1e7890 */ /* 0x000fe4000fffe0ff */
[----:B------:R-:W-:Y:S02]  /*1850*/  UIADD3 UR29, UPT, UPT, UR63, 0x38, URZ ;  /* 0x000000383f1d7890 */ /* 0x000fe4000fffe0ff */
[----:B---3--:R-:W-:Y:S02]  /*1860*/  UIMAD.WIDE.U32 UR12, UR50, UR5, URZ ;  /* 0x00000005320c72a5 */ /* 0x008fe4000f8e00ff */
[----:B------:R-:W-:Y:S02]  /*1870*/  UIMAD.WIDE.U32 UR14, UR49, UR5, URZ ;  /* 0x00000005310e72a5 */ /* 0x000fe4000f8e00ff */
[----:B------:R-:W-:-:S02]  /*1880*/  UIMAD.WIDE.U32 UR24, UR63, UR5, URZ ;  /* 0x000000053f1872a5 */ /* 0x000fc4000f8e00ff */
[----:B------:R-:W-:Y:S02]  /*1890*/  UIMAD.WIDE.U32 UR16, UR48, UR5, URZ ;  /* 0x00000005301072a5 */ /* 0x000fe4000f8e00ff */
[----:B------:R-:W-:Y:S02]  /*18a0*/  UIMAD.WIDE.U32 UR18, UR46, UR5, URZ ;  /* 0x000000052e1272a5 */ /* 0x000fe4000f8e00ff */
[----:B------:R-:W-:Y:S02]  /*18b0*/  UIMAD.WIDE.U32 UR20, UR38, UR5, URZ ;  /* 0x00000005261472a5 */ /* 0x000fe4000f8e00ff */
[----:B------:R-:W-:Y:S02]  /*18c0*/  UIMAD.WIDE.U32 UR22, UR30, UR5, URZ ;  /* 0x000000051e1672a5 */ /* 0x000fe4000f8e00ff */
[----:B------:R-:W-:Y:S01]  /*18d0*/  UIMAD.WIDE.U32 UR26, UR29, UR5, URZ ;  /* 0x000000051d1a72a5 */ /* 0x000fe2000f8e00ff */
[----:B------:R-:W3:Y:S02]  /*18e0*/  LDCU.128 UR8, c[0x0][0x490] ;  /* 0x00009200ff0877ac */ /* 0x000ee40008000c00 */
[----:B------:R-:W-:Y:S01]  /*18f0*/  UMOV UR5, UR13 ;  /* 0x0000000d00057c82 */ /* 0x000fe20008000000 */
[----:B------:R-:W-:-:S02]  /*1900*/  UISETP.NE.AND UP0, UPT, UR4, 0x1, UPT ;  /* 0x000000010400788c */ /* 0x000fc4000bf05270 */
[----:B------:R-:W-:Y:S02]  /*1910*/  USHF.R.U32.HI UR28, URZ, UR6, UR5 ;  /* 0x00000006ff1c7299 */ /* 0x000fe40008011605 */
[----:B------:R-:W-:Y:S01]  /*1920*/  UISETP.NE.AND UP1, UPT, UR7, 0x1, UPT ;  /* 0x000000010700788c */ /* 0x000fe2000bf25270 */
[----:B------:R-:W-:Y:S01]  /*1930*/  UMOV UR5, UR15 ;  /* 0x0000000f00057c82 */ /* 0x000fe20008000000 */
[----:B------:R-:W-:Y:S02]  /*1940*/  USEL UR16, UR50, UR28, !UP0 ;  /* 0x0000001c32107287 */ /* 0x000fe4000c000000 */
[----:B------:R-:W-:Y:S01]  /*1950*/  USHF.R.U32.HI UR15, URZ, UR6, UR5 ;  /* 0x00000006ff0f7299 */ /* 0x000fe20008011605 */
[----:B------:R-:W4:Y:S02]  /*1960*/  LDCU UR53, c[0x0][0x4a0] ;  /* 0x00009400ff3577ac */ /* 0x000f240008000800 */
[----:B------:R-:W-:Y:S01]  /*1970*/  UMOV UR5, UR17 ;  /* 0x0000001100057c82 */ /* 0x000fe20008000000 */
[----:B------:R-:W-:-:S02]  /*1980*/  USEL UR15, UR49, UR15, !UP0 ;  /* 0x0000000f310f7287 */ /* 0x000fc4000c000000 */
[----:B------:R-:W-:Y:S02]  /*1990*/  USHF.R.U32.HI UR14, URZ, UR6, UR5 ;  /* 0x00000006ff0e7299 */ /* 0x000fe40008011605 */
[----:B---3--:R-:W-:Y:S01]  /*19a0*/  UIMAD.WIDE.U32 UR32, UR15, UR8, URZ ;  /* 0x000000080f2072a5 */ /* 0x008fe2000f8e00ff */
[----:B------:R-:W-:Y:S01]  /*19b0*/  UMOV UR5, UR19 ;  /* 0x0000001300057c82 */ /* 0x000fe20008000000 */
[----:B------:R-:W-:Y:S02]  /*19c0*/  USEL UR14, UR48, UR14, !UP0 ;  /* 0x0000000e300e7287 */ /* 0x000fe4000c000000 */
[----:B------:R-:W-:Y:S02]  /*19d0*/  USHF.R.U32.HI UR13, URZ, UR6, UR5 ;  /* 0x00000006ff0d7299 */ /* 0x000fe40008011605 */
[----:B------:R-:W-:Y:S01]  /*19e0*/  UIMAD.WIDE.U32 UR34, UR14, UR8, URZ ;  /* 0x000000080e2272a5 */ /* 0x000fe2000f8e00ff */
[----:B------:R-:W-:Y:S01]  /*19f0*/  UMOV UR5, UR21 ;  /* 0x0000001500057c82 */ /* 0x000fe20008000000 */
[----:B------:R-:W-:-:S02]  /*1a00*/  USEL UR13, UR46, UR13, !UP0 ;  /* 0x0000000d2e0d7287 */ /* 0x000fc4000c000000 */
[----:B------:R-:W-:Y:S02]  /*1a10*/  USHF.R.U32.HI UR12, URZ, UR6, UR5 ;  /* 0x00000006ff0c7299 */ /* 0x000fe40008011605 */
[----:B------:R-:W-:Y:S01]  /*1a20*/  UIMAD.WIDE.U32 UR20, UR16, UR8, URZ ;  /* 0x00000008101472a5 */ /* 0x000fe2000f8e00ff */
[----:B------:R-:W-:Y:S01]  /*1a30*/  UMOV UR5, UR23 ;  /* 0x0000001700057c82 */ /* 0x000fe20008000000 */
[----:B------:R-:W-:Y:S02]  /*1a40*/  USEL UR12, UR38, UR12, !UP0 ;  /* 0x0000000c260c7287 */ /* 0x000fe4000c000000 */
[----:B------:R-:W-:Y:S02]  /*1a50*/  USHF.R.U32.HI UR18, URZ, UR6, UR5 ;  /* 0x00000006ff127299 */ /* 0x000fe40008011605 */
[----:B------:R-:W-:Y:S01]  /*1a60*/  UIMAD.WIDE.U32 UR36, UR13, UR8, URZ ;  /* 0x000000080d2472a5 */ /* 0x000fe2000f8e00ff */
[----:B------:R-:W-:Y:S01]  /*1a70*/  UMOV UR5, UR25 ;  /* 0x0000001900057c82 */ /* 0x000fe20008000000 */
[----:B------:R-:W-:-:S02]  /*1a80*/  UIMAD.WIDE.U32 UR40, UR12, UR8, URZ ;  /* 0x000000080c2872a5 */ /* 0x000fc4000f8e00ff */
[----:B------:R-:W-:Y:S02]  /*1a90*/  USHF.R.U32.HI UR17, URZ, UR6, UR5 ;  /* 0x00000006ff117299 */ /* 0x000fe40008011605 */
[----:B------:R-:W-:Y:S01]  /*1aa0*/  UIADD3 UR26, UPT, UPT, -UR15, URZ, URZ ;  /* 0x000000ff0f1a7290 */ /* 0x000fe2000fffe1ff */
[----:B------:R-:W-:Y:S01]  /*1ab0*/  UMOV UR5, UR27 ;  /* 0x0000001b00057c82 */ /* 0x000fe20008000000 */
[----:B------:R-:W-:Y:S02]  /*1ac0*/  USEL UR17, UR63, UR17, !UP0 ;  /* 0x000000113f117287 */ /* 0x000fe4000c000000 */
[----:B------:R-:W-:Y:S02]  /*1ad0*/  USHF.R.U32.HI UR5, URZ, UR6, UR5 ;  /* 0x00000006ff057299 */ /* 0x000fe40008011605 */
[----:B------:R-:W-:Y:S02]  /*1ae0*/  USEL UR6, UR30, UR18, !UP0 ;  /* 0x000000121e067287 */ /* 0x000fe4000c000000 */
[----:B------:R-:W-:-:S02]  /*1af0*/  USEL UR5, UR29, UR5, !UP0 ;  /* 0x000000051d057287 */ /* 0x000fc4000c000000 */
[----:B------:R-:W-:Y:S02]  /*1b00*/  UIMAD.WIDE.U32 UR18, UR17, UR8, URZ ;  /* 0x00000008111272a5 */ /* 0x000fe4000f8e00ff */
[----:B------:R-:W-:Y:S02]  /*1b10*/  UIADD3 UR27, UPT, UPT, -UR16, URZ, URZ ;  /* 0x000000ff101b7290 */ /* 0x000fe4000fffe1ff */
[----:B------:R-:W-:Y:S02]  /*1b20*/  UIMAD.WIDE.U32 UR42, UR6, UR8, URZ ;  /* 0x00000008062a72a5 */ /* 0x000fe4000f8e00ff */
[----:B------:R-:W-:Y:S02]  /*1b30*/  UIMAD.WIDE.U32 UR44, UR5, UR8, URZ ;  /* 0x00000008052c72a5 */ /* 0x000fe4000f8e00ff */
[----:B------:R-:W-:Y:S02]  /*1b40*/  UIADD3 UR25, UPT, UPT, -UR14, URZ, URZ ;  /* 0x000000ff0e197290 */ /* 0x000fe4000fffe1ff */
[----:B------:R-:W-:-:S02]  /*1b50*/  UIADD3 UR23, UPT, UPT, -UR12, URZ, URZ ;  /* 0x000000ff0c177290 */ /* 0x000fc4000fffe1ff */
[----:B------:R-:W-:Y:S02]  /*1b60*/  UIADD3 UR24, UPT, UPT, -UR13, URZ, URZ ;  /* 0x000000ff0d187290 */ /* 0x000fe4000fffe1ff */
[----:B------:R-:W-:Y:S02]  /*1b70*/  UIADD3 UR22, UPT, UPT, -UR6, URZ, URZ ;  /* 0x000000ff06167290 */ /* 0x000fe4000fffe1ff */
[----:B------:R-:W-:Y:S02]  /*1b80*/  UIADD3 UR28, UPT, UPT, -UR17, URZ, URZ ;  /* 0x000000ff111c7290 */ /* 0x000fe4000fffe1ff */
[----:B------:R-:W-:Y:S02]  /*1b90*/  UIADD3 UR8, UPT, UPT, -UR5, URZ, URZ ;  /* 0x000000ff05087290 */ /* 0x000fe4000fffe1ff */
[----:B------:R-:W-:Y:S02]  /*1ba0*/  UIMAD UR52, UR4, UR27, UR50 ;  /* 0x0000001b043472a4 */ /* 0x000fe4000f8e0232 */
[----:B------:R-:W-:-:S02]  /*1bb0*/  UIMAD UR51, UR4, UR26, UR49 ;  /* 0x0000001a043372a4 */ /* 0x000fc4000f8e0231 */
[----:B------:R-:W-:Y:S02]  /*1bc0*/  UIMAD UR50, UR4, UR25, UR48 ;  /* 0x00000019043272a4 */ /* 0x000fe4000f8e0230 */
[----:B------:R-:W-:Y:S02]  /*1bd0*/  UIMAD UR67, UR4, UR23, UR38 ;  /* 0x00000017044372a4 */ /* 0x000fe4000f8e0226 */
[----:B------:R-:W-:Y:S02]  /*1be0*/  UIMAD UR49, UR4, UR24, UR46 ;  /* 0x00000018043172a4 */ /* 0x000fe4000f8e022e */
[----:B------:R-:W-:Y:S02]  /*1bf0*/  UIMAD UR59, UR4, UR22, UR30 ;  /* 0x00000016043b72a4 */ /* 0x000fe4000f8e021e */
[----:B------:R-:W-:Y:S02]  /*1c00*/  UIMAD UR38, UR4, UR28, UR63 ;  /* 0x0000001c042672a4 */ /* 0x000fe4000f8e023f */
[----:B------:R-:W-:-:S02]  /*1c10*/  UIMAD UR48, UR4, UR8, UR29 ;  /* 0x00000008043072a4 */ /* 0x000fc4000f8e021d */
[----:B------:R-:W-:Y:S01]  /*1c20*/  UISETP.NE.AND UP0, UPT, UR10, 0x1, UPT ;  /* 0x000000010a00788c */ /* 0x000fe2000bf05270 */
[----:B------:R-:W-:Y:S01]  /*1c30*/  UMOV UR4, UR19 ;  /* 0x0000001300047c82 */ /* 0x000fe20008000000 */
[----:B------:R-:W3:Y:S01]  /*1c40*/  LDCU UR74, c[0x0][0x38c] ;  /* 0x00007180ff4a77ac */ /* 0x000ee20008000800 */
[----:B------:R-:W-:Y:S01]  /*1c50*/  USHF.R.U32.HI UR30, URZ, UR9, UR4 ;  /* 0x00000009ff1e7299 */ /* 0x000fe20008011604 */
[----:B------:R-:W1:Y:S02]  /*1c60*/  LDCU.64 UR72, c[0x0][0x390] ;  /* 0x00007200ff4877ac */ /* 0x000e640008000a00 */
[----:B------:R-:W-:Y:S01]  /*1c70*/  UMOV UR4, UR21 ;  /* 0x0000001500047c82 */ /* 0x000fe20008000000 */
[----:B------:R-:W-:Y:S02]  /*1c80*/  USEL UR30, UR17, UR30, !UP1 ;  /* 0x0000001e111e7287 */ /* 0x000fe4000c800000 */
[----:B------:R-:W-:-:S03]  /*1c90*/  USHF.R.U32.HI UR22, URZ, UR9, UR4 ;  /* 0x00000009ff167299 */ /* 0x000fc60008011604 */
[----:B------:R-:W-:Y:S01]  /*1ca0*/  UMOV UR4, UR33 ;  /* 0x0000002100047c82 */ /* 0x000fe20008000000 */
[----:B------:R-:W-:Y:S02]  /*1cb0*/  USEL UR29, UR16, UR22, !UP1 ;  /* 0x00000016101d7287 */ /* 0x000fe4000c800000 */
[----:B------:R-:W-:Y:S02]  /*1cc0*/  USHF.R.U32.HI UR21, URZ, UR9, UR4 ;  /* 0x00000009ff157299 */ /* 0x000fe40008011604 */
[----:B------:R-:W-:Y:S01]  /*1cd0*/  UIADD3 UR22, UPT, UPT, -UR30, URZ, URZ ;  /* 0x000000ff1e167290 */ /* 0x000fe2000fffe1ff */
[----:B------:R-:W-:Y:S01]  /*1ce0*/  UMOV UR4, UR35 ;  /* 0x0000002300047c82 */ /* 0x000fe20008000000 */
[----:B------:R-:W-:Y:S02]  /*1cf0*/  USEL UR28, UR15, UR21, !UP1 ;  /* 0x000000150f1c7287 */ /* 0x000fe4000c800000 */
[----:B------:R-:W-:Y:S02]  /*1d00*/  USHF.R.U32.HI UR20, URZ, UR9, UR4 ;  /* 0x00000009ff147299 */ /* 0x000fe40008011604 */
[----:B------:R-:W-:Y:S01]  /*1d10*/  UIADD3 UR21, UPT, UPT, -UR29, URZ, URZ ;  /* 0x000000ff1d157290 */ /* 0x000fe2000fffe1ff */
[----:B------:R-:W-:Y:S01]  /*1d20*/  UMOV UR4, UR37 ;  /* 0x0000002500047c82 */ /* 0x000fe20008000000 */
[----:B------:R-:W-:-:S02]  /*1d30*/  USEL UR27, UR14, UR20, !UP1 ;  /* 0x000000140e1b7287 */ /* 0x000fc4000c800000 */
        /* <DEDUP_REMOVED lines=13> */
[----:B------:R-:W-:Y:S02]  /*1e10*/  UIADD3 UR8, UPT, UPT, -UR24, URZ, URZ ;  /* 0x000000ff18087290 */ /* 0x000fe4000fffe1ff */
[----:B------:R-:W-:-:S02]  /*1e20*/  USEL UR23, UR5, UR9, !UP1 ;  /* 0x0000000905177287 */ /* 0x000fc4000c800000 */
[----:B------:R-:W-:Y:S02]  /*1e30*/  UIADD3 UR9, UPT, UPT, -UR25, URZ, URZ ;  /* 0x000000ff19097290 */ /* 0x000fe4000fffe1ff */
[----:B------:R-:W-:Y:S02]  /*1e40*/  UIADD3 UR4, UPT, UPT, -UR23, URZ, URZ ;  /* 0x000000ff17047290 */ /* 0x000fe4000fffe1ff */
[----:B------:R-:W-:Y:S02]  /*1e50*/  UIMAD UR37, UR7, UR22, UR17 ;  /* 0x00000016072572a4 */ /* 0x000fe4000f8e0211 */
[----:B------:R-:W-:Y:S02]  /*1e60*/  UIMAD UR32, UR7, UR4, UR5 ;  /* 0x00000004072072a4 */ /* 0x000fe4000f8e0205 */
[----:B------:R-:W-:Y:S02]  /*1e70*/  UIMAD.WIDE.U32 UR4, UR30, UR11, URZ ;  /* 0x0000000b1e0472a5 */ /* 0x000fe4000f8e00ff */
[----:B------:R-:W-:-:S02]  /*1e80*/  UIMAD UR36, UR7, UR21, UR16 ;  /* 0x00000015072472a4 */ /* 0x000fc4000f8e0210 */
[----:B------:R-:W-:Y:S02]  /*1e90*/  UIMAD UR35, UR7, UR20, UR15 ;  /* 0x00000014072372a4 */ /* 0x000fe4000f8e020f */
[----:B------:R-:W-:Y:S02]  /*1ea0*/  UIMAD UR34, UR7, UR19, UR14 ;  /* 0x00000013072272a4 */ /* 0x000fe4000f8e020e */
[----:B------:R-:W-:Y:S02]  /*1eb0*/  UIMAD UR33, UR7, UR18, UR13 ;  /* 0x00000012072172a4 */ /* 0x000fe4000f8e020d */
[----:B------:R-:W-:Y:S02]  /*1ec0*/  UIMAD UR68, UR7, UR9, UR12 ;  /* 0x00000009074472a4 */ /* 0x000fe4000f8e020c */
[----:B------:R-:W-:Y:S02]  /*1ed0*/  UIMAD UR60, UR7, UR8, UR6 ;  /* 0x00000008073c72a4 */ /* 0x000fe4000f8e0206 */
[----:B------:R-:W-:-:S02]  /*1ee0*/  UIMAD.WIDE.U32 UR6, UR29, UR11, URZ ;  /* 0x0000000b1d0672a5 */ /* 0x000fc4000f8e00ff */
[----:B------:R-:W-:Y:S01]  /*1ef0*/  UIMAD.WIDE.U32 UR8, UR28, UR11, URZ ;  /* 0x0000000b1c0872a5 */ /* 0x000fe2000f8e00ff */
[----:B------:R-:W-:Y:S01]  /*1f00*/  UMOV UR4, UR5 ;  /* 0x0000000500047c82 */ /* 0x000fe20008000000 */
[----:B------:R-:W-:Y:S02]  /*1f10*/  UIMAD.WIDE.U32 UR12, UR27, UR11, URZ ;  /* 0x0000000b1b0c72a5 */ /* 0x000fe4000f8e00ff */
[----:B----4-:R-:W-:Y:S02]  /*1f20*/  USHF.R.U32.HI UR22, URZ, UR53, UR4 ;  /* 0x00000035ff167299 */ /* 0x010fe40008011604 */
[----:B------:R-:W-:Y:S01]  /*1f30*/  UIMAD.WIDE.U32 UR14, UR26, UR11, URZ ;  /* 0x0000000b1a0e72a5 */ /* 0x000fe2000f8e00ff */
[----:B------:R-:W-:Y:S01]  /*1f40*/  UMOV UR4, UR7 ;  /* 0x0000000700047c82 */ /* 0x000fe20008000000 */
[----:B------:R-:W-:Y:S02]  /*1f50*/  UIMAD.WIDE.U32 UR16, UR25, UR11, URZ ;  /* 0x0000000b191072a5 */ /* 0x000fe4000f8e00ff */
[----:B------:R-:W-:-:S02]  /*1f60*/  UIMAD.WIDE.U32 UR18, UR24, UR11, URZ ;  /* 0x0000000b181272a5 */ /* 0x000fc4000f8e00ff */
[----:B------:R-:W-:Y:S02]  /*1f70*/  UIMAD.WIDE.U32 UR20, UR23, UR11, URZ ;  /* 0x0000000b171472a5 */ /* 0x000fe4000f8e00ff */
[----:B------:R-:W-:Y:S01]  /*1f80*/  USHF.R.U32.HI UR11, URZ, UR53, UR4 ;  /* 0x00000035ff0b7299 */ /* 0x000fe20008011604 */
[----:B------:R-:W4:Y:S02]  /*1f90*/  LDCU UR43, c[0x0][0x4ec] ;  /* 0x00009d80ff2b77ac */ /* 0x000f240008000800 */
[----:B------:R-:W-:Y:S01]  /*1fa0*/  UMOV UR4, UR9 ;  /* 0x0000000900047c82 */ /* 0x000fe20008000000 */
[----:B------:R-:W5:Y:S01]  /*1fb0*/  LDCU.64 UR44, c[0x0][0x4f0] ;  /* 0x00009e00ff2c77ac */ /* 0x000f620008000a00 */
[----:B------:R-:W-:Y:S02]  /*1fc0*/  USHF.R.U32.HI UR7, URZ, UR53, UR4 ;  /* 0x00000035ff077299 */ /* 0x000fe40008011604 */
[----:B------:R-:W-:Y:S01]  /*1fd0*/  USEL UR65, UR30, UR22, !UP0 ;  /* 0x000000161e417287 */ /* 0x000fe2000c000000 */
[----:B------:R-:W-:Y:S01]  /*1fe0*/  UMOV UR4, UR13 ;  /* 0x0000000d00047c82 */ /* 0x000fe20008000000 */
[----:B------:R-:W-:-:S02]  /*1ff0*/  USEL UR61, UR28, UR7, !UP0 ;  /* 0x000000071c3d7287 */ /* 0x000fc4000c000000 */
[----:B------:R-:W-:Y:S02]  /*2000*/  USHF.R.U32.HI UR6, URZ, UR53, UR4 ;  /* 0x00000035ff067299 */ /* 0x000fe40008011604 */
[----:B------:R-:W-:Y:S01]  /*2010*/  IMAD.U32 R23, RZ, RZ, UR65 ;  /* 0x00000041ff177e24 */ /* 0x000fe2000f8e00ff */
[----:B------:R-:W-:Y:S02]  /*2020*/  UIADD3 UR9, UPT, UPT, -UR61, URZ, URZ ;  /* 0x000000ff3d097290 */ /* 0x000fe4000fffe1ff */
[----:B------:R-:W-:Y:S01]  /*2030*/  USEL UR58, UR27, UR6, !UP0 ;  /* 0x000000061b3a7287 */ /* 0x000fe2000c000000 */
[----:B------:R-:W-:Y:S01]  /*2040*/  MOV R15, UR61 ;  /* 0x0000003d000f7c02 */ /* 0x000fe20008000f00 */
[----:B------:R-:W-:Y:S02]  /*2050*/  UIMAD UR28, UR10, UR9, UR28 ;  /* 0x000000090a1c72a4 */ /* 0x000fe4000f8e021c */
[----:B------:R-:W-:Y:S01]  /*2060*/  UIADD3 UR8, UPT, UPT, -UR58, URZ, URZ ;  /* 0x000000ff3a087290 */ /* 0x000fe2000fffe1ff */
[----:B------:R-:W-:Y:S01]  /*2070*/  UMOV UR4, UR15 ;  /* 0x0000000f00047c82 */ /* 0x000fe20008000000 */
[----:B------:R-:W2:Y:S01]  /*2080*/  LDCU UR13, c[0x0][0x4c8] ;  /* 0x00009900ff0d77ac */ /* 0x000ea20008000800 */
[----:B------:R-:W-:Y:S01]  /*2090*/  IMAD.U32 R11, RZ, RZ, UR58 ;  /* 0x0000003aff0b7e24 */ /* 0x000fe2000f8e00ff */
[----:B------:R-:W-:-:S02]  /*20a0*/  UIMAD UR27, UR10, UR8, UR27 ;  /* 0x000000080a1b72a4 */ /* 0x000fc4000f8e021b */
[----:B------:R-:W-:-:S05]  /*20b0*/  USHF.R.U32.HI UR5, URZ, UR53, UR4 ;  /* 0x00000035ff057299 */ /* 0x000fca0008011604 */
[----:B------:R-:W4:Y:S01]  /*20c0*/  LDCU.64 UR8, c[0x0][0x4c0] ;  /* 0x00009800ff0877ac */ /* 0x000f220008000a00 */
[----:B------:R-:W-:Y:S01]  /*20d0*/  UMOV UR4, UR17 ;  /* 0x0000001100047c82 */ /* 0x000fe20008000000 */
[----:B------:R-:W-:Y:S02]  /*20e0*/  UIADD3 UR12, UPT, UPT, -UR65, URZ, URZ ;  /* 0x000000ff410c7290 */ /* 0x000fe4000fffe1ff */
[----:B------:R-:W-:Y:S02]  /*20f0*/  USHF.R.U32.HI UR70, URZ, UR53, UR4 ;  /* 0x00000035ff467299 */ /* 0x000fe40008011604 */
[----:B------:R-:W-:Y:S01]  /*2100*/  USEL UR57, UR26, UR5, !UP0 ;  /* 0x000000051a397287 */ /* 0x000fe2000c000000 */
[----:B------:R-:W-:Y:S01]  /*2110*/  UMOV UR4, UR19 ;  /* 0x0000001300047c82 */ /* 0x000fe20008000000 */
[----:B------:R-:W-:Y:S02]  /*2120*/  UIMAD UR12, UR10, UR12, UR30 ;  /* 0x0000000c0a0c72a4 */ /* 0x000fe4000f8e021e */
[----:B------:R-:W-:-:S02]  /*2130*/  USHF.R.U32.HI UR62, URZ, UR53, UR4 ;  /* 0x00000035ff3e7299 */ /* 0x000fc40008011604 */
[----:B------:R-:W-:Y:S01]  /*2140*/  MOV R7, UR57 ;  /* 0x0000003900077c02 */ /* 0x000fe20008000f00 */
[----:B------:R-:W-:Y:S02]  /*2150*/  USEL UR64, UR29, UR11, !UP0 ;  /* 0x0000000b1d407287 */ /* 0x000fe4000c000000 */
[----:B----4-:R-:W-:Y:S02]  /*2160*/  UIMAD UR16, UR38, UR8, UR43 ;  /* 0x00000008261072a4 */ /* 0x010fe4000f8e022b */
[----:B------:R-:W-:Y:S02]  /*2170*/  UIMAD UR14, UR52, UR8, UR43 ;  /* 0x00000008340e72a4 */ /* 0x000fe4000f8e022b */
[----:B------:R-:W-:Y:S01]  /*2180*/  UIMAD UR17, UR51, UR8, UR43 ;  /* 0x00000008331172a4 */ /* 0x000fe2000f8e022b */
[----:B------:R-:W-:Y:S01]  /*2190*/  IMAD.U32 R19, RZ, RZ, UR64 ;  /* 0x00000040ff137e24 */ /* 0x000fe2000f8e00ff */
[----:B------:R-:W-:Y:S01]  /*21a0*/  MOV R22, UR16 ;  /* 0x0000001000167c02 */ /* 0x000fe20008000f00 */
[----:B------:R-:W-:Y:S01]  /*21b0*/  UIMAD UR16, UR50, UR8, UR43 ;  /* 0x00000008321072a4 */ /* 0x000fe2000f8e022b */
[----:B------:R-:W-:Y:S01]  /*21c0*/  IMAD.U32 R18, RZ, RZ, UR14 ;  /* 0x0000000eff127e24 */ /* 0x000fe2000f8e00ff */
[----:B------:R-:W-:Y:S01]  /*21d0*/  UIMAD UR14, UR49, UR8, UR43 ;  /* 0x00000008310e72a4 */ /* 0x000fe2000f8e022b */
[----:B------:R-:W-:Y:S01]  /*21e0*/  MOV R14, UR17 ;  /* 0x00000011000e7c02 */ /* 0x000fe20008000f00 */
[----:B------:R-:W-:-:S02]  /*21f0*/  UIMAD UR67, UR67, UR8, UR43 ;  /* 0x00000008434372a4 */ /* 0x000fc4000f8e022b */
[----:B------:R-:W-:Y:S01]  /*2200*/  UIMAD UR59, UR59, UR8, UR43 ;  /* 0x000000083b3b72a4 */ /* 0x000fe2000f8e022b */
[----:B------:R-:W-:Y:S01]  /*2210*/  IMAD.U32 R10, RZ, RZ, UR16 ;  /* 0x00000010ff0a7e24 */ /* 0x000fe2000f8e00ff */
[----:B------:R-:W-:Y:S01]  /*2220*/  UIMAD UR43, UR48, UR8, UR43 ;  /* 0x00000008302b72a4 */ /* 0x000fe2000f8e022b */
[----:B------:R-:W-:Y:S01]  /*2230*/  MOV R6, UR14 ;  /* 0x0000000e00067c02 */ /* 0x000fe20008000f00 */
[----:B-----5:R-:W-:Y:S01]  /*2240*/  UIMAD UR8, UR36, UR9, UR44 ;  /* 0x00000009240872a4 */ /* 0x020fe2000f8e022c */
[----:B------:R-:W-:Y:S01]  /*2250*/  UMOV UR4, UR21 ;  /* 0x0000001500047c82 */ /* 0x000fe20008000000 */
[----:B------:R-:W-:Y:S02]  /*2260*/  UIMAD UR14, UR37, UR9, UR44 ;  /* 0x00000009250e72a4 */ /* 0x000fe4000f8e022c */
[----:B------:R-:W-:Y:S02]  /*2270*/  USHF.R.U32.HI UR4, URZ, UR53, UR4 ;  /* 0x00000035ff047299 */ /* 0x000fe40008011604 */
[----:B------:R-:W-:Y:S01]  /*2280*/  MOV R17, UR8 ;  /* 0x0000000800117c02 */ /* 0x000fe20008000f00 */
[----:B------:R-:W-:-:S02]  /*2290*/  UIMAD UR8, UR33, UR9, UR44 ;  /* 0x00000009210872a4 */ /* 0x000fc4000f8e022c */
[----:B------:R-:W-:Y:S01]  /*22a0*/  USEL UR46, UR23, UR4, !UP0 ;  /* 0x00000004172e7287 */ /* 0x000fe2000c000000 */
[----:B------:R-:W-:Y:S01]  /*22b0*/  IMAD.U32 R21, RZ, RZ, UR14 ;  /* 0x0000000eff157e24 */ /* 0x000fe2000f8e00ff */
[----:B------:R-:W-:Y:S02]  /*22c0*/  UIADD3 UR7, UPT, UPT, -UR57, URZ, URZ ;  /* 0x000000ff39077290 */ /* 0x000fe4000fffe1ff */
[----:B------:R-:W-:Y:S01]  /*22d0*/  IMAD.U32 R5, RZ, RZ, UR8 ;  /* 0x00000008ff057e24 */ /* 0x000fe2000f8e00ff */
[----:B--2---:R-:W-:Y:S02]  /*22e0*/  UIMAD UR8, UR12, UR13, UR45 ;  /* 0x0000000d0c0872a4 */ /* 0x004fe4000f8e022d */
[----:B------:R-:W-:Y:S02]  /*22f0*/  UIADD3 UR11, UPT, UPT, -UR64, URZ, URZ ;  /* 0x000000ff400b7290 */ /* 0x000fe4000fffe1ff */
[----:B------:R-:W-:Y:S02]  /*2300*/  UIADD3 UR4, UPT, UPT, -UR46, URZ, URZ ;  /* 0x000000ff2e047290 */ /* 0x000fe4000fffe1ff */
[----:B------:R-:W-:Y:S01]  /*2310*/  UIMAD UR7, UR10, UR7, UR26 ;  /* 0x000000070a0772a4 */ /* 0x000fe2000f8e021a */
[----:B------:R-:W-:Y:S01]  /*2320*/  MOV R20, UR8 ;  /* 0x0000000800147c02 */ /* 0x000fe20008000f00 */
[----:B------:R-:W-:-:S02]  /*2330*/  USEL UR70, UR25, UR70, !UP0 ;  /* 0x0000004619467287 */ /* 0x000fc4000c000000 */
[----:B------:R-:W-:Y:S02]  /*2340*/  USEL UR62, UR24, UR62, !UP0 ;  /* 0x0000003e183e7287 */ /* 0x000fe4000c000000 */
[----:B------:R-:W-:Y:S02]  /*2350*/  UIMAD UR16, UR35, UR9, UR44 ;  /* 0x00000009231072a4 */ /* 0x000fe4000f8e022c */
[----:B------:R-:W-:Y:S02]  /*2360*/  UIMAD UR14, UR34, UR9, UR44 ;  /* 0x00000009220e72a4 */ /* 0x000fe4000f8e022c */
[----:B------:R-:W-:Y:S02]  /*2370*/  UIMAD UR68, UR68, UR9, UR44 ;  /* 0x00000009444472a4 */ /* 0x000fe4000f8e022c */
[----:B------:R-:W-:Y:S01]  /*2380*/  UIMAD UR60, UR60, UR9, UR44 ;  /* 0x000000093c3c72a4 */ /* 0x000fe2000f8e022c */
[----:B------:R-:W-:Y:S01]  /*2390*/  IMAD.U32 R13, RZ, RZ, UR16 ;  /* 0x00000010ff0d7e24 */ /* 0x000fe2000f8e00ff */
[----:B------:R-:W-:Y:S01]  /*23a0*/  UIMAD UR11, UR10, UR11, UR29 ;  /* 0x0000000b0a0b72a4 */ /* 0x000fe2000f8e021d */
[----:B------:R-:W-:Y:S01]  /*23b0*/  MOV R9, UR14 ;  /* 0x0000000e00097c02 */ /* 0x000fe20008000f00 */
[----:B------:R-:W-:-:S02]  /*23c0*/  UIMAD UR44, UR32, UR9, UR44 ;  /* 0x00000009202c72a4 */ /* 0x000fc4000f8e022c */
[----:B------:R-:W-:Y:S02]  /*23d0*/  UIMAD UR23, UR10, UR4, UR23 ;  /* 0x000000040a1772a4 */ /* 0x000fe4000f8e0217 */
[----:B------:R-:W-:Y:S02]  /*23e0*/  UIMAD UR9, UR28, UR13, UR45 ;  /* 0x0000000d1c0972a4 */ /* 0x000fe4000f8e022d */
[----:B------:R-:W-:Y:S02]  /*23f0*/  UIMAD UR8, UR27, UR13, UR45 ;  /* 0x0000000d1b0872a4 */ /* 0x000fe4000f8e022d */
[----:B------:R-:W-:Y:S02]  /*2400*/  UIMAD UR7, UR7, UR13, UR45 ;  /* 0x0000000d070772a4 */ /* 0x000fe4000f8e022d */
[----:B------:R-:W-:Y:S01]  /*2410*/  UIADD3 UR6, UPT, UPT, -UR70, URZ, URZ ;  /* 0x000000ff46067290 */ /* 0x000fe2000fffe1ff */
[----:B------:R-:W-:Y:S01]  /*2420*/  MOV R12, UR9 ;  /* 0x00000009000c7c02 */ /* 0x000fe20008000f00 */
[----:B------:R-:W-:Y:S01]  /*2430*/  UIADD3 UR5, UPT, UPT, -UR62, URZ, URZ ;  /* 0x000000ff3e057290 */ /* 0x000fe2000fffe1ff */
[----:B------:R-:W-:Y:S01]  /*2440*/  IMAD.U32 R8, RZ, RZ, UR8 ;  /* 0x00000008ff087e24 */ /* 0x000fe2000f8e00ff */
[----:B------:R-:W-:Y:S01]  /*2450*/  UIADD3 UR4, UPT, UPT, UR56, UR47, URZ ;  /* 0x0000002f38047290 */ /* 0x000fe2000fffe0ff */
[----:B------:R-:W-:Y:S01]  /*2460*/  MOV R4, UR7 ;  /* 0x0000000700047c02 */ /* 0x000fe20008000f00 */
[----:B------:R-:W-:-:S02]  /*2470*/  UIMAD UR11, UR11, UR13, UR45 ;  /* 0x0000000d0b0b72a4 */ /* 0x000fc4000f8e022d */
[----:B------:R-:W-:Y:S02]  /*2480*/  UIMAD UR69, UR10, UR6, UR25 ;  /* 0x000000060a4572a4 */ /* 0x000fe4000f8e0219 */
[----:B------:R-:W-:Y:S01]  /*2490*/  UIMAD UR61, UR10, UR5, UR24 ;  /* 0x000000050a3d72a4 */ /* 0x000fe2000f8e0218 */
[----:B------:R-:W-:Y:S01]  /*24a0*/  IMAD.U32 R33, RZ, RZ, UR4 ;  /* 0x00000004ff217e24 */ /* 0x000fe2000f8e00ff */
[----:B------:R-:W-:Y:S01]  /*24b0*/  UMOV UR9, URZ ;  /* 0x000000ff00097c82 */ /* 0x000fe20008000000 */
[----:B------:R-:W-:Y:S01]  /*24c0*/  UMOV UR8, URZ ;  /* 0x000000ff00087c82 */ /* 0x000fe20008000000 */
[----:B------:R-:W-:Y:S01]  /*24d0*/  UMOV UR7, URZ ;  /* 0x000000ff00077c82 */ /* 0x000fe20008000000 */
[----:B------:R-:W-:Y:S01]  /*24e0*/  IMAD.U32 R16, RZ, RZ, UR11 ;  /* 0x0000000bff107e24 */ /* 0x000fe2000f8e00ff */
[----:B------:R-:W-:Y:S01]  /*24f0*/  MOV R32, UR7 ;  /* 0x0000000700207c02 */ /* 0x000fe20008000f00 */
[----:B------:R-:W-:Y:S01]  /*2500*/  IMAD.U32 R30, RZ, RZ, UR9 ;  /* 0x00000009ff1e7e24 */ /* 0x000fe2000f8e00ff */
[----:B------:R-:W-:Y:S01]  /*2510*/  UIMAD UR69, UR69, UR13, UR45 ;  /* 0x0000000d454572a4 */ /* 0x000fe2000f8e022d */
[----:B------:R-:W-:Y:S01]  /*2520*/  IMAD.U32 R31, RZ, RZ, UR8 ;  /* 0x00000008ff1f7e24 */ /* 0x000fe2000f8e00ff */
[----:B------:R-:W-:-:S02]  /*2530*/  UIMAD UR61, UR61, UR13, UR45 ;  /* 0x0000000d3d3d72a4 */ /* 0x000fc4000f8e022d */
[----:B------:R-:W-:Y:S01]  /*2540*/  UIMAD UR45, UR23, UR13, UR45 ;  /* 0x0000000d172d72a4 */ /* 0x000fe2000f8e022d */
[----:B------:R-:W2:Y:S01]  /*2550*/  LDCU UR15, c[0x0][0x4cc] ;  /* 0x00009980ff0f77ac */ /* 0x000ea20008000800 */
[----:B------:R-:W4:Y:S01]  /*2560*/  LDCU UR6, c[0x0][0x500] ;  /* 0x0000a000ff0677ac */ /* 0x000f220008000800 */
[----:B------:R-:W1:Y:S01]  /*2570*/  LDCU.64 UR4, c[0x0][0x4f8] ;  /* 0x00009f00ff0477ac */ /* 0x000e620008000a00 */
[----:B------:R-:W-:Y:S02]  /*2580*/  UIADD3 UR26, UPT, UPT, UR54, 0x20, URZ ;  /* 0x00000020361a7890 */ /* 0x000fe4000fffe0ff */
[----:B------:R-:W-:Y:S02]  /*2590*/  UIADD3 UR18, UPT, UPT, UR54, 0x40, URZ ;  /* 0x0000004036127890 */ /* 0x000fe4000fffe0ff */
[----:B------:R-:W-:Y:S01]  /*25a0*/  UIADD3 UR10, UPT, UPT, UR54, 0x60, URZ ;  /* 0x00000060360a7890 */ /* 0x000fe2000fffe0ff */
[----:B------:R-:W-:Y:S01]  /*25b0*/  UMOV UR14, UR55 ;  /* 0x00000037000e7c82 */ /* 0x000fe20008000000 */
[----:B---3--:R-:W-:-:S10]  /*25c0*/  UMOV UR23, URZ ;  /* 0x000000ff00177c82 */ /* 0x008fd40008000000 */
.L_x_28:
[----:B------:R-:W-:Y:S01]  /*25d0*/  @!P3 MOV R37, 0xc000 ;  /* 0x0000c0000025b802 */ /* 0x000fe20000000f00 */
[----:B------:R-:W-:Y:S06]  /*25e0*/  ULEA UR7, UR14, UR31, 0x3 ;  /* 0x0000001f0e077291 */ /* 0x000fec000f8e18ff */
[----:B-1----:R-:W-:Y:S01]  /*25f0*/  MOV R0, UR7 ;  /* 0x0000000700007c02 */ /* 0x002fe20008000f00 */
[----:B------:R-:W-:Y:S06]  /*2600*/  @P0 BRA `(.L_x_23) ;  /* 0x0000000000100947 */ /* 0x000fec0003800000 */
[----:B------:R-:W-:Y:S02]  /*2610*/  R2UR UR7, R0 ;  /* 0x00000000000772ca */ /* 0x000fe400000e0000 */
[----:B------:R-:W-:Y:S11]  /*2620*/  SHF.L.U32 R38, R3, 0x1f, RZ ;  /* 0x0000001f03267819 */ /* 0x000ff600000006ff */
[----:B------:R-:W1:Y:S02]  /*2630*/  SYNCS.PHASECHK.TRANS64.TRYWAIT P0, [UR7+0x20], R38 ;  /* 0x00002026ff0075a7 */ /* 0x000e640008001107 */
[----:B-1----:R-:W-:Y:S05]  /*2640*/  @!P0 BRA `(.L_x_24) ;  /* 0x0000009800c48947 */ /* 0x002fea0003800000 */
.L_x_23:
[----:B------:R-:W-:Y:S11]  /*2650*/  R2UR UR7, R0 ;  /* 0x00000000000772ca */ /* 0x000ff600000e0000 */
[----:B------:R-:W-:Y:S02]  /*2660*/  @!UPT UIADD3 URZ, UPT, UPT, URZ, URZ, URZ ;  /* 0x000000fffffff290 */ /* 0x000fe4000fffe0ff */
[----:B------:R3:W-:Y:S01]  /*2670*/  @!P3 SYNCS.ARRIVE.TRANS64 RZ, [UR7], R37 ;  /* 0x00000025ffffb9a7 */ /* 0x0007e20008000007 */
[----:B------:R-:W-:Y:S04]  /*2680*/  ULOP3.LUT UR7, UR71, 0x2, URZ, 0xfc, !UPT ;  /* 0x0000000247077892 */ /* 0x000fe8000f8efcff */
[----:B------:R-:W-:Y:S09]  /*2690*/  UISETP.NE.AND UP0, UPT, UR7, 0x2, UPT ;  /* 0x000000020700788c */ /* 0x000ff2000bf05270 */
[----:B------:R-:W-:Y:S05]  /*26a0*/  BRA.U UP0, `(.L_x_25) ;  /* 0x0000000100047547 */ /* 0x000fea000b800000 */
[----:B--2-4-:R-:W-:Y:S05]  /*26b0*/  BPT.TRAP 0x1 ;  /* 0x000000040000795c */ /* 0x014fea0000300000 */
.L_x_25:
[----:B------:R-:W-:Y:S04]  /*26c0*/  BSSY.RECONVERGENT B0, `(.L_x_26) ;  /* 0x0000003000007945 */ /* 0x000fe80003800200 */
[----:B------:R-:W-:Y:S05]  /*26d0*/  @P2 BRA `(.L_x_27) ;  /* 0x0000000000042947 */ /* 0x000fea0003800000 */
[----:B--2-4-:R-:W-:Y:S05]  /*26e0*/  BPT.TRAP 0x1 ;  /* 0x000000040000795c */ /* 0x014fea0000300000 */
.L_x_27:
[----:B--2-4-:R-:W-:Y:S05]  /*26f0*/  BSYNC.RECONVERGENT B0 ;  /* 0x0000000000007941 */ /* 0x014fea0003800200 */
.L_x_26:
[----:B------:R-:W2:Y:S01]  /*2700*/  LDCU.64 UR12, c[0x0][0x4d0] ;  /* 0x00009a00ff0c77ac */ /* 0x000ea20008000a00 */
[----:B------:R-:W-:Y:S02]  /*2710*/  R2UR UR9, R30 ;  /* 0x000000001e0972ca */ /* 0x000fe400000e0000 */
[----:B------:R-:W-:Y:S02]  /*2720*/  R2UR UR8, R31 ;  /* 0x000000001f0872ca */ /* 0x000fe400000e0000 */
[----:B------:R-:W-:Y:S01]  /*2730*/  R2UR UR57, R0 ;  /* 0x00000000003972ca */ /* 0x000fe200000e0000 */
[----:B------:R-:W4:Y:S01]  /*2740*/  LDCU.64 UR20, c[0x0][0x348] ;  /* 0x00006900ff1477ac */ /* 0x000f220008000a00 */
[----:B------:R-:W-:Y:S02]  /*2750*/  R2UR UR7, R32 ;  /* 0x00000000200772ca */ /* 0x000fe400000e0000 */
[----:B------:R-:W-:Y:S01]  /*2760*/  R2UR UR35, R18 ;  /* 0x00000000122372ca */ /* 0x000fe200000e0000 */
[----:B------:R-:W-:Y:S01]  /*2770*/  UIADD3 UR17, UPT, UPT, UR14, 0x1, URZ ;  /* 0x000000010e117890 */ /* 0x000fe2000fffe0ff */
[----:B------:R-:W-:Y:S01]  /*2780*/  R2UR UR36, R17 ;  /* 0x00000000112472ca */ /* 0x000fe200000e0000 */
[----:B------:R-:W-:Y:S01]  /*2790*/  ULEA UR11, UR14, UR31, 0xe ;  /* 0x0000001f0e0b7291 */ /* 0x000fe2000f8e70ff */
[----:B------:R-:W-:Y:S01]  /*27a0*/  R2UR UR37, R16 ;  /* 0x00000000102572ca */ /* 0x000fe200000e0000 */
[----:B------:R-:W-:Y:S01]  /*27b0*/  UIMAD UR9, UR9, UR15, UR4 ;  /* 0x0000000f090972a4 */ /* 0x000fe2000f8e0204 */
[----:B------:R-:W-:Y:S01]  /*27c0*/  R2UR UR38, R19 ;  /* 0x00000000132672ca */ /* 0x000fe200000e0000 */
[----:B------:R-:W-:Y:S01]  /*27d0*/  UISETP.NE.AND UP0, UPT, UR17, 0x4, UPT ;  /* 0x000000041100788c */ /* 0x000fe2000bf05270 */
[----:B------:R-:W-:Y:S01]  /*27e0*/  MOV.SPILL R44, UR62 ;  /* 0x0000003e002c7c02 */ /* 0x000fe20009000f00 */
[----:B--2---:R-:W-:Y:S01]  /*27f0*/  UIMAD UR8, UR8, UR12, UR5 ;  /* 0x0000000c080872a4 */ /* 0x004fe2000f8e0205 */
[----:B------:R-:W-:Y:S01]  /*2800*/  R2UR UR62, R23 ;  /* 0x00000000173e72ca */ /* 0x000fe200000e0000 */
[----:B------:R-:W-:Y:S01]  /*2810*/  UIMAD UR7, UR7, UR13, UR6 ;  /* 0x0000000d070772a4 */ /* 0x000fe2000f8e0206 */
[----:B------:R-:W-:Y:S01]  /*2820*/  MOV.SPILL R43, UR61 ;  /* 0x0000003d002b7c02 */ /* 0x000fe20009000f00 */
[----:B------:R-:W-:Y:S01]  /*2830*/  ULEA UR8, UR8, UR9, 0x5 ;  /* 0x0000000908087291 */ /* 0x000fe2000f8e28ff */
[----:B------:R-:W-:Y:S01]  /*2840*/  R2UR UR61, R20 ;  /* 0x00000000143d72ca */ /* 0x000fe200000e0000 */
[----:B------:R-:W-:Y:S01]  /*2850*/  USEL UR12, URZ, 0x1, UP0 ;  /* 0x00000001ff0c7887 */ /* 0x000fe20008000000 */
[----:B------:R-:W-:Y:S01]  /*2860*/  MOV.SPILL R42, UR60 ;  /* 0x0000003c002a7c02 */ /* 0x000fe20009000f00 */
[----:B----4-:R-:W-:Y:S01]  /*2870*/  UIADD3 UR16, UP1, UPT, UR20, 0x80, URZ ;  /* 0x0000008014107890 */ /* 0x010fe2000ff3e0ff */
[----:B------:R-:W-:Y:S01]  /*2880*/  MOV.SPILL R41, UR59 ;  /* 0x0000003b00297c02 */ /* 0x000fe20009000f00 */
[----:B------:R-:W-:Y:S01]  /*2890*/  USEL UR55, UR17, URZ, UP0 ;  /* 0x000000ff11377287 */ /* 0x000fe20008000000 */
[----:B------:R-:W-:Y:S01]  /*28a0*/  R2UR UR59, R22 ;  /* 0x00000000163b72ca */ /* 0x000fe200000e0000 */
[----:B------:R-:W-:Y:S01]  /*28b0*/  ULEA UR7, UR7, UR8, 0xa ;  /* 0x0000000807077291 */ /* 0x000fe2000f8e50ff */
[----:B------:R-:W-:Y:S01]  /*28c0*/  R2UR UR60, R21 ;  /* 0x00000000153c72ca */ /* 0x000fe200000e0000 */
[----:B------:R-:W-:Y:S01]  /*28d0*/  USHF.L.U32 UR58, UR23, 0x6, URZ ;  /* 0x00000006173a7899 */ /* 0x000fe200080006ff */
[----:B------:R-:W-:Y:S01]  /*28e0*/  LOP3.LUT R3, R3, UR12, RZ, 0x3c, !PT ;  /* 0x0000000c03037c12 */ /* 0x000fe2000f8e3cff */
[----:B------:R-:W-:Y:S01]  /*28f0*/  ULEA UR9, UR55, UR31, 0x3 ;  /* 0x0000001f37097291 */ /* 0x000fe2000f8e18ff */
[----:B------:R-:W-:Y:S01]  /*2900*/  MOV.SPILL R49, UR70 ;  /* 0x0000004600317c02 */ /* 0x000fe20009000f00 */
[----:B------:R-:W-:Y:S01]  /*2910*/  UIADD3.X UR17, UPT, UPT, URZ, UR21, URZ, UP1, !UPT ;  /* 0x00000015ff117290 */ /* 0x000fe20008ffe4ff */
[----:B------:R-:W-:Y:S01]  /*2920*/  SHF.L.U32 R0, R3, 0x1f, RZ ;  /* 0x0000001f03007819 */ /* 0x000fe200000006ff */
[----:B------:R-:W-:Y:S01]  /*2930*/  UIADD3 UR56, UPT, UPT, UR11, 0x8800, URZ ;  /* 0x000088000b387890 */ /* 0x000fe2000fffe0ff */
[----:B------:R-:W-:Y:S01]  /*2940*/  R2UR UR70, R15 ;  /* 0x000000000f4672ca */ /* 0x000fe200000e0000 */
[----:B------:R-:W-:Y:S01]  /*2950*/  UPRMT UR7, UR7, 0x5410, URZ ;  /* 0x0000541007077896 */ /* 0x000fe200080000ff */
[----:B------:R-:W-:Y:S01]  /*2960*/  MOV.SPILL R48, UR69 ;  /* 0x0000004500307c02 */ /* 0x000fe20009000f00 */
[----:B------:R-:W-:Y:S01]  /*2970*/  UIADD3 UR50, UPT, UPT, UR58, 0x20, URZ ;  /* 0x000000203a327890 */ /* 0x000fe2000fffe0ff */
[----:B------:R2:W4:Y:S01]  /*2980*/  SYNCS.PHASECHK.TRANS64.TRYWAIT P0, [UR9+0x20], R0 ;  /* 0x00002000ff0075a7 */ /* 0x0005220008001109 */
[----:B------:R-:W-:Y:S01]  /*2990*/  UIADD3 UR48, UPT, UPT, UR11, 0x8c00, URZ ;  /* 0x00008c000b307890 */ /* 0x000fe2000fffe0ff */
[----:B------:R-:W-:Y:S01]  /*29a0*/  R2UR UR69, R12 ;  /* 0x000000000c4572ca */ /* 0x000fe200000e0000 */
[----:B------:R-:W-:Y:S01]  /*29b0*/  UIADD3 UR32, UPT, UPT, UR11, 0x9000, URZ ;  /* 0x000090000b207890 */ /* 0x000fe2000fffe0ff */
[----:B------:R-:W-:Y:S01]  /*29c0*/  MOV.SPILL R47, UR68 ;  /* 0x00000044002f7c02 */ /* 0x000fe20009000f00 */
[----:B------:R-:W-:Y:S01]  /*29d0*/  UIADD3 UR64, UPT, UPT, UR11, 0x9800, URZ ;  /* 0x000098000b407890 */ /* 0x000fe2000fffe0ff */
[----:B------:R5:W-:Y:S01]  /*29e0*/  UTMALDG.5D.IM2COL [UR56], [UR16], UR7 ;  /* 0x00000038100073b4 */ /* 0x000be20008060007 */
[----:B------:R-:W-:Y:S01]  /*29f0*/  UIADD3 UR40, UPT, UPT, UR11, 0xa800, URZ ;  /* 0x0000a8000b287890 */ /* 0x000fe2000fffe0ff */
[----:B------:R-:W-:Y:S01]  /*2a00*/  R2UR UR68, R13 ;  /* 0x000000000d4472ca */ /* 0x000fe200000e0000 */
[----:B------:R-:W-:Y:S01]  /*2a10*/  UMOV UR9, UR57 ;  /* 0x0000003900097c82 */ /* 0x000fe20008000000 */
        /* <DEDUP_REMOVED lines=11> */
[----:B------:R2:W-:Y:S01]  /*2ad0*/  UTMALDG.5D.IM2COL [UR48], [UR16], UR7 ;  /* 0x00000030100073b4 */ /* 0x0005e20008060007 */
        /* <DEDUP_REMOVED lines=11> */
[----:B------:R-:W-:Y:S02]  /*2b90*/  MOV.SPILL R46, UR67 ;  /* 0x00000043002e7c02 */ /* 0x000fe40009000f00 */
[----:B------:R-:W-:Y:S02]  /*2ba0*/  R2UR UR67, R14 ;  /* 0x000000000e4372ca */ /* 0x000fe400000e0000 */
[----:B------:R-:W-:Y:S02]  /*2bb0*/  MOV.SPILL R39, UR46 ;  /* 0x0000002e00277c02 */ /* 0x000fe40009000f00 */
[----:B-1----:R-:W-:Y:S02]  /*2bc0*/  MOV.SPILL R38, UR45 ;  /* 0x0000002d00267c02 */ /* 0x002fe40009000f00 */
[----:B---3--:R-:W-:Y:S02]  /*2bd0*/  MOV.SPILL R37, UR44 ;  /* 0x0000002c00257c02 */ /* 0x008fe40009000f00 */
[----:B------:R-:W-:Y:S02]  /*2be0*/  MOV.SPILL R36, UR43 ;  /* 0x0000002b00247c02 */ /* 0x000fe40009000f00 */
[----:B------:R-:W-:Y:S02]  /*2bf0*/  R2UR UR43, R6 ;  /* 0x00000000062b72ca */ /* 0x000fe400000e0000 */
[----:B-----5:R-:W-:Y:S01]  /*2c00*/  R2UR UR59, R10 ;  /* 0x000000000a3b72ca */ /* 0x020fe200000e0000 */
[----:B------:R-:W-:Y:S01]  /*2c10*/  UIADD3 UR56, UPT, UPT, UR11, 0xa000, URZ ;  /* 0x0000a0000b387890 */ /* 0x000fe2000fffe0ff */
[----:B------:R-:W-:Y:S01]  /*2c20*/  R2UR UR60, R9 ;  /* 0x00000000093c72ca */ /* 0x000fe200000e0000 */
[----:B------:R-:W-:Y:S01]  /*2c30*/  UMOV UR57, UR9 ;  /* 0x0000000900397c82 */ /* 0x000fe20008000000 */
[----:B------:R-:W-:Y:S01]  /*2c40*/  R2UR UR61, R8 ;  /* 0x00000000083d72ca */ /* 0x000fe200000e0000 */
[----:B------:R-:W-:Y:S01]  /*2c50*/  UMOV UR58, UR12 ;  /* 0x0000000c003a7c82 */ /* 0x000fe20008000000 */
[----:B------:R-:W-:Y:S02]  /*2c60*/  R2UR UR62, R11 ;  /* 0x000000000b3e72ca */ /* 0x000fe400000e0000 */
[----:B------:R-:W-:Y:S02]  /*2c70*/  R2UR UR44, R5 ;  /* 0x00000000052c72ca */ /* 0x000fe400000e0000 */
[----:B------:R-:W-:Y:S02]  /*2c80*/  R2UR UR45, R4 ;  /* 0x00000000042d72ca */ /* 0x000fe400000e0000 */
[----:B------:R-:W-:Y:S02]  /*2c90*/  R2UR UR46, R7 ;  /* 0x00000000072e72ca */ /* 0x000fe400000e0000 */
[----:B------:R-:W-:Y:S01]  /*2ca0*/  MOV.SPILL R40, UR47 ;  /* 0x0000002f00287c02 */ /* 0x000fe20009000f00 */
[----:B--2---:R-:W-:Y:S01]  /*2cb0*/  UIADD3 UR48, UPT, UPT, UR11, 0x9c00, URZ ;  /* 0x00009c000b307890 */ /* 0x004fe2000fffe0ff */
[----:B------:R-:W-:Y:S02]  /*2cc0*/  MOV.SPILL R50, UR71 ;  /* 0x0000004700327c02 */ /* 0x000fe40009000f00 */
[----:B------:R-:W-:Y:S02]  /*2cd0*/  R2UR.FILL UR47, R40 ;  /* 0x00000000282f72ca */ /* 0x000fe400004e0000 */
[----:B------:R-:W-:Y:S02]  /*2ce0*/  R2UR.FILL UR71, R50 ;  /* 0x00000000324772ca */ /* 0x000fe400004e0000 */
[----:B------:R-:W-:Y:S01]  /*2cf0*/  MOV.SPILL R51, UR39 ;  /* 0x0000002700337c02 */ /* 0x000fe20009000f00 */
[----:B------:R-:W-:Y:S01]  /*2d00*/  UIADD3 UR32, UPT, UPT, UR11, 0x9400, URZ ;  /* 0x000094000b207890 */ /* 0x000fe2000fffe0ff */
[----:B------:R-:W-:Y:S01]  /*2d10*/  MOV.SPILL R45, UR63 ;  /* 0x0000003f002d7c02 */ /* 0x000fe20009000f00 */
        /* <DEDUP_REMOVED lines=19> */
[----:B------:R-:W-:Y:S01]  /*2e50*/  UIADD3 UR47, UPT, UPT, UR47, 0x1, URZ ;  /* 0x000000012f2f7890 */ /* 0x000fe2000fffe0ff */
[----:B------:R-:W-:Y:S02]  /*2e60*/  R2UR.FILL UR39, R51 ;  /* 0x00000000332772ca */ /* 0x000fe400004e0000 */
[----:B------:R-:W-:Y:S01]  /*2e70*/  R2UR.FILL UR63, R45 ;  /* 0x000000002d3f72ca */ /* 0x000fe200004e0000 */
[----:B------:R3:W-:Y:S01]  /*2e80*/  UTMALDG.5D.IM2COL [UR48], [UR16], UR7 ;  /* 0x00000030100073b4 */ /* 0x0007e20008060007 */
[----:B------:R5:W-:Y:S01]  /*2e90*/  UTMALDG.5D.IM2COL [UR56], [UR16], UR7 ;  /* 0x00000038100073b4 */ /* 0x000be20008060007 */
[----:B-1----:R-:W-:Y:S01]  /*2ea0*/  UIADD3 UR32, UPT, UPT, UR11, 0xa400, URZ ;  /* 0x0000a4000b207890 */ /* 0x002fe2000fffe0ff */
[----:B------:R-:W-:Y:S01]  /*2eb0*/  UMOV UR35, UR22 ;  /* 0x0000001600237c82 */ /* 0x000fe20008000000 */
[----:B------:R-:W-:Y:S01]  /*2ec0*/  UMOV UR36, UR19 ;  /* 0x0000001300247c82 */ /* 0x000fe20008000000 */
[----:B------:R-:W-:Y:S01]  /*2ed0*/  UMOV UR37, UR13 ;  /* 0x0000000d00257c82 */ /* 0x000fe20008000000 */
[----:B------:R-:W-:Y:S01]  /*2ee0*/  UMOV UR38, UR8 ;  /* 0x0000000800267c82 */ /* 0x000fe20008000000 */
[----:B------:R-:W-:Y:S01]  /*2ef0*/  UMOV UR22, UR43 ;  /* 0x0000002b00167c82 */ /* 0x000fe20008000000 */
[----:B------:R-:W-:Y:S01]  /*2f00*/  UMOV UR19, UR44 ;  /* 0x0000002c00137c82 */ /* 0x000fe20008000000 */
[----:B--2---:R-:W-:Y:S02]  /*2f10*/  R2UR.FILL UR70, R49 ;  /* 0x00000000314672ca */ /* 0x004fe400004e0000 */
[----:B------:R1:W-:Y:S01]  /*2f20*/  UTMALDG.5D.IM2COL [UR32], [UR16], UR7 ;  /* 0x00000020100073b4 */ /* 0x0003e20008060007 */
[----:B------:R-:W-:Y:S01]  /*2f30*/  UIADD3 UR64, UPT, UPT, UR11, 0xb000, URZ ;  /* 0x0000b0000b407890 */ /* 0x000fe2000fffe0ff */
[----:B------:R-:W-:Y:S01]  /*2f40*/  R2UR.FILL UR69, R48 ;  /* 0x00000000304572ca */ /* 0x000fe200004e0000 */
[----:B------:R-:W-:Y:S01]  /*2f50*/  UMOV UR13, UR45 ;  /* 0x0000002d000d7c82 */ /* 0x000fe20008000000 */
[----:B------:R-:W-:Y:S01]  /*2f60*/  R2UR.FILL UR68, R47 ;  /* 0x000000002f4472ca */ /* 0x000fe200004e0000 */
[----:B------:R-:W-:Y:S01]  /*2f70*/  UMOV UR8, UR46 ;  /* 0x0000002e00087c82 */ /* 0x000fe20008000000 */
[----:B------:R-:W-:Y:S01]  /*2f80*/  R2UR.FILL UR67, R46 ;  /* 0x000000002e4372ca */ /* 0x000fe200004e0000 */
[----:B---3--:R-:W-:Y:S01]  /*2f90*/  UIADD3 UR48, UPT, UPT, UR11, 0xac00, URZ ;  /* 0x0000ac000b307890 */ /* 0x008fe2000fffe0ff */
[----:B------:R2:W-:Y:S01]  /*2fa0*/  UTMALDG.5D.IM2COL [UR40], [UR16], UR7 ;  /* 0x00000028100073b4 */ /* 0x0005e20008060007 */
[----:B------:R-:W-:Y:S01]  /*2fb0*/  UMOV UR51, UR22 ;  /* 0x0000001600337c82 */ /* 0x000fe20008000000 */
[----:B------:R-:W-:Y:S01]  /*2fc0*/  UMOV UR52, UR19 ;  /* 0x0000001300347c82 */ /* 0x000fe20008000000 */
[----:B------:R-:W-:Y:S01]  /*2fd0*/  UMOV UR53, UR13 ;  /* 0x0000000d00357c82 */ /* 0x000fe20008000000 */
[----:B------:R-:W-:Y:S01]  /*2fe0*/  UMOV UR54, UR8 ;  /* 0x0000000800367c82 */ /* 0x000fe20008000000 */
[----:B------:R-:W-:Y:S01]  /*2ff0*/  ULEA UR8, UR14, UR77, 0xd ;  /* 0x0000004d0e087291 */ /* 0x000fe2000f8e68ff */
[----:B-----5:R-:W-:Y:S02]  /*3000*/  R2UR.FILL UR62, R44 ;  /* 0x000000002c3e72ca */ /* 0x020fe400004e0000 */
[----:B------:R3:W-:Y:S01]  /*3010*/  UTMALDG.5D.IM2COL [UR48], [UR16], UR7 ;  /* 0x00000030100073b4 */ /* 0x0007e20008060007 */
[----:B------:R-:W-:Y:S01]  /*3020*/  UIADD3 UR56, UPT, UPT, UR11, 0xb800, URZ ;  /* 0x0000b8000b387890 */ /* 0x000fe2000fffe0ff */
[----:B------:R-:W-:Y:S01]  /*3030*/  R2UR.FILL UR61, R43 ;  /* 0x000000002b3d72ca */ /* 0x000fe200004e0000 */
[----:B------:R-:W-:Y:S01]  /*3040*/  ULEA UR8, UR8, UR31, 0x2 ;  /* 0x0000001f08087291 */ /* 0x000fe2000f8e10ff */
[----:B------:R-:W-:Y:S02]  /*3050*/  R2UR.FILL UR60, R42 ;  /* 0x000000002a3c72ca */ /* 0x000fe400004e0000 */
[----:B------:R-:W-:Y:S01]  /*3060*/  R2UR.FILL UR59, R41 ;  /* 0x00000000293b72ca */ /* 0x000fe200004e0000 */
[----:B------:R-:W-:Y:S01]  /*3070*/  UIADD3 UR24, UPT, UPT, UR8, 0x1a800, URZ ;  /* 0x0001a80008187890 */ /* 0x000fe2000fffe0ff */
[----:B------:R5:W-:Y:S01]  /*3080*/  UTMALDG.5D.IM2COL [UR64], [UR16], UR7 ;  /* 0x00000040100073b4 */ /* 0x000be20008060007 */
[----:B------:R-:W-:Y:S01]  /*3090*/  MOV.SPILL R0, UR67 ;  /* 0x0000004300007c02 */ /* 0x000fe20009000f00 */
[----:B-1----:R-:W-:Y:S01]  /*30a0*/  UIADD3 UR32, UPT, UPT, UR11, 0xb400, URZ ;  /* 0x0000b4000b207890 */ /* 0x002fe2000fffe0ff */
[----:B------:R-:W-:Y:S01]  /*30b0*/  UMOV UR35, UR67 ;  /* 0x0000004300237c82 */ /* 0x000fe20008000000 */
[----:B------:R-:W-:Y:S01]  /*30c0*/  UMOV UR36, UR68 ;  /* 0x0000004400247c82 */ /* 0x000fe20008000000 */
[----:B------:R-:W-:Y:S01]  /*30d0*/  UMOV UR37, UR69 ;  /* 0x0000004500257c82 */ /* 0x000fe20008000000 */
[----:B------:R-:W-:Y:S01]  /*30e0*/  UMOV UR38, UR70 ;  /* 0x0000004600267c82 */ /* 0x000fe20008000000 */
[----:B--2---:R-:W-:Y:S04]  /*30f0*/  UIADD3 UR40, UPT, UPT, UR11, 0xc000, URZ ;  /* 0x0000c0000b287890 */ /* 0x004fe8000fffe0ff */
[----:B------:R1:W-:Y:S01]  /*3100*/  UTMALDG.5D.IM2COL [UR32], [UR16], UR7 ;  /* 0x00000020100073b4 */ /* 0x0003e20008060007 */
[----:B------:R-:W-:Y:S02]  /*3110*/  R2UR.FILL UR46, R39 ;  /* 0x00000000272e72ca */ /* 0x000fe400004e0000 */
[----:B------:R-:W-:Y:S02]  /*3120*/  R2UR.FILL UR45, R38 ;  /* 0x00000000262d72ca */ /* 0x000fe400004e0000 */
[----:B------:R-:W-:Y:S01]  /*3130*/  R2UR.FILL UR44, R37 ;  /* 0x00000000252c72ca */ /* 0x000fe200004e0000 */
[----:B---3--:R-:W-:Y:S01]  /*3140*/  UIADD3 UR48, UPT, UPT, UR11, 0xbc00, URZ ;  /* 0x0000bc000b307890 */ /* 0x008fe2000fffe0ff */
[----:B------:R-:W-:Y:S01]  /*3150*/  UTMALDG.5D.IM2COL [UR56], [UR16], UR7 ;  /* 0x00000038100073b4 */ /* 0x000fe20008060007 */
[----:B------:R-:W-:Y:S01]  /*3160*/  R2UR.FILL UR43, R36 ;  /* 0x00000000242b72ca */ /* 0x000fe200004e0000 */
[----:B------:R-:W-:Y:S01]  /*3170*/  UMOV UR51, UR59 ;  /* 0x0000003b00337c82 */ /* 0x000fe20008000000 */
[----:B------:R-:W-:Y:S01]  /*3180*/  UMOV UR52, UR60 ;  /* 0x0000003c00347c82 */ /* 0x000fe20008000000 */
[----:B------:R-:W-:Y:S01]  /*3190*/  UMOV UR53, UR61 ;  /* 0x0000003d00357c82 */ /* 0x000fe20008000000 */
[----:B------:R-:W-:Y:S01]  /*31a0*/  UMOV UR54, UR62 ;  /* 0x0000003e00367c82 */ /* 0x000fe20008000000 */
[----:B------:R-:W-:Y:S01]  /*31b0*/  MOV.SPILL R38, UR70 ;  /* 0x0000004600267c02 */ /* 0x000fe20009000f00 */
[----:B-----5:R-:W-:Y:S01]  /*31c0*/  ULOP3.LUT UR67, UR76, UR12, URZ, 0xfc, !UPT ;  /* 0x0000000c4c437292 */ /* 0x020fe2000f8efcff */
[----:B------:R-:W-:Y:S01]  /*31d0*/  UTMALDG.5D.IM2COL [UR48], [UR16], UR7 ;  /* 0x00000030100073b4 */ /* 0x000fe20008060007 */
[----:B------:R-:W-:Y:S01]  /*31e0*/  UIADD3 UR64, UPT, UPT, UR8, 0x18800, URZ ;  /* 0x0001880008407890 */ /* 0x000fe2000fffe0ff */
[----:B------:R-:W-:Y:S02]  /*31f0*/  R2UR UR66, R24 ;  /* 0x00000000184272ca */ /* 0x000fe400000e0000 */
[----:B------:R-:W-:Y:S02]  /*3200*/  R2UR UR70, R32 ;  /* 0x00000000204672ca */ /* 0x000fe400000e0000 */
[----:B------:R-:W-:Y:S01]  /*3210*/  MOV.SPILL R37, UR69 ;  /* 0x0000004500257c02 */ /* 0x000fe20009000f00 */
[----:B------:R2:W-:Y:S01]  /*3220*/  UTMALDG.5D.IM2COL [UR40], [UR16], UR7 ;  /* 0x00000028100073b4 */ /* 0x0005e20008060007 */
[----:B------:R-:W-:Y:S02]  /*3230*/  R2UR UR69, R31 ;  /* 0x000000001f4572ca */ /* 0x000fe400000e0000 */
[----:B------:R-:W-:Y:S02]  /*3240*/  MOV.SPILL R36, UR68 ;  /* 0x0000004400247c02 */ /* 0x000fe40009000f00 */
[----:B------:R-:W-:Y:S02]  /*3250*/  R2UR UR68, R30 ;  /* 0x000000001e4472ca */ /* 0x000fe400000e0000 */
[----:B------:R-:W-:Y:S04]  /*3260*/  MOV.SPILL R39, UR71 ;  /* 0x0000004700277c02 */ /* 0x000fe80009000f00 */
[----:B------:R-:W-:Y:S01]  /*3270*/  R2UR.FILL UR71, R39 ;  /* 0x00000000274772ca */ /* 0x000fe200004e0000 */
[----:B-1----:R-:W-:Y:S01]  /*3280*/  UIADD3 UR32, UPT, UPT, UR11, 0xc400, URZ ;  /* 0x0000c4000b207890 */ /* 0x002fe2000fffe0ff */
[----:B------:R-:W-:Y:S01]  /*3290*/  UMOV UR35, UR43 ;  /* 0x0000002b00237c82 */ /* 0x000fe20008000000 */
[----:B------:R-:W-:Y:S01]  /*32a0*/  UMOV UR36, UR44 ;  /* 0x0000002c00247c82 */ /* 0x000fe20008000000 */
[----:B------:R-:W-:Y:S01]  /*32b0*/  UMOV UR37, UR45 ;  /* 0x0000002d00257c82 */ /* 0x000fe20008000000 */
[----:B------:R-:W-:Y:S01]  /*32c0*/  UMOV UR38, UR46 ;  /* 0x0000002e00267c82 */ /* 0x000fe20008000000 */
[----:B------:R-:W-:Y:S02]  /*32d0*/  UMOV UR11, UR67 ;  /* 0x00000043000b7c82 */ /* 0x000fe40008000000 */
[----:B------:R-:W-:Y:S02]  /*32e0*/  UMOV UR27, UR11 ;  /* 0x0000000b001b7c82 */ /* 0x000fe40008000000 */
[----:B------:R1:W-:Y:S01]  /*32f0*/  UTMALDG.5D.IM2COL [UR32], [UR16], UR7 ;  /* 0x00000020100073b4 */ /* 0x0003e20008060007 */
[----:B------:R-:W-:Y:S01]  /*3300*/  UMOV UR19, UR11 ;  /* 0x0000000b00137c82 */ /* 0x000fe20008000000 */
[----:B--2---:R-:W-:Y:S02]  /*3310*/  UMOV UR40, UR68 ;  /* 0x0000004400287c82 */ /* 0x004fe40008000000 */
[----:B------:R-:W-:Y:S01]  /*3320*/  UMOV UR28, UR40 ;  /* 0x00000028001c7c82 */ /* 0x000fe20008000000 */
[----:B------:R-:W-:Y:S01]  /*3330*/  UMOV UR12, UR40 ;  /* 0x00000028000c7c82 */ /* 0x000fe20008000000 */
[----:B-1----:R-:W-:Y:S01]  /*3340*/  UIADD3 UR32, UP0, UPT, UR20, 0x200, URZ ;  /* 0x0000020014207890 */ /* 0x002fe2000ff1e0ff */
[----:B------:R-:W-:Y:S01]  /*3350*/  R2UR UR36, R33 ;  /* 0x00000000212472ca */ /* 0x000fe200000e0000 */
[----:B------:R-:W-:Y:S02]  /*3360*/  UIADD3 UR16, UPT, UPT, UR8, 0x1c800, URZ ;  /* 0x0001c80008107890 */ /* 0x000fe4000fffe0ff */
[----:B------:R-:W-:Y:S02]  /*3370*/  UIADD3.X UR33, UPT, UPT, URZ, UR21, URZ, UP0, !UPT ;  /* 0x00000015ff217290 */ /* 0x000fe400087fe4ff */
[----:B------:R-:W-:Y:S01]  /*3380*/  UIADD3 UR8, UPT, UPT, UR8, 0x1e800, URZ ;  /* 0x0001e80008087890 */ /* 0x000fe2000fffe0ff */
[----:B------:R-:W-:Y:S01]  /*3390*/  UMOV UR7, 0x30000 ;  /* 0x0003000000077882 */ /* 0x000fe20000000000 */
[----:B------:R-:W-:Y:S01]  /*33a0*/  UMOV UR34, 0x0 ;  /* 0x0000000000227882 */ /* 0x000fe20000000000 */
[----:B------:R-:W-:Y:S01]  /*33b0*/  UMOV UR35, 0x10000000 ;  /* 0x1000000000237882 */ /* 0x000fe20000000000 */
[----:B------:R-:W-:Y:S01]  /*33c0*/  UMOV UR17, UR9 ;  /* 0x0000000900117c82 */ /* 0x000fe20008000000 */
[----:B------:R-:W-:Y:S02]  /*33d0*/  UMOV UR20, UR40 ;  /* 0x0000002800147c82 */ /* 0x000fe40008000000 */
[----:B------:R1:W-:Y:S01]  /*33e0*/  UTMALDG.5D.MULTICAST [UR64], [UR32], UR7, desc[UR34] ;  /* 0x00002240200073b4 */ /* 0x0003e20008021807 */
[----:B------:R-:W-:Y:S01]  /*33f0*/  UMOV UR38, UR69 ;  /* 0x0000004500267c82 */ /* 0x000fe20008000000 */
[----:B------:R-:W-:Y:S01]  /*3400*/  UMOV UR37, UR70 ;  /* 0x0000004600257c82 */ /* 0x000fe20008000000 */
[----:B------:R-:W-:Y:S01]  /*3410*/  UMOV UR29, UR38 ;  /* 0x00000026001d7c82 */ /* 0x000fe20008000000 */
[----:B------:R-:W-:Y:S01]  /*3420*/  UMOV UR30, UR37 ;  /* 0x00000025001e7c82 */ /* 0x000fe20008000000 */
[----:B------:R-:W-:Y:S01]  /*3430*/  UMOV UR21, UR38 ;  /* 0x0000002600157c82 */ /* 0x000fe20008000000 */
[----:B------:R-:W-:Y:S01]  /*3440*/  UMOV UR22, UR37 ;  /* 0x0000002500167c82 */ /* 0x000fe20008000000 */
[----:B------:R-:W-:Y:S01]  /*3450*/  UMOV UR13, UR38 ;  /* 0x00000026000d7c82 */ /* 0x000fe20008000000 */
[----:B------:R-:W-:Y:S01]  /*3460*/  UTMALDG.5D.MULTICAST [UR24], [UR32], UR7, desc[UR34] ;  /* 0x00002218200073b4 */ /* 0x000fe20008021807 */
[----:B------:R-:W-:Y:S01]  /*3470*/  UMOV UR14, UR37 ;  /* 0x00000025000e7c82 */ /* 0x000fe20008000000 */
[----:B------:R-:W-:Y:S01]  /*3480*/  UTMALDG.5D.MULTICAST [UR16], [UR32], UR7, desc[UR34] ;  /* 0x00002210200073b4 */ /* 0x000fe20008021807 */
[----:B------:R2:W-:Y:S01]  /*3490*/  UTMALDG.5D.MULTICAST [UR8], [UR32], UR7, desc[UR34] ;  /* 0x00002208200073b4 */ /* 0x0005e20008021807 */
[----:B-1----:R-:W-:Y:S02]  /*34a0*/  R2UR.FILL UR70, R38 ;  /* 0x00000000264672ca */ /* 0x002fe400004e0000 */
[----:B------:R-:W-:Y:S02]  /*34b0*/  R2UR.FILL UR69, R37 ;  /* 0x00000000254572ca */ /* 0x000fe400004e0000 */
[----:B------:R-:W-:Y:S02]  /*34c0*/  R2UR.FILL UR68, R36 ;  /* 0x00000000244472ca */ /* 0x000fe400004e0000 */
[----:B------:R-:W-:Y:S01]  /*34d0*/  R2UR.FILL UR67, R0 ;  /* 0x00000000004372ca */ /* 0x000fe200004e0000 */
[----:B--2---:R-:W-:Y:S02]  /*34e0*/  UIADD3 UR9, UPT, UPT, UR40, 0x1, URZ ;  /* 0x0000000128097890 */ /* 0x004fe4000fffe0ff */
[----:B------:R-:W-:Y:S02]  /*34f0*/  UIADD3 UR8, UPT, UPT, UR38, 0x1, URZ ;  /* 0x0000000126087890 */ /* 0x000fe4000fffe0ff */
[----:B------:R-:W-:Y:S02]  /*3500*/  UISETP.NE.AND UP2, UPT, UR9, UR74, UPT ;  /* 0x0000004a0900728c */ /* 0x000fe4000bf45270 */
[----:B------:R-:W-:Y:S02]  /*3510*/  UIADD3 UR7, UPT, UPT, UR37, 0x1, URZ ;  /* 0x0000000125077890 */ /* 0x000fe4000fffe0ff */
[----:B------:R-:W-:Y:S02]  /*3520*/  UIADD3 UR11, UPT, UPT, UR23, 0x1, URZ ;  /* 0x00000001170b7890 */ /* 0x000fe4000fffe0ff */
[----:B------:R-:W-:Y:S01]  /*3530*/  USEL UR9, UR9, URZ, UP2 ;  /* 0x000000ff09097287 */ /* 0x000fe20009000000 */
[----:B------:R-:W-:Y:S04]  /*3540*/  UMOV UR14, UR55 ;  /* 0x00000037000e7c82 */ /* 0x000fe80008000000 */
[----:B------:R-:W-:Y:S01]  /*3550*/  @UP2 UIADD3 UR8, UPT, UPT, UR38, URZ, URZ ;  /* 0x000000ff26082290 */ /* 0x000fe2000fffe0ff */
[----:B------:R-:W-:Y:S03]  /*3560*/  IMAD.U32 R30, RZ, RZ, UR9 ;  /* 0x00000009ff1e7e24 */ /* 0x000fe6000f8e00ff */
[----:B------:R-:W-:Y:S04]  /*3570*/  UISETP.NE.AND UP1, UPT, UR8, UR72, UPT ;  /* 0x000000480800728c */ /* 0x000fe8000bf25270 */
[----:B------:R-:W-:Y:S06]  /*3580*/  USEL UR8, UR8, URZ, UP1 ;  /* 0x000000ff08087287 */ /* 0x000fec0008800000 */
[----:B------:R-:W-:Y:S01]  /*3590*/  IMAD.U32 R31, RZ, RZ, UR8 ;  /* 0x00000008ff1f7e24 */ /* 0x000fe2000f8e00ff */
[----:B------:R-:W-:Y:S04]  /*35a0*/  @UP1 UIADD3 UR7, UPT, UPT, UR37, URZ, URZ ;  /* 0x000000ff25071290 */ /* 0x000fe8000fffe0ff */
[----:B------:R-:W-:Y:S04]  /*35b0*/  UISETP.NE.AND UP0, UPT, UR7, UR73, UPT ;  /* 0x000000490700728c */ /* 0x000fe8000bf05270 */
[----:B------:R-:W-:Y:S06]  /*35c0*/  USEL UR7, UR7, URZ, UP0 ;  /* 0x000000ff07077287 */ /* 0x000fec0008000000 */
[----:B------:R-:W-:Y:S01]  /*35d0*/  IMAD.U32 R32, RZ, RZ, UR7 ;  /* 0x00000007ff207e24 */ /* 0x000fe2000f8e00ff */
[----:B------:R-:W-:Y:S02]  /*35e0*/  @UP0 UIADD3 UR11, UPT, UPT, UR23, URZ, URZ ;  /* 0x000000ff170b0290 */ /* 0x000fe4000fffe0ff */
[----:B------:R-:W-:Y:S05]  /*35f0*/  UISETP.NE.AND UP0, UPT, UR47, UR36, UPT ;  /* 0x000000242f00728c */ /* 0x000fea000bf05270 */
[----:B------:R-:W-:Y:S04]  /*3600*/  UMOV UR23, UR11 ;  /* 0x0000000b00177c82 */ /* 0x000fe80008000000 */
[----:B----4-:R-:W-:Y:S05]  /*3610*/  BRA.U UP0, `(.L_x_28) ;  /* 0xffffffed00ec7547 */ /* 0x010fea000b83ffff */
.L_x_22:
[----:B------:R-:W-:Y:S01]  /*3620*/  ULEA UR4, UR55, UR31, 0x3 ;  /* 0x0000001f37047291 */ /* 0x000fe2000f8e18ff */
[----:B-1----:R-:W-:Y:S01]  /*3630*/  SHF.L.U32 R0, R3, 0x1f, RZ ;  /* 0x0000001f03007819 */ /* 0x002fe200000006ff */
[----:B------:R-:W-:Y:S01]  /*3640*/  @!P1 SYNCS.ARRIVE.TRANS64.A1T0 RZ, [UR31+0x88], RZ ;  /* 0x000088ffffff99a7 */ /* 0x000fe2000810001f */
[----:B------:R-:W-:-:S06]  /*3650*/  R2UR UR5, R34 ;  /* 0x00000000220572ca */ /* 0x000fcc00000e0000 */
[----:B--2---:R1:W2:Y:S07]  /*3660*/  SYNCS.PHASECHK.TRANS64.TRYWAIT P0, [UR4+0x20], R0 ;  /* 0x00002000ff0075a7 */ /* 0x0042ae0008001104 */
[----:B------:R-:W-:-:S09]  /*3670*/  UISETP.GE.AND UP0, UPT, UR5, 0x1, UPT ;  /* 0x000000010500788c */ /* 0x000fd2000bf06270 */
[----:B------:R-:W-:Y:S05]  /*3680*/  BRA.U !UP0, `(.L_x_29) ;  /* 0x0000001d08607547 */ /* 0x000fea000b800000 */
[----:B------:R-:W3:Y:S01]  /*3690*/  LDCU.128 UR4, c[0x0][0x480] ;  /* 0x00009000ff0477ac */ /* 0x000ee20008000c00 */
[----:B------:R-:W-:Y:S02]  /*36a0*/  R2UR UR61, R33 ;  /* 0x00000000213d72ca */ /* 0x000fe400000e0000 */
[----:B------:R-:W-:Y:S01]  /*36b0*/  R2UR UR57, R34 ;  /* 0x00000000223972ca */ /* 0x000fe200000e0000 */
[----:B------:R-:W-:Y:S01]  /*36c0*/  UIADD3 UR46, UPT, UPT, UR63, 0x8, URZ ;  /* 0x000000083f2e7890 */ /* 0x000fe2000fffe0ff */
[----:B------:R-:W-:Y:S01]  /*36d0*/  R2UR UR58, R24 ;  /* 0x00000000183a72ca */ /* 0x000fe200000e0000 */
        /* <DEDUP_REMOVED lines=21> */
[----:B------:R-:W-:Y:S02]  /*3830*/  USHF.R.U32.HI UR15, URZ, UR6, UR5 ;  /* 0x00000006ff0f7299 */ /* 0x000fe40008011605 */
[----:B------:R-:W-:Y:S01]  /*3840*/  UIADD3 UR28, UPT, UPT, -UR16, URZ, URZ ;  /* 0x000000ff101c7290 */ /* 0x000fe2000fffe1ff */
        /* <DEDUP_REMOVED lines=26> */
[----:B------:R-:W-:Y:S02]  /*39f0*/  UIMAD.WIDE.U32 UR48, UR6, UR8, URZ ;  /* 0x00000008063072a5 */ /* 0x000fe4000f8e00ff */
[----:B------:R-:W-:Y:S02]  /*3a00*/  UIMAD.WIDE.U32 UR50, UR5, UR8, URZ ;  /* 0x00000008053272a5 */ /* 0x000fe4000f8e00ff */
[----:B------:R-:W-:Y:S02]  /*3a10*/  UIADD3 UR27, UPT, UPT, -UR15, URZ, URZ ;  /* 0x000000ff0f1b7290 */ /* 0x000fe4000fffe1ff */
[----:B------:R-:W-:Y:S02]  /*3a20*/  UIADD3 UR26, UPT, UPT, -UR14, URZ, URZ ;  /* 0x000000ff0e1a7290 */ /* 0x000fe4000fffe1ff */
[----:B------:R-:W-:-:S02]  /*3a30*/  UIADD3 UR24, UPT, UPT, -UR12, URZ, URZ ;  /* 0x000000ff0c187290 */ /* 0x000fc4000fffe1ff */
[----:B------:R-:W-:Y:S02]  /*3a40*/  UIADD3 UR22, UPT, UPT, -UR6, URZ, URZ ;  /* 0x000000ff06167290 */ /* 0x000fe4000fffe1ff */
[----:B------:R-:W-:Y:S02]  /*3a50*/  UIADD3 UR29, UPT, UPT, -UR17, URZ, URZ ;  /* 0x000000ff111d7290 */ /* 0x000fe4000fffe1ff */
[----:B------:R-:W-:Y:S02]  /*3a60*/  UIADD3 UR8, UPT, UPT, -UR5, URZ, URZ ;  /* 0x000000ff05087290 */ /* 0x000fe4000fffe1ff */
[----:B------:R-:W-:Y:S02]  /*3a70*/  UIMAD UR47, UR4, UR25, UR43 ;  /* 0x00000019042f72a4 */ /* 0x000fe4000f8e022b */
[----:B------:R-:W-:Y:S02]  /*3a80*/  UIMAD UR54, UR4, UR28, UR46 ;  /* 0x0000001c043672a4 */ /* 0x000fe4000f8e022e */
[----:B------:R-:W-:-:S02]  /*3a90*/  UIMAD UR53, UR4, UR27, UR45 ;  /* 0x0000001b043572a4 */ /* 0x000fc4000f8e022d */
[----:B------:R-:W-:Y:S02]  /*3aa0*/  UIMAD UR52, UR4, UR26, UR44 ;  /* 0x0000001a043472a4 */ /* 0x000fe4000f8e022c */
[----:B------:R-:W-:Y:S02]  /*3ab0*/  UIMAD UR67, UR4, UR24, UR42 ;  /* 0x00000018044372a4 */ /* 0x000fe4000f8e022a */
[----:B------:R-:W-:Y:S02]  /*3ac0*/  UIMAD UR59, UR4, UR22, UR38 ;  /* 0x00000016043b72a4 */ /* 0x000fe4000f8e0226 */
[----:B------:R-:W-:Y:S02]  /*3ad0*/  UIMAD UR63, UR4, UR29, UR63 ;  /* 0x0000001d043f72a4 */ /* 0x000fe4000f8e023f */
[----:B------:R-:W-:Y:S01]  /*3ae0*/  UIMAD UR43, UR4, UR8, UR30 ;  /* 0x00000008042b72a4 */ /* 0x000fe2000f8e021e */
[----:B------:R-:W3:Y:S02]  /*3af0*/  LDCU UR56, c[0x0][0x4a0] ;  /* 0x00009400ff3877ac */ /* 0x000ee40008000800 */
[----:B------:R-:W-:Y:S01]  /*3b00*/  UMOV UR4, UR19 ;  /* 0x0000001300047c82 */ /* 0x000fe20008000000 */
[----:B------:R-:W4:Y:S01]  /*3b10*/  LDCU UR48, c[0x0][0x4ec] ;  /* 0x00009d80ff3077ac */ /* 0x000f220008000800 */
[----:B------:R-:W-:-:S02]  /*3b20*/  USHF.R.U32.HI UR22, URZ, UR9, UR4 ;  /* 0x00000009ff167299 */ /* 0x000fc40008011604 */
[----:B------:R-:W-:Y:S01]  /*3b30*/  UISETP.NE.AND UP0, UPT, UR10, 0x1, UPT ;  /* 0x000000010a00788c */ /* 0x000fe2000bf05270 */
[----:B------:R-:W-:Y:S01]  /*3b40*/  UMOV UR4, UR21 ;  /* 0x0000001500047c82 */ /* 0x000fe20008000000 */
[----:B------:R-:W-:Y:S02]  /*3b50*/  USEL UR22, UR17, UR22, !UP1 ;  /* 0x0000001611167287 */ /* 0x000fe4000c800000 */
[----:B------:R-:W-:Y:S02]  /*3b60*/  USHF.R.U32.HI UR21, URZ, UR9, UR4 ;  /* 0x00000009ff157299 */ /* 0x000fe40008011604 */
[----:B------:R-:W-:Y:S01]  /*3b70*/  UIADD3 UR32, UPT, UPT, -UR22, URZ, URZ ;  /* 0x000000ff16207290 */ /* 0x000fe2000fffe1ff */
[----:B------:R-:W-:Y:S01]  /*3b80*/  UMOV UR4, UR33 ;  /* 0x0000002100047c82 */ /* 0x000fe20008000000 */
[----:B------:R-:W-:Y:S02]  /*3b90*/  USEL UR21, UR16, UR21, !UP1 ;  /* 0x0000001510157287 */ /* 0x000fe4000c800000 */
[----:B------:R-:W-:-:S02]  /*3ba0*/  USHF.R.U32.HI UR20, URZ, UR9, UR4 ;  /* 0x00000009ff147299 */ /* 0x000fc40008011604 */
[----:B------:R-:W-:Y:S01]  /*3bb0*/  UIADD3 UR30, UPT, UPT, -UR21, URZ, URZ ;  /* 0x000000ff151e7290 */ /* 0x000fe2000fffe1ff */
        /* <DEDUP_REMOVED lines=13> */
[----:B------:R-:W-:Y:S02]  /*3c90*/  UIMAD UR40, UR7, UR29, UR15 ;  /* 0x0000001d072872a4 */ /* 0x000fe4000f8e020f */
[----:B------:R-:W-:-:S02]  /*3ca0*/  USHF.R.U32.HI UR8, URZ, UR9, UR4 ;  /* 0x00000009ff087299 */ /* 0x000fc40008011604 */
[----:B------:R-:W-:Y:S01]  /*3cb0*/  UIMAD UR37, UR7, UR27, UR13 ;  /* 0x0000001b072572a4 */ /* 0x000fe2000f8e020d */
[----:B------:R-:W-:Y:S01]  /*3cc0*/  UMOV UR4, UR51 ;  /* 0x0000003300047c82 */ /* 0x000fe20008000000 */
[----:B------:R-:W-:Y:S02]  /*3cd0*/  USEL UR8, UR6, UR8, !UP1 ;  /* 0x0000000806087287 */ /* 0x000fe4000c800000 */
[----:B------:R-:W-:Y:S02]  /*3ce0*/  USHF.R.U32.HI UR4, URZ, UR9, UR4 ;  /* 0x00000009ff047299 */ /* 0x000fe40008011604 */
[----:B------:R-:W-:Y:S02]  /*3cf0*/  USEL UR9, UR12, UR24, !UP1 ;  /* 0x000000180c097287 */ /* 0x000fe4000c800000 */
[----:B------:R-:W-:Y:S02]  /*3d00*/  USEL UR4, UR5, UR4, !UP1 ;  /* 0x0000000405047287 */ /* 0x000fe4000c800000 */
[----:B------:R-:W-:-:S02]  /*3d10*/  UIADD3 UR26, UPT, UPT, -UR9, URZ, URZ ;  /* 0x000000ff091a7290 */ /* 0x000fc4000fffe1ff */
[----:B------:R-:W-:Y:S02]  /*3d20*/  UIADD3 UR24, UPT, UPT, -UR4, URZ, URZ ;  /* 0x000000ff04187290 */ /* 0x000fe4000fffe1ff */
[----:B------:R-:W-:Y:S02]  /*3d30*/  UIMAD UR68, UR7, UR26, UR12 ;  /* 0x0000001a074472a4 */ /* 0x000fe4000f8e020c */
[----:B------:R-:W-:Y:S02]  /*3d40*/  UIMAD.WIDE.U32 UR12, UR22, UR11, URZ ;  /* 0x0000000b160c72a5 */ /* 0x000fe4000f8e00ff */
[----:B------:R-:W-:Y:S02]  /*3d50*/  UIMAD UR38, UR7, UR28, UR14 ;  /* 0x0000001c072672a4 */ /* 0x000fe4000f8e020e */
[----:B------:R-:W-:Y:S02]  /*3d60*/  UIMAD.WIDE.U32 UR14, UR21, UR11, URZ ;  /* 0x0000000b150e72a5 */ /* 0x000fe4000f8e00ff */
[----:B------:R-:W-:-:S02]  /*3d70*/  UIADD3 UR25, UPT, UPT, -UR8, URZ, URZ ;  /* 0x000000ff08197290 */ /* 0x000fc4000fffe1ff */
[----:B------:R-:W-:Y:S02]  /*3d80*/  UIMAD UR42, UR7, UR32, UR17 ;  /* 0x00000020072a72a4 */ /* 0x000fe4000f8e0211 */
[----:B------:R-:W-:Y:S02]  /*3d90*/  UIMAD UR41, UR7, UR30, UR16 ;  /* 0x0000001e072972a4 */ /* 0x000fe4000f8e0210 */
[----:B------:R-:W-:Y:S02]  /*3da0*/  UIMAD UR36, UR7, UR24, UR5 ;  /* 0x00000018072472a4 */ /* 0x000fe4000f8e0205 */
[----:B------:R-:W-:Y:S01]  /*3db0*/  UIMAD.WIDE.U32 UR16, UR20, UR11, URZ ;  /* 0x0000000b141072a5 */ /* 0x000fe2000f8e00ff */
[----:B------:R-:W-:Y:S01]  /*3dc0*/  UMOV UR5, UR13 ;  /* 0x0000000d00057c82 */ /* 0x000fe20008000000 */
[----:B------:R-:W-:Y:S02]  /*3dd0*/  UIMAD UR60, UR7, UR25, UR6 ;  /* 0x00000019073c72a4 */ /* 0x000fe4000f8e0206 */
[----:B------:R-:W-:-:S02]  /*3de0*/  UIMAD.WIDE.U32 UR24, UR19, UR11, URZ ;  /* 0x0000000b131872a5 */ /* 0x000fc4000f8e00ff */
[----:B---3--:R-:W-:Y:S02]  /*3df0*/  USHF.R.U32.HI UR30, URZ, UR56, UR5 ;  /* 0x00000038ff1e7299 */ /* 0x008fe40008011605 */
[----:B------:R-:W-:Y:S01]  /*3e00*/  UIMAD.WIDE.U32 UR26, UR18, UR11, URZ ;  /* 0x0000000b121a72a5 */ /* 0x000fe2000f8e00ff */
[----:B------:R-:W-:Y:S01]  /*3e10*/  UMOV UR5, UR15 ;  /* 0x0000000f00057c82 */ /* 0x000fe20008000000 */
[----:B------:R-:W4:Y:S01]  /*3e20*/  LDCU.64 UR6, c[0x0][0x4c0] ;  /* 0x00009800ff0677ac */ /* 0x000f220008000a00 */
[----:B------:R-:W-:Y:S02]  /*3e30*/  USHF.R.U32.HI UR14, URZ, UR56, UR5 ;  /* 0x00000038ff0e7299 */ /* 0x000fe40008011605 */
[----:B------:R-:W-:Y:S01]  /*3e40*/  UIMAD.WIDE.U32 UR28, UR9, UR11, URZ ;  /* 0x0000000b091c72a5 */ /* 0x000fe2000f8e00ff */
[----:B------:R-:W-:Y:S01]  /*3e50*/  UMOV UR5, UR17 ;  /* 0x0000001100057c82 */ /* 0x000fe20008000000 */
[----:B------:R-:W-:Y:S02]  /*3e60*/  UIMAD.WIDE.U32 UR32, UR8, UR11, URZ ;  /* 0x0000000b082072a5 */ /* 0x000fe4000f8e00ff */
[----:B------:R-:W-:-:S02]  /*3e70*/  USHF.R.U32.HI UR13, URZ, UR56, UR5 ;  /* 0x00000038ff0d7299 */ /* 0x000fc40008011605 */
[----:B------:R-:W-:Y:S01]  /*3e80*/  UIMAD.WIDE.U32 UR34, UR4, UR11, URZ ;  /* 0x0000000b042272a5 */ /* 0x000fe2000f8e00ff */
[----:B------:R-:W-:Y:S01]  /*3e90*/  UMOV UR5, UR25 ;  /* 0x0000001900057c82 */ /* 0x000fe20008000000 */
[----:B------:R-:W3:Y:S01]  /*3ea0*/  LDCU.64 UR44, c[0x0][0x4f0] ;  /* 0x00009e00ff2c77ac */ /* 0x000ee20008000a00 */
[----:B------:R-:W-:Y:S02]  /*3eb0*/  USHF.R.U32.HI UR12, URZ, UR56, UR5 ;  /* 0x00000038ff0c7299 */ /* 0x000fe40008011605 */
[----:B------:R-:W-:Y:S01]  /*3ec0*/  USEL UR69, UR21, UR14, !UP0 ;  /* 0x0000000e15457287 */ /* 0x000fe2000c000000 */
[----:B------:R-:W-:Y:S01]  /*3ed0*/  UMOV UR5, UR27 ;  /* 0x0000001b00057c82 */ /* 0x000fe20008000000 */
[----:B------:R-:W-:Y:S02]  /*3ee0*/  USEL UR65, UR19, UR12, !UP0 ;  /* 0x0000000c13417287 */ /* 0x000fe4000c000000 */
[----:B------:R-:W-:Y:S02]  /*3ef0*/  USHF.R.U32.HI UR11, URZ, UR56, UR5 ;  /* 0x00000038ff0b7299 */ /* 0x000fe40008011605 */
[----:B------:R-:W-:Y:S01]  /*3f00*/  IMAD.U32 R14, RZ, RZ, UR69 ;  /* 0x00000045ff0e7e24 */ /* 0x000fe2000f8e00ff */
[----:B------:R-:W-:Y:S01]  /*3f10*/  UIADD3 UR14, UPT, UPT, -UR65, URZ, URZ ;  /* 0x000000ff410e7290 */ /* 0x000fe2000fffe1ff */
[----:B------:R-:W-:Y:S01]  /*3f20*/  UMOV UR5, UR29 ;  /* 0x0000001d00057c82 */ /* 0x000fe20008000000 */
[----:B------:R-:W-:Y:S01]  /*3f30*/  UIADD3 UR16, UPT, UPT, -UR69, URZ, URZ ;  /* 0x000000ff45107290 */ /* 0x000fe2000fffe1ff */
[----:B------:R-:W-:Y:S01]  /*3f40*/  IMAD.U32 R8, RZ, RZ, UR65 ;  /* 0x00000041ff087e24 */ /* 0x000fe2000f8e00ff */
[----:B------:R-:W-:-:S02]  /*3f50*/  USHF.R.U32.HI UR70, URZ, UR56, UR5 ;  /* 0x00000038ff467299 */ /* 0x000fc40008011605 */
[----:B------:R-:W-:Y:S02]  /*3f60*/  USEL UR72, UR22, UR30, !UP0 ;  /* 0x0000001e16487287 */ /* 0x000fe4000c000000 */
[----:B------:R-:W-:Y:S02]  /*3f70*/  USEL UR70, UR9, UR70, !UP0 ;  /* 0x0000004609467287 */ /* 0x000fe4000c000000 */
[----:B------:R-:W-:Y:S02]  /*3f80*/  UIMAD UR14, UR10, UR14, UR19 ;  /* 0x0000000e0a0e72a4 */ /* 0x000fe4000f8e0213 */
[----:B------:R-:W-:Y:S01]  /*3f90*/  UIADD3 UR12, UPT, UPT, -UR70, URZ, URZ ;  /* 0x000000ff460c7290 */ /* 0x000fe2000fffe1ff */
[----:B------:R-:W-:Y:S01]  /*3fa0*/  IMAD.U32 R17, RZ, RZ, UR72 ;  /* 0x00000048ff117e24 */ /* 0x000fe2000f8e00ff */
[----:B------:R-:W-:Y:S02]  /*3fb0*/  UIMAD UR16, UR10, UR16, UR21 ;  /* 0x000000100a1072a4 */ /* 0x000fe4000f8e0215 */
[----:B----4-:R-:W-:-:S02]  /*3fc0*/  UIMAD UR19, UR54, UR6, UR48 ;  /* 0x00000006361372a4 */ /* 0x010fc4000f8e0230 */
[----:B------:R-:W-:Y:S02]  /*3fd0*/  UIMAD UR21, UR63, UR6, UR48 ;  /* 0x000000063f1572a4 */ /* 0x000fe4000f8e0230 */
[----:B------:R-:W-:Y:S02]  /*3fe0*/  UIADD3 UR17, UPT, UPT, -UR72, URZ, URZ ;  /* 0x000000ff48117290 */ /* 0x000fe4000fffe1ff */
[----:B------:R-:W-:Y:S01]  /*3ff0*/  UIMAD UR12, UR10, UR12, UR9 ;  /* 0x0000000c0a0c72a4 */ /* 0x000fe2000f8e0209 */
[----:B------:R-:W-:Y:S01]  /*4000*/  IMAD.U32 R13, RZ, RZ, UR19 ;  /* 0x00000013ff0d7e24 */ /* 0x000fe2000f8e00ff */
[----:B------:R-:W4:Y:S01]  /*4010*/  LDCU UR9, c[0x0][0x4c8] ;  /* 0x00009900ff0977ac */ /* 0x000f220008000800 */
[----:B------:R-:W-:Y:S01]  /*4020*/  MOV R16, UR21 ;  /* 0x0000001500107c02 */ /* 0x000fe20008000f00 */
[----:B------:R-:W-:Y:S02]  /*4030*/  UIMAD UR17, UR10, UR17, UR22 ;  /* 0x000000110a1172a4 */ /* 0x000fe4000f8e0216 */
[----:B------:R-:W-:-:S02]  /*4040*/  UIMAD UR19, UR47, UR6, UR48 ;  /* 0x000000062f1372a4 */ /* 0x000fc4000f8e0230 */
[----:B------:R-:W-:Y:S02]  /*4050*/  UIMAD UR22, UR53, UR6, UR48 ;  /* 0x00000006351672a4 */ /* 0x000fe4000f8e0230 */
[----:B------:R-:W-:Y:S02]  /*4060*/  UIMAD UR21, UR52, UR6, UR48 ;  /* 0x00000006341572a4 */ /* 0x000fe4000f8e0230 */
[----:B------:R-:W-:Y:S01]  /*4070*/  UIMAD UR67, UR67, UR6, UR48 ;  /* 0x00000006434372a4 */ /* 0x000fe2000f8e0230 */
[----:B------:R-:W-:Y:S01]  /*4080*/  MOV R4, UR19 ;  /* 0x0000001300047c02 */ /* 0x000fe20008000f00 */
[----:B------:R-:W-:Y:S01]  /*4090*/  UIMAD UR59, UR59, UR6, UR48 ;  /* 0x000000063b3b72a4 */ /* 0x000fe2000f8e0230 */
[----:B------:R-:W-:Y:S01]  /*40a0*/  MOV R10, UR22 ;  /* 0x00000016000a7c02 */ /* 0x000fe20008000f00 */
[----:B------:R-:W-:Y:S01]  /*40b0*/  UIMAD UR43, UR43, UR6, UR48 ;  /* 0x000000062b2b72a4 */ /* 0x000fe2000f8e0230 */
[----:B------:R-:W-:Y:S01]  /*40c0*/  IMAD.U32 R7, RZ, RZ, UR21 ;  /* 0x00000015ff077e24 */ /* 0x000fe2000f8e00ff */
[----:B---3--:R-:W-:-:S02]  /*40d0*/  UIMAD UR6, UR41, UR7, UR44 ;  /* 0x00000007290672a4 */ /* 0x008fc4000f8e022c */
[----:B------:R-:W-:Y:S01]  /*40e0*/  UIMAD UR19, UR42, UR7, UR44 ;  /* 0x000000072a1372a4 */ /* 0x000fe2000f8e022c */
[----:B------:R-:W-:Y:S01]  /*40f0*/  UMOV UR5, UR33 ;  /* 0x0000002100057c82 */ /* 0x000fe20008000000 */
[----:B------:R-:W-:Y:S02]  /*4100*/  USEL UR66, UR20, UR13, !UP0 ;  /* 0x0000000d14427287 */ /* 0x000fe4000c000000 */
[----:B------:R-:W-:Y:S01]  /*4110*/  MOV R12, UR6 ;  /* 0x00000006000c7c02 */ /* 0x000fe20008000f00 */
[----:B------:R-:W-:Y:S01]  /*4120*/  UIMAD UR6, UR37, UR7, UR44 ;  /* 0x00000007250672a4 */ /* 0x000fe2000f8e022c */
[----:B------:R-:W-:Y:S01]  /*4130*/  IMAD.U32 R15, RZ, RZ, UR19 ;  /* 0x00000013ff0f7e24 */ /* 0x000fe2000f8e00ff */
[----:B------:R-:W-:Y:S02]  /*4140*/  USHF.R.U32.HI UR62, URZ, UR56, UR5 ;  /* 0x00000038ff3e7299 */ /* 0x000fe40008011605 */
[----:B------:R-:W-:Y:S01]  /*4150*/  USEL UR64, UR18, UR11, !UP0 ;  /* 0x0000000b12407287 */ /* 0x000fe2000c000000 */
[----:B------:R-:W-:Y:S01]  /*4160*/  MOV R11, UR66 ;  /* 0x00000042000b7c02 */ /* 0x000fe20008000f00 */
[----:B------:R-:W-:Y:S01]  /*4170*/  UMOV UR5, UR35 ;  /* 0x0000002300057c82 */ /* 0x000fe20008000000 */
[----:B------:R-:W-:Y:S01]  /*4180*/  UIMAD UR21, UR40, UR7, UR44 ;  /* 0x00000007281572a4 */ /* 0x000fe2000f8e022c */
[----:B-1----:R-:W-:Y:S01]  /*4190*/  IMAD.U32 R0, RZ, RZ, UR6 ;  /* 0x00000006ff007e24 */ /* 0x002fe2000f8e00ff */
[----:B------:R-:W-:Y:S01]  /*41a0*/  USHF.R.U32.HI UR5, URZ, UR56, UR5 ;  /* 0x00000038ff057299 */ /* 0x000fe20008011605 */
[----:B------:R-:W-:Y:S01]  /*41b0*/  MOV R5, UR64 ;  /* 0x0000004000057c02 */ /* 0x000fe20008000f00 */
[----:B------:R-:W-:-:S02]  /*41c0*/  UIMAD UR19, UR38, UR7, UR44 ;  /* 0x00000007261372a4 */ /* 0x000fc4000f8e022c */
[----:B------:R-:W-:Y:S01]  /*41d0*/  UIMAD UR68, UR68, UR7, UR44 ;  /* 0x00000007444472a4 */ /* 0x000fe2000f8e022c */
[----:B------:R-:W-:Y:S01]  /*41e0*/  IMAD.U32 R9, RZ, RZ, UR21 ;  /* 0x00000015ff097e24 */ /* 0x000fe2000f8e00ff */
[----:B------:R-:W-:Y:S02]  /*41f0*/  UIMAD UR60, UR60, UR7, UR44 ;  /* 0x000000073c3c72a4 */ /* 0x000fe4000f8e022c */
[----:B------:R-:W-:Y:S01]  /*4200*/  UIADD3 UR15, UPT, UPT, -UR66, URZ, URZ ;  /* 0x000000ff420f7290 */ /* 0x000fe2000fffe1ff */
[----:B------:R-:W-:Y:S01]  /*4210*/  MOV R6, UR19 ;  /* 0x0000001300067c02 */ /* 0x000fe20008000f00 */
[----:B------:R-:W-:Y:S02]  /*4220*/  UIADD3 UR13, UPT, UPT, -UR64, URZ, URZ ;  /* 0x000000ff400d7290 */ /* 0x000fe4000fffe1ff */
[----:B------:R-:W-:Y:S02]  /*4230*/  UIMAD UR44, UR36, UR7, UR44 ;  /* 0x00000007242c72a4 */ /* 0x000fe4000f8e022c */
[----:B----4-:R-:W-:-:S02]  /*4240*/  UIMAD UR7, UR17, UR9, UR45 ;  /* 0x00000009110772a4 */ /* 0x010fc4000f8e022d */
[----:B------:R-:W-:Y:S02]  /*4250*/  UIMAD UR6, UR16, UR9, UR45 ;  /* 0x00000009100672a4 */ /* 0x000fe4000f8e022d */
[----:B------:R-:W-:Y:S02]  /*4260*/  USEL UR62, UR8, UR62, !UP0 ;  /* 0x0000003e083e7287 */ /* 0x000fe4000c000000 */
[----:B------:R-:W-:Y:S01]  /*4270*/  USEL UR46, UR4, UR5, !UP0 ;  /* 0x00000005042e7287 */ /* 0x000fe2000c000000 */
[----:B------:R-:W-:Y:S01]  /*4280*/  MOV R22, UR7 ;  /* 0x0000000700167c02 */ /* 0x000fe20008000f00 */
[----:B------:R-:W-:Y:S01]  /*4290*/  UIMAD UR20, UR10, UR15, UR20 ;  /* 0x0000000f0a1472a4 */ /* 0x000fe2000f8e0214 */
[----:B------:R-:W-:Y:S01]  /*42a0*/  IMAD.U32 R21, RZ, RZ, UR6 ;  /* 0x00000006ff157e24 */ /* 0x000fe2000f8e00ff */
[----:B------:R-:W-:Y:S02]  /*42b0*/  UIMAD UR13, UR10, UR13, UR18 ;  /* 0x0000000d0a0d72a4 */ /* 0x000fe4000f8e0212 */
[----:B------:R-:W-:-:S02]  /*42c0*/  UIADD3 UR11, UPT, UPT, -UR62, URZ, URZ ;  /* 0x000000ff3e0b7290 */ /* 0x000fc4000fffe1ff */
[----:B------:R-:W-:Y:S02]  /*42d0*/  UIADD3 UR5, UPT, UPT, -UR46, URZ, URZ ;  /* 0x000000ff2e057290 */ /* 0x000fe4000fffe1ff */
[----:B------:R-:W-:Y:S02]  /*42e0*/  UIMAD UR16, UR20, UR9, UR45 ;  /* 0x00000009141072a4 */ /* 0x000fe4000f8e022d */
[----:B------:R-:W-:Y:S02]  /*42f0*/  UIMAD UR7, UR14, UR9, UR45 ;  /* 0x000000090e0772a4 */ /* 0x000fe4000f8e022d */
[----:B------:R-:W-:Y:S02]  /*4300*/  UIMAD UR6, UR13, UR9, UR45 ;  /* 0x000000090d0672a4 */ /* 0x000fe4000f8e022d */
[----:B------:R-:W-:Y:S01]  /*4310*/  UIADD3 UR61, UPT, UPT, UR57, UR61, URZ ;  /* 0x0000003d393d7290 */ /* 0x000fe2000fffe0ff */
[----:B------:R-:W-:Y:S01]  /*4320*/  MOV R20, UR16 ;  /* 0x0000001000147c02 */ /* 0x000fe20008000f00 */
[----:B------:R-:W-:Y:S01]  /*4330*/  UIMAD UR11, UR10, UR11, UR8 ;  /* 0x0000000b0a0b72a4 */ /* 0x000fe2000f8e0208 */
[----:B------:R-:W-:Y:S01]  /*4340*/  IMAD.U32 R19, RZ, RZ, UR7 ;  /* 0x00000007ff137e24 */ /* 0x000fe2000f8e00ff */
[----:B------:R-:W-:Y:S01]  /*4350*/  UIMAD UR8, UR10, UR5, UR4 ;  /* 0x000000050a0872a4 */ /* 0x000fe2000f8e0204 */
[----:B------:R-:W-:Y:S01]  /*4360*/  MOV R18, UR6 ;  /* 0x0000000600127c02 */ /* 0x000fe20008000f00 */
[----:B------:R-:W-:Y:S01]  /*4370*/  IMAD.U32 R33, RZ, RZ, UR61 ;  /* 0x0000003dff217e24 */ /* 0x000fe2000f8e00ff */
[----:B------:R-:W-:-:S02]  /*4380*/  UIMAD UR69, UR12, UR9, UR45 ;  /* 0x000000090c4572a4 */ /* 0x000fc4000f8e022d */
[----:B------:R-:W-:Y:S01]  /*4390*/  UIMAD UR61, UR11, UR9, UR45 ;  /* 0x000000090b3d72a4 */ /* 0x000fe2000f8e022d */
[----:B------:R-:W1:Y:S01]  /*43a0*/  LDCU UR15, c[0x0][0x4cc] ;  /* 0x00009980ff0f77ac */ /* 0x000e620008000800 */
[----:B------:R-:W3:Y:S01]  /*43b0*/  LDCU.64 UR74, c[0x0][0x390] ;  /* 0x00007200ff4a77ac */ /* 0x000ee20008000a00 */
[----:B------:R-:W4:Y:S01]  /*43c0*/  LDCU.64 UR4, c[0x0][0x4f8] ;  /* 0x00009f00ff0477ac */ /* 0x000f220008000a00 */
[----:B------:R-:W1:Y:S01]  /*43d0*/  LDCU.64 UR72, c[0x0][0x4d0] ;  /* 0x00009a00ff4877ac */ /* 0x000e620008000a00 */
[----:B------:R-:W-:Y:S02]  /*43e0*/  UIADD3 UR26, UPT, UPT, UR58, 0x20, URZ ;  /* 0x000000203a1a7890 */ /* 0x000fe4000fffe0ff */
[----:B------:R-:W-:Y:S02]  /*43f0*/  UIADD3 UR18, UPT, UPT, UR58, 0x40, URZ ;  /* 0x000000403a127890 */ /* 0x000fe4000fffe0ff */
[----:B------:R-:W-:Y:S02]  /*4400*/  UIADD3 UR10, UPT, UPT, UR58, 0x60, URZ ;  /* 0x000000603a0a7890 */ /* 0x000fe4000fffe0ff */
[----:B------:R-:W-:Y:S01]  /*4410*/  UIMAD UR45, UR8, UR9, UR45 ;  /* 0x00000009082d72a4 */ /* 0x000fe2000f8e022d */
[----:B------:R-:W-:Y:S01]  /*4420*/  UMOV UR11, UR55 ;  /* 0x00000037000b7c82 */ /* 0x000fe20008000000 */
[----:B------:R-:W-:-:S10]  /*4430*/  UMOV UR47, UR57 ;  /* 0x00000039002f7c82 */ /* 0x000fd40008000000 */
.L_x_35:
[----:B------:R-:W-:Y:S01]  /*4440*/  @!P3 MOV R37, 0xc000 ;  /* 0x0000c0000025b802 */ /* 0x000fe20000000f00 */
[----:B------:R-:W-:Y:S06]  /*4450*/  ULEA UR6, UR11, UR31, 0x3 ;  /* 0x0000001f0b067291 */ /* 0x000fec000f8e18ff */
[----:B------:R-:W-:Y:S01]  /*4460*/  MOV R23, UR6 ;  /* 0x0000000600177c02 */ /* 0x000fe20008000f00 */
[----:B--2---:R-:W-:Y:S06]  /*4470*/  @P0 BRA `(.L_x_30) ;  /* 0x0000000000100947 */ /* 0x004fec0003800000 */
[----:B------:R-:W-:Y:S02]  /*4480*/  R2UR UR6, R23 ;  /* 0x00000000170672ca */ /* 0x000fe400000e0000 */
[----:B------:R-:W-:Y:S11]  /*4490*/  SHF.L.U32 R38, R3, 0x1f, RZ ;  /* 0x0000001f03267819 */ /* 0x000ff600000006ff */
[----:B------:R-:W2:Y:S02]  /*44a0*/  SYNCS.PHASECHK.TRANS64.TRYWAIT P0, [UR6+0x20], R38 ;  /* 0x00002026ff0075a7 */ /* 0x000ea40008001106 */
[----:B--2---:R-:W-:Y:S05]  /*44b0*/  @!P0 BRA `(.L_x_31) ;  /* 0x0000007c00488947 */ /* 0x004fea0003800000 */
.L_x_30:
[----:B------:R-:W-:Y:S11]  /*44c0*/  R2UR UR6, R23 ;  /* 0x00000000170672ca */ /* 0x000ff600000e0000 */
[----:B------:R-:W-:Y:S02]  /*44d0*/  @!UPT UIADD3 URZ, UPT, UPT, URZ, URZ, URZ ;  /* 0x000000fffffff290 */ /* 0x000fe4000fffe0ff */
[----:B------:R1:W-:Y:S01]  /*44e0*/  @!P3 SYNCS.ARRIVE.TRANS64 RZ, [UR6], R37 ;  /* 0x00000025ffffb9a7 */ /* 0x0003e20008000006 */
[----:B------:R-:W-:Y:S04]  /*44f0*/  ULOP3.LUT UR6, UR71, 0x2, URZ, 0xfc, !UPT ;  /* 0x0000000247067892 */ /* 0x000fe8000f8efcff */
[----:B------:R-:W-:Y:S09]  /*4500*/  UISETP.NE.AND UP0, UPT, UR6, 0x2, UPT ;  /* 0x000000020600788c */ /* 0x000ff2000bf05270 */
[----:B------:R-:W-:Y:S05]  /*4510*/  BRA.U UP0, `(.L_x_32) ;  /* 0x0000000100047547 */ /* 0x000fea000b800000 */
[----:B-1-34-:R-:W-:Y:S05]  /*4520*/  BPT.TRAP 0x1 ;  /* 0x000000040000795c */ /* 0x01afea0000300000 */
.L_x_32:
[----:B------:R-:W-:Y:S04]  /*4530*/  BSSY.RECONVERGENT B0, `(.L_x_33) ;  /* 0x0000003000007945 */ /* 0x000fe80003800200 */
[----:B------:R-:W-:Y:S05]  /*4540*/  @P2 BRA `(.L_x_34) ;  /* 0x0000000000042947 */ /* 0x000fea0003800000 */
[----:B-1-34-:R-:W-:Y:S05]  /*4550*/  BPT.TRAP 0x1 ;  /* 0x000000040000795c */ /* 0x01afea0000300000 */
.L_x_34:
[----:B-1-34-:R-:W-:Y:S05]  /*4560*/  BSYNC.RECONVERGENT B0 ;  /* 0x0000000000007941 */ /* 0x01afea0003800200 */
.L_x_33:
[----:B------:R-:W1:Y:S01]  /*4570*/  LDCU UR6, c[0x0][0x500] ;  /* 0x0000a000ff0677ac */ /* 0x000e620008000800 */
[----:B------:R-:W-:Y:S02]  /*4580*/  R2UR UR20, R30 ;  /* 0x000000001e1472ca */ /* 0x000fe400000e0000 */
[----:B------:R-:W-:Y:S01]  /*4590*/  R2UR UR19, R31 ;  /* 0x000000001f1372ca */ /* 0x000fe200000e0000 */
[----:B------:R-:W3:Y:S01]  /*45a0*/  LDCU.64 UR16, c[0x0][0x348] ;  /* 0x00006900ff1077ac */ /* 0x000ee20008000a00 */
[----:B------:R-:W-:Y:S02]  /*45b0*/  R2UR UR63, R32 ;  /* 0x00000000203f72ca */ /* 0x000fe400000e0000 */
[----:B------:R-:W-:Y:S01]  /*45c0*/  R2UR UR65, R23 ;  /* 0x00000000174172ca */ /* 0x000fe200000e0000 */
[----:B------:R-:W-:Y:S01]  /*45d0*/  UIADD3 UR13, UPT, UPT, UR11, 0x1, URZ ;  /* 0x000000010b0d7890 */ /* 0x000fe2000fffe0ff */
[----:B------:R-:W-:Y:S01]  /*45e0*/  R2UR UR35, R13 ;  /* 0x000000000d2372ca */ /* 0x000fe200000e0000 */
[----:B------:R-:W-:Y:S01]  /*45f0*/  ULEA UR9, UR11, UR31, 0xe ;  /* 0x0000001f0b097291 */ /* 0x000fe2000f8e70ff */
[----:B------:R-:W-:Y:S01]  /*4600*/  R2UR UR36, R12 ;  /* 0x000000000c2472ca */ /* 0x000fe200000e0000 */
[----:B------:R-:W-:Y:S01]  /*4610*/  UISETP.NE.AND UP0, UPT, UR13, 0x4, UPT ;  /* 0x000000040d00788c */ /* 0x000fe2000bf05270 */
[----:B------:R-:W-:Y:S01]  /*4620*/  R2UR UR37, R21 ;  /* 0x00000000152572ca */ /* 0x000fe200000e0000 */
[----:B------:R-:W-:Y:S01]  /*4630*/  UIMAD UR8, UR20, UR15, UR4 ;  /* 0x0000000f140872a4 */ /* 0x000fe2000f8e0204 */
[----:B------:R-:W-:Y:S01]  /*4640*/  R2UR UR38, R14 ;  /* 0x000000000e2672ca */ /* 0x000fe200000e0000 */
[----:B------:R-:W-:Y:S01]  /*4650*/  UIMAD UR7, UR19, UR72, UR5 ;  /* 0x00000048130772a4 */ /* 0x000fe2000f8e0205 */
[----:B------:R-:W-:Y:S01]  /*4660*/  MOV.SPILL R43, UR70 ;  /* 0x00000046002b7c02 */ /* 0x000fe20009000f00 */
[----:B-1----:R-:W-:Y:S01]  /*4670*/  UIMAD UR6, UR63, UR73, UR6 ;  /* 0x000000493f0672a4 */ /* 0x002fe2000f8e0206 */
[----:B------:R-:W-:Y:S01]  /*4680*/  R2UR UR70, R17 ;  /* 0x00000000114672ca */ /* 0x000fe200000e0000 */
[----:B------:R-:W-:Y:S01]  /*4690*/  ULEA UR7, UR7, UR8, 0x5 ;  /* 0x0000000807077291 */ /* 0x000fe2000f8e28ff */
[----:B------:R-:W-:Y:S01]  /*46a0*/  MOV.SPILL R42, UR69 ;  /* 0x00000045002a7c02 */ /* 0x000fe20009000f00 */
[----:B------:R-:W-:Y:S01]  /*46b0*/  USEL UR14, URZ, 0x1, UP0 ;  /* 0x00000001ff0e7887 */ /* 0x000fe20008000000 */
[----:B------:R-:W-:Y:S01]  /*46c0*/  MOV.SPILL R41, UR68 ;  /* 0x0000004400297c02 */ /* 0x000fe20009000f00 */
[----:B---3--:R-:W-:Y:S01]  /*46d0*/  UIADD3 UR12, UP1, UPT, UR16, 0x80, URZ ;  /* 0x00000080100c7890 */ /* 0x008fe2000ff3e0ff */
[----:B------:R-:W-:Y:S01]  /*46e0*/  MOV.SPILL R40, UR67 ;  /* 0x0000004300287c02 */ /* 0x000fe20009000f00 */
[----:B------:R-:W-:Y:S01]  /*46f0*/  USEL UR55, UR13, URZ, UP0 ;  /* 0x000000ff0d377287 */ /* 0x000fe20008000000 */
[----:B------:R-:W-:Y:S01]  /*4700*/  R2UR UR67, R16 ;  /* 0x00000000104372ca */ /* 0x000fe200000e0000 */
[----:B------:R-:W-:Y:S01]  /*4710*/  ULEA UR6, UR6, UR7, 0xa ;  /* 0x0000000706067291 */ /* 0x000fe2000f8e50ff */
[----:B------:R-:W-:Y:S01]  /*4720*/  R2UR UR68, R15 ;  /* 0x000000000f4472ca */ /* 0x000fe200000e0000 */
[----:B------:R-:W-:Y:S01]  /*4730*/  UIADD3.X UR13, UPT, UPT, URZ, UR17, URZ, UP1, !UPT ;  /* 0x00000011ff0d7290 */ /* 0x000fe20008ffe4ff */
[----:B------:R-:W-:Y:S01]  /*4740*/  R2UR UR69, R22 ;  /* 0x00000000164572ca */ /* 0x000fe200000e0000 */
[----:B------:R-:W-:Y:S01]  /*4750*/  UIADD3 UR64, UPT, UPT, UR9, 0x8800, URZ ;  /* 0x0000880009407890 */ /* 0x000fe2000fffe0ff */
[----:B------:R-:W-:Y:S01]  /*4760*/  LOP3.LUT R3, R3, UR14, RZ, 0x3c, !PT ;  /* 0x0000000e03037c12 */ /* 0x000fe2000f8e3cff */
[----:B------:R-:W-:Y:S01]  /*4770*/  UIADD3 UR48, UPT, UPT, UR9, 0x8c00, URZ ;  /* 0x00008c0009307890 */ /* 0x000fe2000fffe0ff */
[----:B------:R-:W-:Y:S01]  /*4780*/  MOV.SPILL R47, UR62 ;  /* 0x0000003e002f7c02 */ /* 0x000fe20009000f00 */
[----:B------:R-:W-:Y:S01]  /*4790*/  UIADD3 UR32, UPT, UPT, UR9, 0x9000, URZ ;  /* 0x0000900009207890 */ /* 0x000fe2000fffe0ff */
[----:B------:R-:W-:Y:S01]  /*47a0*/  SHF.L.U32 R30, R3, 0x1f, RZ ;  /* 0x0000001f031e7819 */ /* 0x000fe200000006ff */
[----:B------:R-:W-:Y:S01]  /*47b0*/  UIADD3 UR56, UPT, UPT, UR9, 0x9800, URZ ;  /* 0x0000980009387890 */ /* 0x000fe2000fffe0ff */
[----:B------:R-:W-:Y:S01]  /*47c0*/  R2UR UR62, R11 ;  /* 0x000000000b3e72ca */ /* 0x000fe200000e0000 */
[----:B------:R-:W-:Y:S01]  /*47d0*/  UIADD3 UR40, UPT, UPT, UR9, 0xa800, URZ ;  /* 0x0000a80009287890 */ /* 0x000fe2000fffe0ff */
[----:B------:R-:W-:Y:S01]  /*47e0*/  MOV.SPILL R46, UR61 ;  /* 0x0000003d002e7c02 */ /* 0x000fe20009000f00 */
[----:B------:R-:W-:Y:S01]  /*47f0*/  USHF.L.U32 UR66, UR23, 0x6, URZ ;  /* 0x0000000617427899 */ /* 0x000fe200080006ff */
[----:B------:R-:W-:Y:S01]  /*4800*/  R2UR UR61, R20 ;  /* 0x00000000143d72ca */ /* 0x000fe200000e0000 */
[----:B------:R-:W-:Y:S01]  /*4810*/  ULEA UR8, UR55, UR31, 0x3 ;  /* 0x0000001f37087291 */ /* 0x000fe2000f8e18ff */
[----:B------:R-:W-:Y:S01]  /*4820*/  MOV.SPILL R32, UR60 ;  /* 0x0000003c00207c02 */ /* 0x000fe20009000f00 */
[----:B------:R-:W-:Y:S01]  /*4830*/  UPRMT UR6, UR6, 0x5410, URZ ;  /* 0x0000541006067896 */ /* 0x000fe200080000ff */
[----:B------:R-:W-:Y:S01]  /*4840*/  R2UR UR60, R9 ;  /* 0x00000000093c72ca */ /* 0x000fe200000e0000 */
[----:B------:R-:W-:Y:S01]  /*4850*/  UIADD3 UR50, UPT, UPT, UR66, 0x20, URZ ;  /* 0x0000002042327890 */ /* 0x000fe2000fffe0ff */
[----:B------:R-:W-:Y:S01]  /*4860*/  MOV.SPILL R31, UR59 ;  /* 0x0000003b001f7c02 */ /* 0x000fe20009000f00 */
[----:B------:R-:W-:Y:S01]  /*4870*/  UMOV UR7, UR65 ;  /* 0x0000004100077c82 */ /* 0x000fe20008000000 */
[----:B------:R-:W-:Y:S01]  /*4880*/  R2UR UR59, R10 ;  /* 0x000000000a3b72ca */ /* 0x000fe200000e0000 */
[----:B------:R-:W-:Y:S01]  /*4890*/  UMOV UR49, UR7 ;  /* 0x0000000700317c82 */ /* 0x000fe20008000000 */
[----:B------:R1:W3:Y:S01]  /*48a0*/  SYNCS.PHASECHK.TRANS64.TRYWAIT P0, [UR8+0x20], R30 ;  /* 0x0000201eff0075a7 */ /* 0x0002e20008001108 */
        /* <DEDUP_REMOVED lines=23> */
[----:B--2---:R-:W-:Y:S02]  /*4a20*/  MOV.SPILL R38, UR46 ;  /* 0x0000002e00267c02 */ /* 0x004fe40009000f00 */
[----:B------:R-:W-:Y:S02]  /*4a30*/  R2UR UR46, R5 ;  /* 0x00000000052e72ca */ /* 0x000fe400000e0000 */
[----:B------:R-:W-:Y:S02]  /*4a40*/  MOV.SPILL R37, UR45 ;  /* 0x0000002d00257c02 */ /* 0x000fe40009000f00 */
[----:B------:R-:W-:Y:S02]  /*4a50*/  R2UR UR45, R18 ;  /* 0x00000000122d72ca */ /* 0x000fe400000e0000 */
[----:B------:R-:W-:Y:S02]  /*4a60*/  MOV.SPILL R36, UR44 ;  /* 0x0000002c00247c02 */ /* 0x000fe40009000f00 */
[----:B------:R-:W-:Y:S02]  /*4a70*/  R2UR UR44, R0 ;  /* 0x00000000002c72ca */ /* 0x000fe400000e0000 */
[----:B------:R-:W-:Y:S02]  /*4a80*/  MOV.SPILL R23, UR43 ;  /* 0x0000002b00177c02 */ /* 0x000fe40009000f00 */
[----:B------:R-:W-:Y:S02]  /*4a90*/  R2UR UR43, R4 ;  /* 0x00000000042b72ca */ /* 0x000fe400000e0000 */
[----:B------:R-:W-:Y:S02]  /*4aa0*/  MOV.SPILL R48, UR63 ;  /* 0x0000003f00307c02 */ /* 0x000fe40009000f00 */
[----:B------:R-:W-:Y:S01]  /*4ab0*/  MOV.SPILL R39, UR47 ;  /* 0x0000002f00277c02 */ /* 0x000fe20009000f00 */
[----:B----4-:R-:W-:Y:S01]  /*4ac0*/  UIADD3 UR64, UPT, UPT, UR9, 0xa000, URZ ;  /* 0x0000a00009407890 */ /* 0x010fe2000fffe0ff */
[----:B------:R-:W-:Y:S01]  /*4ad0*/  R2UR UR67, R7 ;  /* 0x00000000074372ca */ /* 0x000fe200000e0000 */
[----:B------:R-:W-:Y:S01]  /*4ae0*/  UMOV UR65, UR7 ;  /* 0x0000000700417c82 */ /* 0x000fe20008000000 */
[----:B------:R-:W-:Y:S01]  /*4af0*/  R2UR UR68, R6 ;  /* 0x00000000064472ca */ /* 0x000fe200000e0000 */
[----:B------:R-:W-:Y:S01]  /*4b00*/  UMOV UR66, UR14 ;  /* 0x0000000e00427c82 */ /* 0x000fe20008000000 */
[----:B------:R-:W-:Y:S02]  /*4b10*/  R2UR UR69, R19 ;  /* 0x00000000134572ca */ /* 0x000fe400000e0000 */
[----:B------:R-:W-:Y:S02]  /*4b20*/  R2UR UR70, R8 ;  /* 0x00000000084672ca */ /* 0x000fe400000e0000 */
[----:B------:R-:W-:Y:S02]  /*4b30*/  R2UR.FILL UR63, R48 ;  /* 0x00000000303f72ca */ /* 0x000fe400004e0000 */
[----:B------:R-:W-:Y:S01]  /*4b40*/  R2UR.FILL UR47, R39 ;  /* 0x00000000272f72ca */ /* 0x000fe200004e0000 */
[----:B-----5:R-:W-:Y:S01]  /*4b50*/  UIADD3 UR48, UPT, UPT, UR9, 0x9c00, URZ ;  /* 0x00009c0009307890 */ /* 0x020fe2000fffe0ff */
[----:B------:R-:W-:Y:S02]  /*4b60*/  MOV.SPILL R45, UR39 ;  /* 0x00000027002d7c02 */ /* 0x000fe40009000f00 */
[----:B------:R-:W-:Y:S02]  /*4b70*/  MOV.SPILL R44, UR71 ;  /* 0x00000047002c7c02 */ /* 0x000fe40009000f00 */
[----:B------:R-:W-:Y:S02]  /*4b80*/  R2UR.FILL UR39, R45 ;  /* 0x000000002d2772ca */ /* 0x000fe400004e0000 */
[----:B------:R-:W-:Y:S01]  /*4b90*/  R2UR.FILL UR71, R44 ;  /* 0x000000002c4772ca */ /* 0x000fe200004e0000 */
[----:B-1----:R-:W-:Y:S01]  /*4ba0*/  UIADD3 UR32, UPT, UPT, UR9, 0x9400, URZ ;  /* 0x0000940009207890 */ /* 0x002fe2000fffe0ff */
[----:B------:R-:W-:Y:S01]  /*4bb0*/  UMOV UR35, UR24 ;  /* 0x0000001800237c82 */ /* 0x000fe20008000000 */
[----:B------:R-:W-:Y:S01]  /*4bc0*/  UMOV UR36, UR22 ;  /* 0x0000001600247c82 */ /* 0x000fe20008000000 */
[----:B------:R-:W-:Y:S01]  /*4bd0*/  UMOV UR37, UR21 ;  /* 0x0000001500257c82 */ /* 0x000fe20008000000 */
[----:B------:R-:W-:Y:S01]  /*4be0*/  UMOV UR38, UR8 ;  /* 0x0000000800267c82 */ /* 0x000fe20008000000 */
[----:B------:R-:W-:Y:S01]  /*4bf0*/  UMOV UR34, UR50 ;  /* 0x0000003200227c82 */ /* 0x000fe20008000000 */
[----:B------:R-:W-:Y:S01]  /*4c00*/  UMOV UR30, UR63 ;  /* 0x0000003f001e7c82 */ /* 0x000fe20008000000 */
[----:B------:R-:W-:Y:S02]  /*4c10*/  UMOV UR24, UR59 ;  /* 0x0000003b00187c82 */ /* 0x000fe40008000000 */
        /* <DEDUP_REMOVED lines=22> */
[----:B--2---:R-:W-:Y:S02]  /*4d80*/  UIADD3 UR56, UPT, UPT, UR9, 0xb800, URZ ;  /* 0x0000b80009387890 */ /* 0x004fe4000fffe0ff */
[----:B------:R1:W-:Y:S01]  /*4d90*/  UTMALDG.5D.IM2COL [UR32], [UR12], UR6 ;  /* 0x000000200c0073b4 */ /* 0x0003e20008060006 */
[----:B------:R-:W-:Y:S01]  /*4da0*/  R2UR.FILL UR62, R47 ;  /* 0x000000002f3e72ca */ /* 0x000fe200004e0000 */
[----:B------:R-:W-:Y:S01]  /*4db0*/  UMOV UR21, UR45 ;  /* 0x0000002d00157c82 */ /* 0x000fe20008000000 */
[----:B------:R-:W-:Y:S01]  /*4dc0*/  R2UR.FILL UR61, R46 ;  /* 0x000000002e3d72ca */ /* 0x000fe200004e0000 */
[----:B------:R-:W-:Y:S01]  /*4dd0*/  UMOV UR8, UR46 ;  /* 0x0000002e00087c82 */ /* 0x000fe20008000000 */
[----:B------:R-:W-:Y:S01]  /*4de0*/  R2UR.FILL UR60, R32 ;  /* 0x00000000203c72ca */ /* 0x000fe200004e0000 */
[----:B----4-:R-:W-:Y:S01]  /*4df0*/  UIADD3 UR48, UPT, UPT, UR9, 0xac00, URZ ;  /* 0x0000ac0009307890 */ /* 0x010fe2000fffe0ff */
[----:B------:R2:W-:Y:S01]  /*4e00*/  UTMALDG.5D.IM2COL [UR40], [UR12], UR6 ;  /* 0x000000280c0073b4 */ /* 0x0005e20008060006 */
[----:B------:R-:W-:Y:S01]  /*4e10*/  UMOV UR51, UR24 ;  /* 0x0000001800337c82 */ /* 0x000fe20008000000 */
[----:B------:R-:W-:Y:S01]  /*4e20*/  UMOV UR52, UR22 ;  /* 0x0000001600347c82 */ /* 0x000fe20008000000 */
[----:B------:R-:W-:Y:S01]  /*4e30*/  UMOV UR53, UR21 ;  /* 0x0000001500357c82 */ /* 0x000fe20008000000 */
[----:B------:R-:W-:Y:S01]  /*4e40*/  UMOV UR54, UR8 ;  /* 0x0000000800367c82 */ /* 0x000fe20008000000 */
[----:B------:R-:W-:Y:S01]  /*4e50*/  ULEA UR8, UR11, UR77, 0xd ;  /* 0x0000004d0b087291 */ /* 0x000fe2000f8e68ff */
[----:B------:R-:W-:Y:S01]  /*4e60*/  R2UR.FILL UR59, R31 ;  /* 0x000000001f3b72ca */ /* 0x000fe200004e0000 */
[----:B-----5:R-:W-:Y:S01]  /*4e70*/  UIADD3 UR64, UPT, UPT, UR9, 0xb000, URZ ;  /* 0x0000b00009407890 */ /* 0x020fe2000fffe0ff */
[----:B------:R-:W-:Y:S01]  /*4e80*/  R2UR.FILL UR70, R43 ;  /* 0x000000002b4672ca */ /* 0x000fe200004e0000 */
[----:B------:R-:W-:Y:S01]  /*4e90*/  ULEA UR8, UR8, UR31, 0x2 ;  /* 0x0000001f08087291 */ /* 0x000fe2000f8e10ff */
[----:B------:R-:W-:Y:S01]  /*4ea0*/  R2UR.FILL UR69, R42 ;  /* 0x000000002a4572ca */ /* 0x000fe200004e0000 */
[----:B------:R4:W-:Y:S01]  /*4eb0*/  UTMALDG.5D.IM2COL [UR48], [UR12], UR6 ;  /* 0x000000300c0073b4 */ /* 0x0009e20008060006 */
[----:B------:R-:W-:Y:S01]  /*4ec0*/  R2UR.FILL UR68, R41 ;  /* 0x00000000294472ca */ /* 0x000fe200004e0000 */
[----:B------:R-:W-:Y:S01]  /*4ed0*/  UIADD3 UR24, UPT, UPT, UR8, 0x1a800, URZ ;  /* 0x0001a80008187890 */ /* 0x000fe2000fffe0ff */
[----:B------:R-:W-:Y:S01]  /*4ee0*/  R2UR.FILL UR67, R40 ;  /* 0x00000000284372ca */ /* 0x000fe200004e0000 */
[----:B------:R-:W-:Y:S11]  /*4ef0*/  UMOV UR22, UR63 ;  /* 0x0000003f00167c82 */ /* 0x000ff60008000000 */
[----:B------:R-:W-:Y:S01]  /*4f00*/  @!UPT UIADD3 URZ, UPT, UPT, URZ, URZ, URZ ;  /* 0x000000fffffff290 */ /* 0x000fe2000fffe0ff */
[----:B------:R5:W-:Y:S01]  /*4f10*/  UTMALDG.5D.IM2COL [UR64], [UR12], UR6 ;  /* 0x000000400c0073b4 */ /* 0x000be20008060006 */
        /* <DEDUP_REMOVED lines=9> */
[----:B------:R-:W-:Y:S02]  /*4fb0*/  R2UR.FILL UR44, R36 ;  /* 0x00000000242c72ca */ /* 0x000fe400004e0000 */
[----:B------:R-:W-:Y:S01]  /*4fc0*/  R2UR.FILL UR43, R23 ;  /* 0x00000000172b72ca */ /* 0x000fe200004e0000 */
[----:B------:R-:W-:Y:S01]  /*4fd0*/  UTMALDG.5D.IM2COL [UR56], [UR12], UR6 ;  /* 0x000000380c0073b4 */ /* 0x000fe20008060006 */
[----:B----4-:R-:W-:Y:S01]  /*4fe0*/  UIADD3 UR48, UPT, UPT, UR9, 0xbc00, URZ ;  /* 0x0000bc0009307890 */ /* 0x010fe2000fffe0ff */
[----:B------:R-:W-:Y:S01]  /*4ff0*/  UMOV UR51, UR59 ;  /* 0x0000003b00337c82 */ /* 0x000fe20008000000 */
[----:B------:R-:W-:Y:S01]  /*5000*/  UMOV UR52, UR60 ;  /* 0x0000003c00347c82 */ /* 0x000fe20008000000 */
[----:B------:R-:W-:Y:S01]  /*5010*/  UMOV UR53, UR61 ;  /* 0x0000003d00357c82 */ /* 0x000fe20008000000 */
[----:B------:R-:W-:Y:S05]  /*5020*/  UMOV UR54, UR62 ;  /* 0x0000003e00367c82 */ /* 0x000fea0008000000 */
[----:B------:R2:W-:Y:S01]  /*5030*/  UTMALDG.5D.IM2COL [UR48], [UR12], UR6 ;  /* 0x000000300c0073b4 */ /* 0x0005e20008060006 */
[----:B-----5:R-:W-:Y:S01]  /*5040*/  UMOV UR65, UR20 ;  /* 0x0000001400417c82 */ /* 0x020fe20008000000 */
[----:B------:R4:W-:Y:S01]  /*5050*/  UTMALDG.5D.IM2COL [UR40], [UR12], UR6 ;  /* 0x000000280c0073b4 */ /* 0x0009e20008060006 */
[----:B------:R-:W-:Y:S01]  /*5060*/  UMOV UR28, UR65 ;  /* 0x00000041001c7c82 */ /* 0x000fe20008000000 */
[----:B------:R-:W-:Y:S01]  /*5070*/  UMOV UR20, UR65 ;  /* 0x0000004100147c82 */ /* 0x000fe20008000000 */
[----:B------:R-:W-:Y:S02]  /*5080*/  UMOV UR66, UR19 ;  /* 0x0000001300427c82 */ /* 0x000fe40008000000 */
[----:B------:R-:W-:Y:S01]  /*5090*/  UMOV UR29, UR66 ;  /* 0x00000042001d7c82 */ /* 0x000fe20008000000 */
[----:B------:R-:W-:Y:S01]  /*50a0*/  UMOV UR21, UR66 ;  /* 0x0000004200157c82 */ /* 0x000fe20008000000 */
[----:B-1----:R-:W-:Y:S01]  /*50b0*/  UIADD3 UR32, UPT, UPT, UR9, 0xc400, URZ ;  /* 0x0000c40009207890 */ /* 0x002fe2000fffe0ff */
[----:B------:R-:W-:Y:S02]  /*50c0*/  UMOV UR35, UR43 ;  /* 0x0000002b00237c82 */ /* 0x000fe40008000000 */
[----:B------:R-:W-:Y:S01]  /*50d0*/  UMOV UR9, UR7 ;  /* 0x0000000700097c82 */ /* 0x000fe20008000000 */
[----:B------:R-:W-:Y:S01]  /*50e0*/  UMOV UR36, UR44 ;  /* 0x0000002c00247c82 */ /* 0x000fe20008000000 */
[----:B------:R-:W-:Y:S01]  /*50f0*/  UMOV UR37, UR45 ;  /* 0x0000002d00257c82 */ /* 0x000fe20008000000 */
[----:B------:R-:W-:Y:S03]  /*5100*/  UMOV UR38, UR46 ;  /* 0x0000002e00267c82 */ /* 0x000fe60008000000 */
[----:B------:R1:W-:Y:S01]  /*5110*/  UTMALDG.5D.IM2COL [UR32], [UR12], UR6 ;  /* 0x000000200c0073b4 */ /* 0x0003e20008060006 */
[----:B--2---:R-:W-:Y:S02]  /*5120*/  UIADD3 UR48, UP0, UPT, UR16, 0x200, URZ ;  /* 0x0000020010307890 */ /* 0x004fe4000ff1e0ff */
[----:B------:R-:W-:Y:S02]  /*5130*/  UIADD3 UR16, UPT, UPT, UR8, 0x1c800, URZ ;  /* 0x0001c80008107890 */ /* 0x000fe4000fffe0ff */
[----:B------:R-:W-:Y:S03]  /*5140*/  UIADD3.X UR49, UPT, UPT, URZ, UR17, URZ, UP0, !UPT ;  /* 0x00000011ff317290 */ /* 0x000fe600087fe4ff */
[----:B------:R-:W-:Y:S01]  /*5150*/  UMOV UR17, UR7 ;  /* 0x0000000700117c82 */ /* 0x000fe20008000000 */
[----:B------:R-:W2:Y:S01]  /*5160*/  LDCU UR7, c[0x0][0x38c] ;  /* 0x00007180ff0777ac */ /* 0x000ea20008000800 */
[----:B----4-:R-:W-:Y:S01]  /*5170*/  UMOV UR40, 0x0 ;  /* 0x0000000000287882 */ /* 0x010fe20000000000 */
[----:B------:R-:W-:Y:S01]  /*5180*/  UMOV UR41, 0x10000000 ;  /* 0x1000000000297882 */ /* 0x000fe20000000000 */
[----:B-1----:R-:W-:Y:S01]  /*5190*/  ULOP3.LUT UR35, UR76, UR14, URZ, 0xfc, !UPT ;  /* 0x0000000e4c237292 */ /* 0x002fe2000f8efcff */
[----:B------:R-:W-:Y:S01]  /*51a0*/  R2UR UR34, R24 ;  /* 0x00000000182272ca */ /* 0x000fe200000e0000 */
[----:B------:R-:W-:Y:S02]  /*51b0*/  UIADD3 UR32, UPT, UPT, UR8, 0x18800, URZ ;  /* 0x0001880008207890 */ /* 0x000fe4000fffe0ff */
[----:B------:R-:W-:Y:S01]  /*51c0*/  UIADD3 UR8, UPT, UPT, UR8, 0x1e800, URZ ;  /* 0x0001e80008087890 */ /* 0x000fe2000fffe0ff */
[----:B------:R-:W-:Y:S01]  /*51d0*/  UMOV UR6, 0x30000 ;  /* 0x0003000000067882 */ /* 0x000fe20000000000 */
[----:B------:R-:W-:Y:S01]  /*51e0*/  UMOV UR36, UR65 ;  /* 0x0000004100247c82 */ /* 0x000fe20008000000 */
[----:B------:R-:W-:Y:S01]  /*51f0*/  UMOV UR37, UR66 ;  /* 0x0000004200257c82 */ /* 0x000fe20008000000 */
[----:B------:R-:W-:Y:S01]  /*5200*/  UMOV UR38, UR63 ;  /* 0x0000003f00267c82 */ /* 0x000fe20008000000 */
[----:B------:R-:W-:Y:S01]  /*5210*/  UMOV UR27, UR35 ;  /* 0x00000023001b7c82 */ /* 0x000fe20008000000 */
[----:B------:R-:W-:Y:S01]  /*5220*/  UMOV UR19, UR35 ;  /* 0x0000002300137c82 */ /* 0x000fe20008000000 */
[----:B------:R-:W-:Y:S01]  /*5230*/  UMOV UR12, UR65 ;  /* 0x00000041000c7c82 */ /* 0x000fe20008000000 */
[----:B------:R-:W-:Y:S02]  /*5240*/  UMOV UR11, UR35 ;  /* 0x00000023000b7c82 */ /* 0x000fe40008000000 */
[----:B------:R-:W-:Y:S01]  /*5250*/  UTMALDG.5D.MULTICAST [UR32], [UR48], UR6, desc[UR40] ;  /* 0x00002820300073b4 */ /* 0x000fe20008021806 */
[----:B------:R-:W-:Y:S01]  /*5260*/  UMOV UR13, UR66 ;  /* 0x00000042000d7c82 */ /* 0x000fe20008000000 */
[----:B------:R-:W-:Y:S01]  /*5270*/  UMOV UR14, UR63 ;  /* 0x0000003f000e7c82 */ /* 0x000fe20008000000 */
[----:B------:R-:W-:Y:S01]  /*5280*/  UTMALDG.5D.MULTICAST [UR24], [UR48], UR6, desc[UR40] ;  /* 0x00002818300073b4 */ /* 0x000fe20008021806 */
[----:B------:R-:W-:Y:S01]  /*5290*/  UTMALDG.5D.MULTICAST [UR16], [UR48], UR6, desc[UR40] ;  /* 0x00002810300073b4 */ /* 0x000fe20008021806 */
[----:B------:R1:W-:Y:S02]  /*52a0*/  UTMALDG.5D.MULTICAST [UR8], [UR48], UR6, desc[UR40] ;  /* 0x00002808300073b4 */ /* 0x0003e40008021806 */
[----:B-1----:R-:W-:Y:S02]  /*52b0*/  UIADD3 UR8, UPT, UPT, UR65, 0x1, URZ ;  /* 0x0000000141087890 */ /* 0x002fe4000fffe0ff */
[----:B------:R-:W-:Y:S02]  /*52c0*/  UIADD3 UR6, UPT, UPT, UR63, 0x1, URZ ;  /* 0x000000013f067890 */ /* 0x000fe4000fffe0ff */
[----:B--2---:R-:W-:Y:S02]  /*52d0*/  UISETP.NE.AND UP2, UPT, UR8, UR7, UPT ;  /* 0x000000070800728c */ /* 0x004fe4000bf45270 */
[----:B------:R-:W-:Y:S02]  /*52e0*/  UIADD3 UR7, UPT, UPT, UR66, 0x1, URZ ;  /* 0x0000000142077890 */ /* 0x000fe4000fffe0ff */
[----:B------:R-:W-:Y:S02]  /*52f0*/  UIADD3 UR9, UPT, UPT, UR23, 0x1, URZ ;  /* 0x0000000117097890 */ /* 0x000fe4000fffe0ff */
[----:B------:R-:W-:Y:S02]  /*5300*/  USEL UR8, UR8, URZ, UP2 ;  /* 0x000000ff08087287 */ /* 0x000fe40009000000 */
[----:B------:R-:W-:Y:S03]  /*5310*/  UIADD3 UR11, UPT, UPT, UR47, -0x1, URZ ;  /* 0xffffffff2f0b7890 */ /* 0x000fe6000fffe0ff */
        /* <DEDUP_REMOVED lines=10> */
[----:B------:R-:W-:Y:S03]  /*53c0*/  UISETP.GT.U32.AND UP0, UPT, UR47, 0x1, UPT ;  /* 0x000000012f00788c */ /* 0x000fe6000bf04070 */
[----:B------:R-:W-:Y:S01]  /*53d0*/  UMOV UR47, UR11 ;  /* 0x0000000b002f7c82 */ /* 0x000fe20008000000 */
[----:B------:R-:W-:Y:S01]  /*53e0*/  UMOV UR11, UR55 ;  /* 0x00000037000b7c82 */ /* 0x000fe20008000000 */
[----:B------:R-:W-:Y:S04]  /*53f0*/  UMOV UR23, UR9 ;  /* 0x0000000900177c82 */ /* 0x000fe80008000000 */
[----:B---3--:R-:W-:Y:S05]  /*5400*/  BRA.U UP0, `(.L_x_35) ;  /* 0xfffffff1000c7547 */ /* 0x008fea000b83ffff */
.L_x_29:
[----:B------:R-:W-:Y:S01]  /*5410*/  SHF.L.U32 R4, R2, 0x1f, RZ ;  /* 0x0000001f02047819 */ /* 0x000fe200000006ff */
[----:B------:R-:W-:-:S03]  /*5420*/  NOP ;  /* 0x0000000000007918 */ /* 0x000fc60000000000 */
[----:B--2---:R-:W2:Y:S02]  /*5430*/  SYNCS.PHASECHK.TRANS64.TRYWAIT P0, [UR31+0x90], R4 ;  /* 0x00009004ff0075a7 */ /* 0x004ea4000800111f */
[----:B--2---:R-:W-:Y:S05]  /*5440*/  @!P0 BRA `(.L_x_36) ;  /* 0x0000006c00848947 */ /* 0x004fea0003800000 */
.L_x_133:
[----:B-1----:R-:W1:Y:S01]  /*5450*/  LDS.128 R4, [UR31+0xd0] ;  /* 0x0000d01fff047984 */ /* 0x002e620008000c00 */
[----:B------:R-:W-:Y:S01]  /*5460*/  UIADD3 UR4, UPT, UPT, UR31, 0x98, URZ ;  /* 0x000000981f047890 */ /* 0x000fe2000fffe0ff */
[----:B------:R-:W-:Y:S01]  /*5470*/  R2UR UR8, R29 ;  /* 0x000000001d0872ca */ /* 0x000fe200000e0000 */
[----:B------:R-:W-:Y:S01]  /*5480*/  UISETP.GE.AND UP0, UPT, UR39, 0x1, UPT ;  /* 0x000000012700788c */ /* 0x000fe2000bf06270 */
[----:B------:R-:W-:Y:S01]  /*5490*/  @!PT LDS RZ, [RZ] ;  /* 0x00000000fffff984 */ /* 0x000fe20000000800 */
[----:B------:R-:W-:Y:S01]  /*54a0*/  @!PT LDS RZ, [RZ] ;  /* 0x00000000fffff984 */ /* 0x000fe20000000800 */
[----:B------:R-:W-:Y:S01]  /*54b0*/  @!PT LDS RZ, [RZ] ;  /* 0x00000000fffff984 */ /* 0x000fe20000000800 */
[----:B------:R-:W-:Y:S01]  /*54c0*/  @!PT LDS RZ, [RZ] ;  /* 0x00000000fffff984 */ /* 0x000fe20000000800 */
[----:B------:R2:W-:Y:S06]  /*54d0*/  MEMBAR.ALL.CTA ;  /* 0x0000000000007992 */ /* 0x0005ec0000008000 */
[----:B--2---:R-:W2:Y:S01]  /*54e0*/  FENCE.VIEW.ASYNC.S ;  /* 0x00000000000073c6 */ /* 0x004ea20000000000 */
[----:B------:R-:W-:Y:S01]  /*54f0*/  UPRMT UR4, URZ, 0x654, UR4 ;  /* 0x00000654ff047896 */ /* 0x000fe20008000004 */
[----:B------:R-:W-:-:S08]  /*5500*/  R2UR UR7, R28 ;  /* 0x000000001c0772ca */ /* 0x000fd000000e0000 */
[----:B--2---:R-:W-:Y:S01]  /*5510*/  SYNCS.ARRIVE.TRANS64.RED.A1T0 RZ, [UR4], RZ ;  /* 0x000000ffffff79a7 */ /* 0x004fe20008100404 */
[----:B-1----:R-:W-:-:S13]  /*5520*/  LOP3.LUT P0, RZ, R6, 0x1, RZ, 0xc0, !PT ;  /* 0x0000000106ff7812 */ /* 0x002fda000780c0ff */
[----:B------:R-:W-:Y:S01]  /*5530*/  VOTEU.ANY UP1, P0 ;  /* 0x0000000000ff7886 */ /* 0x000fe20000020100 */
[----:B------:R-:W-:-:S13]  /*5540*/  PLOP3.LUT P0, PT, PT, PT, UP1, 0x80, 0x8 ;  /* 0x000000000008781c */ /* 0x000fda0003f0f018 */
[----:B------:R-:W-:Y:S02]  /*5550*/  @P0 MOV R0, R4 ;  /* 0x0000000400000202 */ /* 0x000fe40000000f00 */
[----:B------:R-:W-:Y:S02]  /*5560*/  @P0 LOP3.LUT R4, R5, 0xffff, RZ, 0xc0, !PT ;  /* 0x0000ffff05040812 */ /* 0x000fe400078ec0ff */
[----:B------:R-:W-:Y:S02]  /*5570*/  @P0 R2UR UR6, R0 ;  /* 0x00000000000602ca */ /* 0x000fe400000e0000 */
[----:B------:R-:W-:-:S11]  /*5580*/  @P0 R2UR UR5, R4 ;  /* 0x00000000040502ca */ /* 0x000fd600000e0000 */
[----:B------:R-:W-:Y:S02]  /*5590*/  @UP1 UMOV UR8, UR6 ;  /* 0x0000000600081c82 */ /* 0x000fe40008000000 */
[----:B------:R-:W-:Y:S01]  /*55a0*/  @UP1 UMOV UR7, UR5 ;  /* 0x0000000500071c82 */ /* 0x000fe20008000000 */
[----:B------:R-:W-:Y:S02]  /*55b0*/  IMAD.U32 R29, RZ, RZ, UR8 ;  /* 0x00000008ff1d7e24 */ /* 0x000fe4000f8e00ff */
[----:B------:R-:W-:Y:S01]  /*55c0*/  IMAD.U32 R28, RZ, RZ, UR7 ;  /* 0x00000007ff1c7e24 */ /* 0x000fe2000f8e00ff */
[----:B------:R-:W-:Y:S06]  /*55d0*/  BRA.U !UP0, `(.L_x_37) ;  /* 0x0000000108ec7547 */ /* 0x000fec000b800000 */
[----:B------:R-:W1:Y:S01]  /*55e0*/  LDCU.128 UR12, c[0x0][0xc10] ;  /* 0x00018200ff0c77ac */ /* 0x000e620008000c00 */
[----:B------:R-:W-:Y:S02]  /*55f0*/  R2UR UR8, R26 ;  /* 0x000000001a0872ca */ /* 0x000fe400000e0000 */
[----:B------:R-:W-:Y:S01]  /*5600*/  R2UR UR9, R27 ;  /* 0x000000001b0972ca */ /* 0x000fe200000e0000 */
[----:B------:R-:W2:Y:S01]  /*5610*/  LDCU UR19, c[0x0][0xc20] ;  /* 0x00018400ff1377ac */ /* 0x000ea20008000800 */
[----:B------:R-:W-:Y:S02]  /*5620*/  R2UR UR21, R28 ;  /* 0x000000001c1572ca */ /* 0x000fe400000e0000 */
[----:B------:R-:W-:Y:S01]  /*5630*/  R2UR UR20, R29 ;  /* 0x000000001d1472ca */ /* 0x000fe200000e0000 */
[----:B------:R-:W3:Y:S01]  /*5640*/  LDCU UR18, c[0x0][0xc0c] ;  /* 0x00018180ff1277ac */ /* 0x000ee20008000800 */
[----:B------:R-:W4:Y:S01]  /*5650*/  LDCU.64 UR16, c[0x0][0xc28] ;  /* 0x00018500ff1077ac */ /* 0x000f220008000a00 */
[----:B------:R-:W-:-:S04]  /*5660*/  UISETP.NE.AND UP3, UPT, UR39, 0x1, UPT ;  /* 0x000000012700788c */ /* 0x000fc8000bf65270 */
[----:B-1----:R-:W-:Y:S02]  /*5670*/  UIMAD.WIDE.U32 UR4, UR8, UR15, URZ ;  /* 0x0000000f080472a5 */ /* 0x002fe4000f8e00ff */
[----:B------:R-:W-:Y:S02]  /*5680*/  UIMAD.WIDE.U32 UR6, UR9, UR12, URZ ;  /* 0x0000000c090672a5 */ /* 0x000fe4000f8e00ff */
[----:B------:R-:W-:Y:S02]  /*5690*/  UISETP.NE.AND UP0, UPT, UR14, 0x1, UPT ;  /* 0x000000010e00788c */ /* 0x000fe4000bf05270 */
[----:B------:R-:W-:Y:S01]  /*56a0*/  UIMAD.WIDE.U32 UR10, UR21, UR15, URZ ;  /* 0x0000000f150a72a5 */ /* 0x000fe2000f8e00ff */
[----:B------:R-:W-:Y:S01]  /*56b0*/  UMOV UR4, UR5 ;  /* 0x0000000500047c82 */ /* 0x000fe20008000000 */
[----:B---3--:R-:W-:Y:S02]  /*56c0*/  UISETP.NE.AND UP2, UPT, UR18, 0x1, UPT ;  /* 0x000000011200788c */ /* 0x008fe4000bf45270 */
[----:B--2---:R-:W-:-:S03]  /*56d0*/  USHF.R.U32.HI UR5, URZ, UR19, UR4 ;  /* 0x00000013ff057299 */ /* 0x004fc60008011604 */
[----:B------:R-:W-:Y:S01]  /*56e0*/  UMOV UR4, UR7 ;  /* 0x0000000700047c82 */ /* 0x000fe20008000000 */
[----:B------:R-:W-:Y:S02]  /*56f0*/  USEL UR8, UR8, UR5, !UP0 ;  /* 0x0000000508087287 */ /* 0x000fe4000c000000 */
[----:B------:R-:W-:Y:S02]  /*5700*/  USHF.R.U32.HI UR4, URZ, UR13, UR4 ;  /* 0x0000000dff047299 */ /* 0x000fe40008011604 */
[----:B------:R-:W-:Y:S02]  /*5710*/  UIMAD.WIDE.U32 UR6, UR20, UR12, URZ ;  /* 0x0000000c140672a5 */ /* 0x000fe4000f8e00ff */
[----:B------:R-:W-:Y:S02]  /*5720*/  USEL UR12, UR9, UR4, !UP2 ;  /* 0x00000004090c7287 */ /* 0x000fe4000d000000 */
[----:B----4-:R-:W-:Y:S01]  /*5730*/  UIMAD.WIDE.U32 UR4, UR8, UR16, URZ ;  /* 0x00000010080472a5 */ /* 0x010fe2000f8e00ff */
[----:B------:R-:W-:Y:S01]  /*5740*/  UMOV UR9, UR11 ;  /* 0x0000000b00097c82 */ /* 0x000fe20008000000 */
[----:B------:R-:W-:-:S02]  /*5750*/  UIMAD.WIDE.U32 UR10, UR12, UR16, URZ ;  /* 0x000000100c0a72a5 */ /* 0x000fc4000f8e00ff */
[----:B------:R-:W-:-:S03]  /*5760*/  USHF.R.U32.HI UR9, URZ, UR19, UR9 ;  /* 0x00000013ff097299 */ /* 0x000fc60008011609 */
[----:B------:R-:W-:Y:S01]  /*5770*/  UMOV UR4, UR5 ;  /* 0x0000000500047c82 */ /* 0x000fe20008000000 */
[----:B------:R-:W-:Y:S01]  /*5780*/  UMOV UR6, UR7 ;  /* 0x0000000700067c82 */ /* 0x000fe20008000000 */
[----:B------:R-:W-:Y:S01]  /*5790*/  @UP3 USHF.R.U32.HI UR8, URZ, UR17, UR4 ;  /* 0x00000011ff083299 */ /* 0x000fe20008011604 */
[----:B------:R-:W-:Y:S01]  /*57a0*/  UMOV UR5, UR11 ;  /* 0x0000000b00057c82 */ /* 0x000fe20008000000 */
[----:B------:R-:W-:Y:S02]  /*57b0*/  USHF.R.U32.HI UR13, URZ, UR13, UR6 ;  /* 0x0000000dff0d7299 */ /* 0x000fe40008011606 */
[----:B------:R-:W-:Y:S02]  /*57c0*/  USEL UR4, UR21, UR9, !UP0 ;  /* 0x0000000915047287 */ /* 0x000fe4000c000000 */
[----:B------:R-:W-:Y:S02]  /*57d0*/  @UP3 USHF.R.U32.HI UR12, URZ, UR17, UR5 ;  /* 0x00000011ff0c3299 */ /* 0x000fe40008011605 */
[----:B------:R-:W-:-:S02]  /*57e0*/  UIMAD UR6, UR39, UR8, URZ ;  /* 0x00000008270672a4 */ /* 0x000fc4000f8e02ff */
[----:B------:R-:W-:Y:S02]  /*57f0*/  USEL UR5, UR20, UR13, !UP2 ;  /* 0x0000000d14057287 */ /* 0x000fe4000d000000 */
[----:B------:R-:W-:Y:S02]  /*5800*/  UIMAD UR8, UR39, UR12, URZ ;  /* 0x0000000c270872a4 */ /* 0x000fe4000f8e02ff */
[----:B------:R-:W-:Y:S02]  /*5810*/  UISETP.GE.AND UP0, UPT, UR4, UR6, UPT ;  /* 0x000000060400728c */ /* 0x000fe4000bf06270 */
[----:B------:R-:W-:Y:S02]  /*5820*/  UIMAD.WIDE.U32 UR6, UR4, UR16, URZ ;  /* 0x00000010040672a5 */ /* 0x000fe4000f8e00ff */
[----:B------:R-:W-:Y:S02]  /*5830*/  UISETP.GE.OR UP0, UPT, UR5, UR8, UP0 ;  /* 0x000000080500728c */ /* 0x000fe40008706670 */
[----:B------:R-:W-:-:S02]  /*5840*/  UIMAD.WIDE.U32 UR8, UR5, UR16, URZ ;  /* 0x00000010050872a5 */ /* 0x000fc4000f8e00ff */
[----:B------:R-:W-:Y:S01]  /*5850*/  UIADD3 UR10, UPT, UPT, -UR4, URZ, URZ ;  /* 0x000000ff040a7290 */ /* 0x000fe2000fffe1ff */
[----:B------:R-:W-:Y:S02]  /*5860*/  UMOV UR6, UR7 ;  /* 0x0000000700067c82 */ /* 0x000fe40008000000 */
[----:B------:R-:W-:Y:S02]  /*5870*/  USHF.R.U32.HI UR6, URZ, UR17, UR6 ;  /* 0x00000011ff067299 */ /* 0x000fe40008011606 */
[----:B------:R-:W-:Y:S02]  /*5880*/  UIMAD UR10, UR14, UR10, UR21 ;  /* 0x0000000a0e0a72a4 */ /* 0x000fe4000f8e0215 */
[----:B------:R-:W-:Y:S01]  /*5890*/  USEL UR6, UR4, UR6, !UP3 ;  /* 0x0000000604067287 */ /* 0x000fe2000d800000 */
[----:B------:R-:W-:Y:S01]  /*58a0*/  @!UP0 UMOV UR7, UR9 ;  /* 0x0000000900078c82 */ /* 0x000fe20008000000 */
[----:B------:R-:W-:Y:S02]  /*58b0*/  UIADD3 UR9, UPT, UPT, -UR5, URZ, URZ ;  /* 0x000000ff05097290 */ /* 0x000fe4000fffe1ff */
[----:B------:R-:W-:-:S02]  /*58c0*/  @!UP0 USHF.R.U32.HI UR7, URZ, UR17, UR7 ;  /* 0x00000011ff078299 */ /* 0x000fc40008011607 */
[----:B------:R-:W-:Y:S02]  /*58d0*/  UIADD3 UR8, UPT, UPT, -UR6, URZ, URZ ;  /* 0x000000ff06087290 */ /* 0x000fe4000fffe1ff */
[----:B------:R-:W-:Y:S02]  /*58e0*/  @!UP0 USEL UR7, UR5, UR7, !UP3 ;  /* 0x0000000705078287 */ /* 0x000fe4000d800000 */
[----:B------:R-:W-:Y:S02]  /*58f0*/  UIMAD UR8, UR39, UR8, UR4 ;  /* 0x00000008270872a4 */ /* 0x000fe4000f8e0204 */
[----:B------:R-:W-:Y:S02]  /*5900*/  @!UP0 UIADD3 UR6, UPT, UPT, UR6, -UR7, URZ ;  /* 0x8000000706068290 */ /* 0x000fe4000fffe0ff */
[----:B------:R-:W-:Y:S02]  /*5910*/  @!UP0 UIMAD UR7, UR8, UR12, UR7 ;  /* 0x0000000c080782a4 */ /* 0x000fe4000f8e0207 */
[----:B------:R-:W-:-:S02]  /*5920*/  @!UP0 UIMAD UR4, UR39, UR6, UR5 ;  /* 0x00000006270482a4 */ /* 0x000fc4000f8e0205 */
[----:B------:R-:W-:Y:S02]  /*5930*/  UIMAD UR6, UR18, UR9, UR20 ;  /* 0x00000009120672a4 */ /* 0x000fe4000f8e0214 */
[----:B------:R-:W-:Y:S01]  /*5940*/  UIMAD UR8, UR4, UR14, UR10 ;  /* 0x0000000e040872a4 */ /* 0x000fe2000f8e020a */
[----:B------:R-:W-:Y:S02]  /*5950*/  @!UP0 UMOV UR5, UR7 ;  /* 0x0000000700058c82 */ /* 0x000fe40008000000 */
[----:B------:R-:W-:-:S03]  /*5960*/  UIMAD UR4, UR5, UR18, UR6 ;  /* 0x00000012050472a4 */ /* 0x000fc6000f8e0206 */
[----:B------:R-:W-:-:S03]  /*5970*/  IMAD.U32 R28, RZ, RZ, UR8 ;  /* 0x00000008ff1c7e24 */ /* 0x000fc6000f8e00ff */
[----:B------:R-:W-:-:S07]  /*5980*/  IMAD.U32 R29, RZ, RZ, UR4 ;  /* 0x00000004ff1d7e24 */ /* 0x000fce000f8e00ff */
.L_x_37:
[----:B------:R-:W1:Y:S02]  /*5990*/  LDCU UR4, c[0x0][0xc30] ;  /* 0x00018600ff0477ac */ /* 0x000e640008000800 */
[----:B-1----:R-:W-:-:S09]  /*59a0*/  UISETP.NE.AND UP0, UPT, UR4, 0x1, UPT ;  /* 0x000000010400788c */ /* 0x002fd2000bf05270 */
[----:B------:R-:W-:Y:S05]  /*59b0*/  BRA.U UP0, `(.L_x_38) ;  /* 0x0000000100547547 */ /* 0x000fea000b800000 */
[----:B------:R-:W1:Y:S01]  /*59c0*/  LDCU.128 UR8, c[0x0][0xc10] ;  /* 0x00018200ff0877ac */ /* 0x000e620008000c00 */
[----:B------:R-:W-:Y:S02]  /*59d0*/  R2UR UR15, R28 ;  /* 0x000000001c0f72ca */ /* 0x000fe400000e0000 */
[----:B------:R-:W-:Y:S01]  /*59e0*/  R2UR UR14, R29 ;  /* 0x000000001d0e72ca */ /* 0x000fe200000e0000 */
[----:B------:R-:W2:Y:S01]  /*59f0*/  LDCU UR12, c[0x0][0xc0c] ;  /* 0x00018180ff0c77ac */ /* 0x000ea20008000800 */
[----:B------:R-:W3:Y:S11]  /*5a00*/  LDCU UR13, c[0x0][0xc20] ;  /* 0x00018400ff0d77ac */ /* 0x000ef60008000800 */
[----:B-1----:R-:W-:-:S02]  /*5a10*/  UIMAD.WIDE.U32 UR6, UR14, UR8, URZ ;  /* 0x000000080e0672a5 */ /* 0x002fc4000f8e00ff */
[----:B------:R-:W-:Y:S02]  /*5a20*/  UIMAD.WIDE.U32 UR4, UR15, UR11, URZ ;  /* 0x0000000b0f0472a5 */ /* 0x000fe4000f8e00ff */
[----:B--2---:R-:W-:Y:S02]  /*5a30*/  UISETP.NE.AND UP2, UPT, UR12, 0x1, UPT ;  /* 0x000000010c00788c */ /* 0x004fe4000bf45270 */
[----:B------:R-:W-:Y:S01]  /*5a40*/  UISETP.NE.AND UP0, UPT, UR10, 0x1, UPT ;  /* 0x000000010a00788c */ /* 0x000fe2000bf05270 */
[----:B------:R-:W-:Y:S02]  /*5a50*/  UMOV UR6, UR7 ;  /* 0x0000000700067c82 */ /* 0x000fe40008000000 */
[----:B------:R-:W-:Y:S01]  /*5a60*/  UMOV UR4, UR5 ;  /* 0x0000000500047c82 */ /* 0x000fe20008000000 */
[----:B------:R-:W-:Y:S02]  /*5a70*/  USHF.R.U32.HI UR6, URZ, UR9, UR6 ;  /* 0x00000009ff067299 */ /* 0x000fe40008011606 */
[----:B---3--:R-:W-:-:S02]  /*5a80*/  USHF.R.U32.HI UR4, URZ, UR13, UR4 ;  /* 0x0000000dff047299 */ /* 0x008fc40008011604 */
[----:B------:R-:W-:Y:S02]  /*5a90*/  USEL UR5, UR14, UR6, !UP2 ;  /* 0x000000060e057287 */ /* 0x000fe4000d000000 */
[----:B------:R-:W-:-:S04]  /*5aa0*/  USEL UR4, UR15, UR4, !UP0 ;  /* 0x000000040f047287 */ /* 0x000fc8000c000000 */
[----:B------:R-:W-:Y:S02]  /*5ab0*/  UIADD3 UR6, UPT, UPT, UR5, -UR4, URZ ;  /* 0x8000000405067290 */ /* 0x000fe4000fffe0ff */
[----:B------:R-:W-:Y:S02]  /*5ac0*/  UIADD3 UR4, UPT, UPT, -UR5, UR4, URZ ;  /* 0x0000000405047290 */ /* 0x000fe4000fffe1ff */
[----:B------:R-:W-:Y:S02]  /*5ad0*/  UIMAD UR15, UR6, UR10, UR15 ;  /* 0x0000000a060f72a4 */ /* 0x000fe4000f8e020f */
[----:B------:R-:W-:-:S04]  /*5ae0*/  UIMAD UR14, UR4, UR12, UR14 ;  /* 0x0000000c040e72a4 */ /* 0x000fc8000f8e020e */
[----:B------:R-:W-:Y:S02]  /*5af0*/  IMAD.U32 R28, RZ, RZ, UR15 ;  /* 0x0000000fff1c7e24 */ /* 0x000fe4000f8e00ff */
[----:B------:R-:W-:-:S07]  /*5b00*/  IMAD.U32 R29, RZ, RZ, UR14 ;  /* 0x0000000eff1d7e24 */ /* 0x000fce000f8e00ff */
.L_x_38:
[----:B------:R-:W-:Y:S02]  /*5b10*/  R2UR UR7, R29 ;  /* 0x000000001d0772ca */ /* 0x000fe400000e0000 */
[----:B------:R-:W-:Y:S02]  /*5b20*/  R2UR UR6, R28 ;  /* 0x000000001c0672ca */ /* 0x000fe400000e0000 */
[----:B------:R-:W-:Y:S02]  /*5b30*/  R2UR UR5, R57 ;  /* 0x00000000390572ca */ /* 0x000fe400000e0000 */
[----:B------:R-:W-:Y:S02]  /*5b40*/  R2UR UR4, R56 ;  /* 0x00000000380472ca */ /* 0x000fe400000e0000 */
[----:B------:R-:W-:Y:S02]  /*5b50*/  R2UR UR47, R33 ;  /* 0x00000000212f72ca */ /* 0x000fe400000e0000 */
[----:B------:R-:W-:-:S02]  /*5b60*/  PLOP3.LUT P1, PT, PT, PT, PT, 0x80, 0x8 ;  /* 0x000000000008781c */ /* 0x000fc40003f2f070 */
[----:B------:R-:W-:-:S05]  /*5b70*/  LOP3.LUT R2, R2, 0x1, RZ, 0x3c, !PT ;  /* 0x0000000102027812 */ /* 0x000fca00078e3cff */
[----:B------:R-:W-:Y:S02]  /*5b80*/  UIADD3 UR51, UPT, UPT, UR7, UR5, URZ ;  /* 0x0000000507337290 */ /* 0x000fe4000fffe0ff */
[----:B------:R-:W-:Y:S01]  /*5b90*/  UIADD3 UR21, UPT, UPT, UR6, UR4, URZ ;  /* 0x0000000406157290 */ /* 0x000fe2000fffe0ff */
[----:B------:R-:W-:Y:S11]  /*5ba0*/  BRA.U UP1, `(.L_x_39) ;  /* 0xffffffb901b87547 */ /* 0x000ff6000b83ffff */
[----:B------:R-:W-:Y:S01]  /*5bb0*/  UIADD3 UR31, UPT, UPT, UR31, 0x20, URZ ;  /* 0x000000201f1f7890 */ /* 0x000fe2000fffe0ff */
[----:B------:R-:W-:-:S03]  /*5bc0*/  SHF.L.U32 R2, R3, 0x1f, RZ ;  /* 0x0000001f03027819 */ /* 0x000fc600000006ff */
[----:B------:R-:W-:-:S09]  /*5bd0*/  ULEA UR4, UR55, UR31, 0x3 ;  /* 0x0000001f37047291 */ /* 0x000fd2000f8e18ff */
[----:B------:R-:W1:Y:S02]  /*5be0*/  SYNCS.PHASECHK.TRANS64.TRYWAIT P0, [UR4], R2 ;  /* 0x00000002ff0075a7 */ /* 0x000e640008001104 */
[----:B-1----:R-:W-:Y:S05]  /*5bf0*/  @!P0 BRA `(.L_x_40) ;  /* 0x0000006400b08947 */ /* 0x002fea0003800000 */
.L_x_135:
[----:B------:R-:W-:-:S04]  /*5c00*/  UIADD3 UR4, UPT, UPT, UR55, 0x1, URZ ;  /* 0x0000000137047890 */ /* 0x000fc8000fffe0ff */
[----:B------:R-:W-:-:S04]  /*5c10*/  UISETP.NE.AND UP0, UPT, UR4, 0x4, UPT ;  /* 0x000000040400788c */ /* 0x000fc8000bf05270 */
[----:B------:R-:W-:Y:S02]  /*5c20*/  USEL UR6, URZ, 0x1, UP0 ;  /* 0x00000001ff067887 */ /* 0x000fe40008000000 */
[----:B------:R-:W-:-:S04]  /*5c30*/  USEL UR4, UR4, URZ, UP0 ;  /* 0x000000ff04047287 */ /* 0x000fc80008000000 */
[----:B------:R-:W-:Y:S01]  /*5c40*/  ULEA UR5, UR4, UR31, 0x3 ;  /* 0x0000001f04057291 */ /* 0x000fe2000f8e18ff */
[----:B-1----:R-:W-:-:S04]  /*5c50*/  LOP3.LUT R2, R3, UR6, RZ, 0x3c, !PT ;  /* 0x0000000603027c12 */ /* 0x002fc8000f8e3cff */
[----:B------:R-:W-:-:S04]  /*5c60*/  SHF.L.U32 R3, R2, 0x1f, RZ ;  /* 0x0000001f02037819 */ /* 0x000fc800000006ff */
[----:B------:R-:W1:Y:S02]  /*5c70*/  SYNCS.PHASECHK.TRANS64.TRYWAIT P0, [UR5], R3 ;  /* 0x00000003ff0075a7 */ /* 0x000e640008001105 */
[----:B-1----:R-:W-:Y:S05]  /*5c80*/  @!P0 BRA `(.L_x_41) ;  /* 0x0000006400a48947 */ /* 0x002fea0003800000 */
.L_x_137:
[----:B------:R-:W-:-:S04]  /*5c90*/  UIADD3 UR4, UPT, UPT, UR4, 0x1, URZ ;  /* 0x0000000104047890 */ /* 0x000fc8000fffe0ff */
[----:B------:R-:W-:-:S04]  /*5ca0*/  UISETP.NE.AND UP0, UPT, UR4, 0x4, UPT ;  /* 0x000000040400788c */ /* 0x000fc8000bf05270 */
[----:B------:R-:W-:Y:S02]  /*5cb0*/  USEL UR6, URZ, 0x1, UP0 ;  /* 0x00000001ff067887 */ /* 0x000fe40008000000 */
[----:B------:R-:W-:-:S04]  /*5cc0*/  USEL UR4, UR4, URZ, UP0 ;  /* 0x000000ff04047287 */ /* 0x000fc80008000000 */
[----:B------:R-:W-:Y:S01]  /*5cd0*/  ULEA UR5, UR4, UR31, 0x3 ;  /* 0x0000001f04057291 */ /* 0x000fe2000f8e18ff */
[----:B------:R-:W-:-:S04]  /*5ce0*/  LOP3.LUT R2, R2, UR6, RZ, 0x3c, !PT ;  /* 0x0000000602027c12 */ /* 0x000fc8000f8e3cff */
[----:B-1----:R-:W-:-:S04]  /*5cf0*/  SHF.L.U32 R3, R2, 0x1f, RZ ;  /* 0x0000001f02037819 */ /* 0x002fc800000006ff */
[----:B------:R-:W1:Y:S02]  /*5d00*/  SYNCS.PHASECHK.TRANS64.TRYWAIT P0, [UR5], R3 ;  /* 0x00000003ff0075a7 */ /* 0x000e640008001105 */
[----:B-1----:R-:W-:Y:S05]  /*5d10*/  @!P0 BRA `(.L_x_42) ;  /* 0x0000006400988947 */ /* 0x002fea0003800000 */
.L_x_139:
[----:B------:R-:W-:-:S04]  /*5d20*/  UIADD3 UR4, UPT, UPT, UR4, 0x1, URZ ;  /* 0x0000000104047890 */ /* 0x000fc8000fffe0ff */
[----:B------:R-:W-:-:S04]  /*5d30*/  UISETP.NE.AND UP0, UPT, UR4, 0x4, UPT ;  /* 0x000000040400788c */ /* 0x000fc8000bf05270 */
[----:B------:R-:W-:Y:S02]  /*5d40*/  USEL UR5, URZ, 0x1, UP0 ;  /* 0x00000001ff057887 */ /* 0x000fe40008000000 */
[----:B------:R-:W-:-:S04]  /*5d50*/  USEL UR4, UR4, URZ, UP0 ;  /* 0x000000ff04047287 */ /* 0x000fc80008000000 */
[----:B------:R-:W-:Y:S01]  /*5d60*/  ULEA UR4, UR4, UR31, 0x3 ;  /* 0x0000001f04047291 */ /* 0x000fe2000f8e18ff */
[----:B------:R-:W-:-:S04]  /*5d70*/  LOP3.LUT R2, R2, UR5, RZ, 0x3c, !PT ;  /* 0x0000000502027c12 */ /* 0x000fc8000f8e3cff */
[----:B------:R-:W-:Y:S01]  /*5d80*/  SHF.L.U32 R2, R2, 0x1f, RZ ;  /* 0x0000001f02027819 */ /* 0x000fe200000006ff */
[----:B-1----:R-:W-:-:S07]  /*5d90*/  IMAD.U32 R0, RZ, RZ, UR4 ;  /* 0x00000004ff007e24 */ /* 0x002fce000f8e00ff */
.L_x_43:
[----:B-1----:R1:W2:Y:S02]  /*5da0*/  SYNCS.PHASECHK.TRANS64.TRYWAIT P0, [R0+URZ], R2 ;  /* 0x00000002000075a7 */ /* 0x0022a400080011ff */
[----:B--2---:R-:W-:Y:S05]  /*5db0*/  @!P0 NANOSLEEP.SYNCS 0x989680 ;  /* 0x009896800000895d */ /* 0x004fea0003900000 */
[----:B------:R-:W2:Y:S02]  /*5dc0*/  @!P0 SYNCS.PHASECHK.TRANS64 P0, [R0+URZ], R2 ;  /* 0x00000002000085a7 */ /* 0x000ea400080010ff */
[----:B--2---:R-:W-:Y:S05]  /*5dd0*/  @P0 EXIT ;  /* 0x000000000000094d */ /* 0x004fea0003800000 */
[----:B------:R-:W-:Y:S05]  /*5de0*/  BRA `(.L_x_43) ;  /* 0xfffffffc00ec7947 */ /* 0x000fea000383ffff */
.L_x_21:
[----:B------:R-:W1:Y:S02]  /*5df0*/  S2UR UR4, SR_CgaCtaId ;  /* 0x00000000000479c3 */ /* 0x000e640000008800 */
[----:B-1----:R-:W-:-:S04]  /*5e00*/  UISETP.NE.AND UP0, UPT, UR4, URZ, UPT ;  /* 0x000000ff0400728c */ /* 0x002fc8000bf05270 */
[----:B------:R-:W-:-:S09]  /*5e10*/  UISETP.NE.OR UP0, UPT, UR18, 0x1, UP0 ;  /* 0x000000011200788c */ /* 0x000fd20008705670 */
[----:B------:R-:W-:Y:S05]  /*5e20*/  BRA.U UP0, `(.L_x_44) ;  /* 0x0000000100b47547 */ /* 0x000fea000b800000 */
[----:B------:R-:W1:Y:S01]  /*5e30*/  S2UR UR5, SR_CgaCtaId ;  /* 0x00000000000579c3 */ /* 0x000e620000008800 */
[----:B------:R-:W-:Y:S01]  /*5e40*/  UMOV UR4, 0x400 ;  /* 0x0000040000047882 */ /* 0x000fe20000000000 */
[----:B------:R-:W-:Y:S01]  /*5e50*/  HFMA2 R3, -RZ, RZ, 0, 5.9604644775390625e-08 ;  /* 0x00000001ff037431 */ /* 0x000fe200000001ff */
[----:B------:R-:W-:Y:S01]  /*5e60*/  ISETP.GE.U32.AND P0, PT, R0, 0x2, PT ;  /* 0x000000020000780c */ /* 0x000fe20003f06070 */
[----:B------:R-:W-:Y:S01]  /*5e70*/  IMAD.MOV.U32 R8, RZ, RZ, RZ ;  /* 0x000000ffff087224 */ /* 0x000fe200078e00ff */
[----:B-1----:R-:W-:-:S04]  /*5e80*/  ULEA UR4, UR5, UR4, 0x18 ;  /* 0x0000000405047291 */ /* 0x002fc8000f8ec0ff */
[----:B------:R-:W-:Y:S02]  /*5e90*/  UIADD3 UR5, UPT, UPT, UR4, 0x98, URZ ;  /* 0x0000009804057890 */ /* 0x000fe4000fffe0ff */
[----:B------:R-:W-:Y:S02]  /*5ea0*/  UIADD3 UR8, UPT, UPT, UR4, 0x90, URZ ;  /* 0x0000009004087890 */ /* 0x000fe4000fffe0ff */
[----:B------:R-:W-:-:S12]  /*5eb0*/  UPRMT UR5, URZ, 0x654, UR5 ;  /* 0x00000654ff057896 */ /* 0x000fd80008000005 */
.L_x_47:
[----:B------:R-:W-:Y:S01]  /*5ec0*/  SHF.L.U32 R6, R3, 0x1f, RZ ;  /* 0x0000001f03067819 */ /* 0x000fe200000006ff */
[----:B------:R-:W-:Y:S02]  /*5ed0*/  IMAD.U32 R4, RZ, RZ, UR8 ;  /* 0x00000008ff047e24 */ /* 0x000fe4000f8e00ff */
[----:B------:R-:W-:Y:S01]  /*5ee0*/  @!P0 IMAD.MOV.U32 R5, RZ, RZ, 0x10 ;  /* 0x00000010ff058424 */ /* 0x000fe200078e00ff */
[----:B------:R-:W1:Y:S02]  /*5ef0*/  SYNCS.PHASECHK.TRANS64.TRYWAIT P1, [UR4+0x98], R6 ;  /* 0x00009806ff0075a7 */ /* 0x000e640008021104 */
[----:B------:R-:W-:-:S04]  /*5f00*/  PRMT R4, R0, 0x654, R4 ;  /* 0x0000065400047816 */ /* 0x000fc80000000004 */
[----:B------:R-:W-:Y:S01]  /*5f10*/  SEL R2, R4, R2, !P0 ;  /* 0x0000000204027207 */ /* 0x000fe20004000000 */
[----:B-1----:R-:W-:Y:S06]  /*5f20*/  @!P1 BRA `(.L_x_45) ;  /* 0x00000064002c9947 */ /* 0x002fec0003800000 */
.L_x_141:
[----:B------:R-:W-:Y:S01]  /*5f30*/  UIADD3 UR6, UPT, UPT, UR4, 0xd0, URZ ;  /* 0x000000d004067890 */ /* 0x000fe2000fffe0ff */
[----:B------:R2:W-:Y:S01]  /*5f40*/  @!P0 SYNCS.ARRIVE.TRANS64.RED RZ, [R2+URZ], R5 ;  /* 0x0000000502ff89a7 */ /* 0x0005e200080004ff */
[----:B------:R-:W-:Y:S01]  /*5f50*/  UIADD3 UR7, UPT, UPT, UR4, 0x90, URZ ;  /* 0x0000009004077890 */ /* 0x000fe2000fffe0ff */
[----:B------:R-:W-:-:S08]  /*5f60*/  LOP3.LUT R3, R3, 0x1, RZ, 0x3c, !PT ;  /* 0x0000000103037812 */ /* 0x000fd000078e3cff */
[----:B------:R-:W-:Y:S06]  /*5f70*/  UGETNEXTWORKID.BROADCAST [UR6], [UR7] ;  /* 0x00000000060073ca */ /* 0x000fec0008000100 */
[----:B--2---:R-:W-:-:S04]  /*5f80*/  SHF.L.U32 R5, R8, 0x1f, RZ ;  /* 0x0000001f08057819 */ /* 0x004fc800000006ff */
[----:B------:R-:W2:Y:S02]  /*5f90*/  SYNCS.PHASECHK.TRANS64.TRYWAIT P1, [UR4+0x90], R5 ;  /* 0x00009005ff0075a7 */ /* 0x000ea40008021104 */
[----:B--2---:R-:W-:Y:S05]  /*5fa0*/  @!P1 BRA `(.L_x_46) ;  /* 0x0000006400249947 */ /* 0x004fea0003800000 */
.L_x_143:
[----:B-1----:R-:W1:Y:S01]  /*5fb0*/  LDS.128 R4, [UR4+0xd0] ;  /* 0x0000d004ff047984 */ /* 0x002e620008000c00 */
[----:B------:R-:W-:Y:S01]  /*5fc0*/  LOP3.LUT R8, R8, 0x1, RZ, 0x3c, !PT ;  /* 0x0000000108087812 */ /* 0x000fe200078e3cff */
[----:B------:R-:W-:Y:S01]  /*5fd0*/  @!PT LDS RZ, [RZ] ;  /* 0x00000000fffff984 */ /* 0x000fe20000000800 */
[----:B------:R-:W-:Y:S01]  /*5fe0*/  @!PT LDS RZ, [RZ] ;  /* 0x00000000fffff984 */ /* 0x000fe20000000800 */
[----:B------:R-:W-:Y:S01]  /*5ff0*/  @!PT LDS RZ, [RZ] ;  /* 0x00000000fffff984 */ /* 0x000fe20000000800 */
[----:B------:R-:W-:Y:S01]  /*6000*/  @!PT LDS RZ, [RZ] ;  /* 0x00000000fffff984 */ /* 0x000fe20000000800 */
[----:B------:R2:W-:Y:S06]  /*6010*/  MEMBAR.ALL.CTA ;  /* 0x0000000000007992 */ /* 0x0005ec0000008000 */
[----:B--2---:R-:W2:Y:S02]  /*6020*/  FENCE.VIEW.ASYNC.S ;  /* 0x00000000000073c6 */ /* 0x004ea40000000000 */
[----:B--2---:R-:W-:Y:S01]  /*6030*/  SYNCS.ARRIVE.TRANS64.RED.A1T0 RZ, [UR5], RZ ;  /* 0x000000ffffff79a7 */ /* 0x004fe20008100405 */
[----:B-1----:R-:W-:-:S13]  /*6040*/  LOP3.LUT P1, RZ, R6, 0x1, RZ, 0xc0, !PT ;  /* 0x0000000106ff7812 */ /* 0x002fda000782c0ff */
[----:B------:R-:W-:Y:S05]  /*6050*/  @P1 BRA `(.L_x_47) ;  /* 0xfffffffc00981947 */ /* 0x000fea000383ffff */
[----:B------:R-:W-:-:S04]  /*6060*/  SHF.L.U32 R0, R3, 0x1f, RZ ;  /* 0x0000001f03007819 */ /* 0x000fc800000006ff */
[----:B------:R-:W1:Y:S02]  /*6070*/  SYNCS.PHASECHK.TRANS64 P0, [UR4+0x98], R0 ;  /* 0x00009800ff0075a7 */ /* 0x000e640008001004 */
[----:B-1----:R-:W-:Y:S05]  /*6080*/  @P0 EXIT ;  /* 0x000000000000094d */ /* 0x002fea0003800000 */
[----:B------:R-:W-:-:S07]  /*6090*/  MOV R0, UR4 ;  /* 0x0000000400007c02 */ /* 0x000fce0008000f00 */
.L_x_48:
[----:B-1----:R-:W-:-:S04]  /*60a0*/  SHF.L.U32 R2, R3, 0x1f, RZ ;  /* 0x0000001f03027819 */ /* 0x002fc800000006ff */
[----:B------:R1:W2:Y:S03]  /*60b0*/  SYNCS.PHASECHK.TRANS64.TRYWAIT P0, [R0+URZ+0x98], R2 ;  /* 0x00009802000075a7 */ /* 0x0002a600080011ff */
[----:B--2---:R-:W-:Y:S05]  /*60c0*/  @!P0 NANOSLEEP.SYNCS 0x989680 ;  /* 0x009896800000895d */ /* 0x004fea0003900000 */
[----:B------:R-:W2:Y:S02]  /*60d0*/  @!P0 SYNCS.PHASECHK.TRANS64 P0, [R0+URZ+0x98], R2 ;  /* 0x00009802000085a7 */ /* 0x000ea400080010ff */
[----:B--2---:R-:W-:Y:S05]  /*60e0*/  @P0 EXIT ;  /* 0x000000000000094d */ /* 0x004fea0003800000 */
[----:B------:R-:W-:Y:S05]  /*60f0*/  BRA `(.L_x_48) ;  /* 0xfffffffc00e87947 */ /* 0x000fea000383ffff */
.L_x_44:
[----:B------:R-:W-:Y:S05]  /*6100*/  BRA.U UP4, `(.L_x_49) ;  /* 0x0000001104107547 */ /* 0x000fea000b800000 */
[----:B------:R-:W1:Y:S01]  /*6110*/  S2UR UR7, SR_CgaCtaId ;  /* 0x00000000000779c3 */ /* 0x000e620000008800 */
[----:B------:R-:W-:Y:S01]  /*6120*/  UMOV UR4, 0x40 ;  /* 0x0000004000047882 */ /* 0x000fe20000000000 */
[----:B------:R-:W-:Y:S01]  /*6130*/  NOP ;  /* 0x0000000000007918 */ /* 0x000fe20000000000 */
[----:B------:R-:W-:Y:S01]  /*6140*/  UMOV UR6, 0x400 ;  /* 0x0000040000067882 */ /* 0x000fe20000000000 */
[----:B-1----:R-:W-:Y:S02]  /*6150*/  ULEA UR5, UR7, UR4, 0x18 ;  /* 0x0000000407057291 */ /* 0x002fe4000f8ec0ff */
[----:B------:R-:W-:-:S07]  /*6160*/  ULEA UR6, UR7, UR6, 0x18 ;  /* 0x0000000607067291 */ /* 0x000fce000f8ec0ff */
[----:B------:R-:W1:Y:S02]  /*6170*/  LDS.U8 R0, [UR5+0x1c] ;  /* 0x00001c05ff007984 */ /* 0x000e640008000000 */
[----:B-1----:R-:W-:-:S13]  /*6180*/  ISETP.NE.AND P0, PT, R0, RZ, PT ;  /* 0x000000ff0000720c */ /* 0x002fda0003f05270 */
[----:B------:R-:W-:Y:S05]  /*6190*/  @P0 BRA `(.L_x_50) ;  /* 0x0000000000580947 */ /* 0x000fea0003800000 */
[----:B------:R-:W-:-:S13]  /*61a0*/  ELECT P0, URZ, PT ;  /* 0x0000000000ff782f */ /* 0x000fda0003800000 */
[----:B------:R-:W-:Y:S05]  /*61b0*/  @!P0 BRA `(.L_x_51) ;  /* 0x0000000000608947 */ /* 0x000fea0003800000 */
[----:B------:R-:W-:Y:S01]  /*61c0*/  UMOV UR4, 0x10 ;  /* 0x0000001000047882 */ /* 0x000fe20000000000 */
[----:B------:R-:W-:Y:S01]  /*61d0*/  HFMA2 R0, -RZ, RZ, 0, 5.9604644775390625e-08 ;  /* 0x00000001ff007431 */ /* 0x000fe200000001ff */
[----:B------:R-:W-:-:S03]  /*61e0*/  MOV R3, 0xffff ;  /* 0x0000ffff00037802 */ /* 0x000fc60000000f00 */
[----:B------:R-:W-:Y:S04]  /*61f0*/  DEPBAR.LE SB1, 0x36 ;  /* 0x00009d800000791a */ /* 0x000fe80000000000 */
[----:B------:R-:W1:Y:S02]  /*6200*/  UTCATOMSWS.FIND_AND_SET.ALIGN UP0, UR4, UR4 ;  /* 0x00000004000475e3 */ /* 0x000e640008000800 */
[----:B-1----:R-:W-:Y:S01]  /*6210*/  MOV R4, UR4 ;  /* 0x0000000400047c02 */ /* 0x002fe20008000f00 */
[----:B------:R-:W-:Y:S06]  /*6220*/  BRA.U UP0, `(.L_x_52) ;  /* 0x0000000100187547 */ /* 0x000fec000b800000 */
.L_x_53:
[----:B------:R-:W-:Y:S05]  /*6230*/  NANOSLEEP 0x64 ;  /* 0x000000640000795d */ /* 0x000fea0003800000 */
[----:B------:R-:W-:-:S05]  /*6240*/  UMOV UR4, 0x10 ;  /* 0x0000001000047882 */ /* 0x000fca0000000000 */
[----:B------:R-:W-:Y:S04]  /*6250*/  DEPBAR.LE SB1, 0x36 ;  /* 0x00009d800000791a */ /* 0x000fe80000000000 */
[----:B------:R-:W1:Y:S02]  /*6260*/  UTCATOMSWS.FIND_AND_SET.ALIGN UP0, UR4, UR4 ;  /* 0x00000004000475e3 */ /* 0x000e640008000800 */
[----:B-1----:R-:W-:Y:S01]  /*6270*/  MOV R4, UR4 ;  /* 0x0000000400047c02 */ /* 0x002fe20008000f00 */
[----:B------:R-:W-:Y:S05]  /*6280*/  BRA.U !UP0, `(.L_x_53) ;  /* 0xfffffffd08e87547 */ /* 0x000fea000b83ffff */
.L_x_52:
[-C--:B------:R-:W-:Y:S02]  /*6290*/  SHF.L.U32 R3, R3, R4.reuse, RZ ;  /* 0x0000000403037219 */ /* 0x080fe400000006ff */
[----:B------:R-:W-:Y:S01]  /*62a0*/  SHF.L.U32 R0, R0, R4, RZ ;  /* 0x0000000400007219 */ /* 0x000fe200000006ff */
[----:B------:R-:W-:Y:S02]  /*62b0*/  IMAD.SHL.U32 R4, R4, 0x20, RZ ;  /* 0x0000002004047824 */ /* 0x000fe400078e00ff */
[----:B------:R1:W-:Y:S04]  /*62c0*/  ATOMS.OR RZ, [UR5+0x14], R3 ;  /* 0x00001403ffff798c */ /* 0x0003e8000b000005 */
[----:B------:R1:W-:Y:S04]  /*62d0*/  ATOMS.OR RZ, [UR5+0x18], R0 ;  /* 0x00001800ffff798c */ /* 0x0003e8000b000005 */
[----:B------:R1:W-:Y:S01]  /*62e0*/  STS [UR6+0xe0], R4 ;  /* 0x0000e004ff007988 */ /* 0x0003e20008000806 */
[----:B------:R-:W-:Y:S05]  /*62f0*/  BRA `(.L_x_51) ;  /* 0x0000000000107947 */ /* 0x000fea0003800000 */
.L_x_50:
[----:B------:R-:W-:Y:S02]  /*6300*/  MOV R0, 0xffffffff ;  /* 0xffffffff00007802 */ /* 0x000fe40000000f00 */
[----:B------:R-:W-:-:S03]  /*6310*/  MOV R4, 0x6340 ;  /* 0x0000634000047802 */ /* 0x000fc60000000f00 */
[----:B------:R1:W-:Y:S04]  /*6320*/  STS [UR6+0xe0], R0 ;  /* 0x0000e000ff007988 */ /* 0x0003e80008000806 */
[----:B-1---5:R-:W-:Y:S05]  /*6330*/  CALL.REL.NOINC `($__internal_1_$__cuda_sm10x_tcgen05_guardrail_trap_phase_invalid_during_alloc) ;  /* 0x0000006800347944 */ /* 0x022fea0003c00000 */
.L_x_51:
[----:B------:R-:W-:Y:S05]  /*6340*/  WARPSYNC.ALL ;  /* 0x0000000000007948 */ /* 0x000fea0003800000 */
[----:B------:R-:W2:Y:S01]  /*6350*/  S2UR UR4, SR_CgaCtaId ;  /* 0x00000000000479c3 */ /* 0x000ea20000008800 */
[----:B------:R-:W-:Y:S01]  /*6360*/  UMOV UR23, 0x400 ;  /* 0x0000040000177882 */ /* 0x000fe20000000000 */
[----:B------:R-:W-:-:S06]  /*6370*/  NOP ;  /* 0x0000000000007918 */ /* 0x000fcc0000000000 */
[----:B------:R-:W-:Y:S06]  /*6380*/  BAR.ARV 0x6, 0xa0 ;  /* 0x0182800000007b1d */ /* 0x000fec0000002000 */
[----:B------:R-:W3:Y:S01]  /*6390*/  LDCU.64 UR6, c[0x0][0x388] ;  /* 0x00007100ff0677ac */ /* 0x000ee20008000a00 */
[----:B------:R-:W-:Y:S01]  /*63a0*/  LOP3.LUT R2, R2, 0xffff, RZ, 0xc0, !PT ;  /* 0x0000ffff02027812 */ /* 0x000fe200078ec0ff */
[----:B------:R-:W-:Y:S01]  /*63b0*/  IMAD.MOV.U32 R10, RZ, RZ, 0x1 ;  /* 0x00000001ff0a7424 */ /* 0x000fe200078e00ff */
[----:B------:R-:W-:Y:S01]  /*63c0*/  CS2R R8, SRZ ;  /* 0x0000000000087805 */ /* 0x000fe2000001ff00 */
[----:B------:R-:W4:Y:S01]  /*63d0*/  LDCU.64 UR8, c[0x0][0x390] ;  /* 0x00007200ff0877ac */ /* 0x000f220008000a00 */
[----:B------:R-:W-:Y:S01]  /*63e0*/  R2UR UR24, R2 ;  /* 0x00000000021872ca */ /* 0x000fe200000e0000 */
[----:B------:R-:W-:Y:S01]  /*63f0*/  UMOV UR27, URZ ;  /* 0x000000ff001b7c82 */ /* 0x000fe20008000000 */
[----:B------:R-:W-:Y:S01]  /*6400*/  UMOV UR22, URZ ;  /* 0x000000ff00167c82 */ /* 0x000fe20008000000 */
[----:B--2---:R-:W-:Y:S01]  /*6410*/  ULEA UR23, UR4, UR23, 0x18 ;  /* 0x0000001704177291 */ /* 0x004fe2000f8ec0ff */
[----:B------:R-:W-:Y:S01]  /*6420*/  UMOV UR44, 0x0 ;  /* 0x00000000002c7882 */ /* 0x000fe20000000000 */
[----:B------:R-:W-:-:S02]  /*6430*/  UMOV UR45, 0x4210910 ;  /* 0x04210910002d7882 */ /* 0x000fc40000000000 */
[----:B------:R-:W-:Y:S01]  /*6440*/  UIADD3 UR29, UPT, UPT, UR23, 0x98, URZ ;  /* 0x00000098171d7890 */ /* 0x000fe2000fffe0ff */
[----:B------:R-:W-:Y:S01]  /*6450*/  UMOV UR42, 0x0 ;  /* 0x00000000002a7882 */ /* 0x000fe20000000000 */
[----:B------:R-:W-:Y:S01]  /*6460*/  UMOV UR43, 0x4210910 ;  /* 0x04210910002b7882 */ /* 0x000fe20000000000 */
[----:B---3--:R-:W-:Y:S02]  /*6470*/  UIADD3 UR4, UPT, UPT, UR6, 0x3f, URZ ;  /* 0x0000003f06047890 */ /* 0x008fe4000fffe0ff */
[----:B------:R-:W2:Y:S01]  /*6480*/  LDS R11, [UR23+0xe0] ;  /* 0x0000e017ff0b7984 */ /* 0x000ea20008000800 */
[----:B------:R-:W-:Y:S02]  /*6490*/  UIADD3 UR6, UPT, UPT, UR23, 0x8800, URZ ;  /* 0x0000880017067890 */ /* 0x000fe4000fffe0ff */
[----:B------:R-:W-:Y:S02]  /*64a0*/  USHF.R.S32.HI UR5, URZ, 0x1f, UR4 ;  /* 0x0000001fff057899 */ /* 0x000fe40008011404 */
[----:B------:R-:W-:-:S02]  /*64b0*/  USHF.R.U32.HI UR6, URZ, 0x4, UR6 ;  /* 0x00000004ff067899 */ /* 0x000fc40008011606 */
[----:B------:R-:W-:Y:S02]  /*64c0*/  ULEA.HI UR4, UR5, UR4, URZ, 0x6 ;  /* 0x0000000405047291 */ /* 0x000fe4000f8f30ff */
[----:B------:R-:W-:Y:S02]  /*64d0*/  UIADD3 UR5, UPT, UPT, UR23, 0x18800, URZ ;  /* 0x0001880017057890 */ /* 0x000fe4000fffe0ff */
[----:B------:R-:W-:Y:S02]  /*64e0*/  USHF.R.S32.HI UR4, URZ, 0x6, UR4 ;  /* 0x00000006ff047899 */ /* 0x000fe40008011404 */
[----:B------:R-:W-:Y:S02]  /*64f0*/  USHF.R.U32.HI UR5, URZ, 0x4, UR5 ;  /* 0x00000004ff057899 */ /* 0x000fe40008011605 */
[----:B------:R-:W-:Y:S02]  /*6500*/  UIMAD UR4, UR4, UR7, URZ ;  /* 0x00000007040472a4 */ /* 0x000fe4000f8e02ff */
[----:B------:R-:W-:-:S02]  /*6510*/  ULOP3.LUT UR6, UR6, 0x3fff, URZ, 0xc0, !UPT ;  /* 0x00003fff06067892 */ /* 0x000fc4000f8ec0ff */
[----:B----4-:R-:W-:Y:S02]  /*6520*/  UIMAD UR4, UR4, UR8, URZ ;  /* 0x00000008040472a4 */ /* 0x010fe4000f8e02ff */
[----:B------:R-:W-:Y:S02]  /*6530*/  ULOP3.LUT UR5, UR5, 0x3fff, URZ, 0xc0, !UPT ;  /* 0x00003fff05057892 */ /* 0x000fe4000f8ec0ff */
[----:B------:R-:W-:Y:S01]  /*6540*/  UIMAD UR4, UR4, UR9, URZ ;  /* 0x00000009040472a4 */ /* 0x000fe2000f8e02ff */
[----:B------:R-:W-:Y:S01]  /*6550*/  UMOV UR40, 0x0 ;  /* 0x0000000000287882 */ /* 0x000fe20000000000 */
[----:B------:R-:W-:Y:S01]  /*6560*/  UMOV UR41, 0x4210910 ;  /* 0x0421091000297882 */ /* 0x000fe20000000000 */
[----:B------:R-:W-:Y:S01]  /*6570*/  UMOV UR38, 0x0 ;  /* 0x0000000000267882 */ /* 0x000fe20000000000 */
[----:B------:R-:W-:Y:S01]  /*6580*/  UMOV UR39, 0x4210910 ;  /* 0x0421091000277882 */ /* 0x000fe20000000000 */
[----:B------:R-:W-:Y:S01]  /*6590*/  UMOV UR36, 0x0 ;  /* 0x0000000000247882 */ /* 0x000fe20000000000 */
[----:B------:R-:W-:Y:S01]  /*65a0*/  UMOV UR37, 0x4210910 ;  /* 0x0421091000257882 */ /* 0x000fe20000000000 */
[----:B------:R-:W-:-:S02]  /*65b0*/  UPRMT UR29, URZ, 0x654, UR29 ;  /* 0x00000654ff1d7896 */ /* 0x000fc4000800001d */
[----:B------:R-:W-:Y:S02]  /*65c0*/  ULOP3.LUT UR25, UR6, 0x10000, URZ, 0xfc, !UPT ;  /* 0x0001000006197892 */ /* 0x000fe4000f8efcff */
[----:B------:R-:W-:Y:S02]  /*65d0*/  ULOP3.LUT UR26, UR5, 0x2000000, URZ, 0xfc, !UPT ;  /* 0x02000000051a7892 */ /* 0x000fe4000f8efcff */
[----:B------:R-:W-:Y:S02]  /*65e0*/  UIADD3 UR46, UPT, UPT, UR4, -0x1, URZ ;  /* 0xffffffff042e7890 */ /* 0x000fe4000fffe0ff */
[----:B------:R-:W-:Y:S01]  /*65f0*/  UISETP.GE.AND UP3, UPT, UR4, 0x1, UPT ;  /* 0x000000010400788c */ /* 0x000fe2000bf66270 */
[C---:B--2---:R-:W-:Y:S01]  /*6600*/  VIADD R5, R11.reuse, 0x80 ;  /* 0x000000800b057836 */ /* 0x044fe20000000000 */
[----:B-1----:R-:W-:Y:S01]  /*6610*/  LOP3.LUT R4, R11, 0xffff, RZ, 0xc0, !PT ;  /* 0x0000ffff0b047812 */ /* 0x002fe200078ec0ff */
[----:B------:R-:W-:Y:S01]  /*6620*/  UMOV UR34, 0x0 ;  /* 0x0000000000227882 */ /* 0x000fe20000000000 */
[----:B------:R-:W-:Y:S01]  /*6630*/  UMOV UR35, 0x4210910 ;  /* 0x0421091000237882 */ /* 0x000fe20000000000 */
[----:B------:R-:W-:Y:S01]  /*6640*/  UMOV UR32, 0x0 ;  /* 0x0000000000207882 */ /* 0x000fe20000000000 */
[----:B------:R-:W-:Y:S01]  /*6650*/  LOP3.LUT R5, R5, 0xffff, RZ, 0xc0, !PT ;  /* 0x0000ffff05057812 */ /* 0x000fe200078ec0ff */
[----:B------:R-:W-:Y:S01]  /*6660*/  UMOV UR33, 0x4210910 ;  /* 0x0421091000217882 */ /* 0x000fe20000000000 */
[----:B------:R-:W-:Y:S01]  /*6670*/  UMOV UR30, 0x0 ;  /* 0x00000000001e7882 */ /* 0x000fe20000000000 */
[----:B------:R-:W-:-:S02]  /*6680*/  UMOV UR31, 0x4210910 ;  /* 0x04210910001f7882 */ /* 0x000fc40000000000 */
[----:B------:R1:W-:Y:S03]  /*6690*/  STL.64 [R1], R4 ;  /* 0x0000000401007387 */ /* 0x0003e60000100a00 */
.L_x_60:
[----:B-1----:R-:W-:-:S04]  /*66a0*/  SHF.L.U32 R2, R9, 0x1f, RZ ;  /* 0x0000001f09027819 */ /* 0x002fc800000006ff */
[----:B--2---:R-:W2:Y:S02]  /*66b0*/  SYNCS.PHASECHK.TRANS64.TRYWAIT P0, [UR23+0x90], R2 ;  /* 0x00009002ff0075a7 */ /* 0x004ea40008001117 */
[----:B--2---:R-:W-:Y:S05]  /*66c0*/  @!P0 BRA `(.L_x_54) ;  /* 0x0000005c00748947 */ /* 0x004fea0003800000 */
.L_x_145:
[----:B-1----:R-:W1:Y:S01]  /*66d0*/  LDS.128 R4, [UR23+0xd0] ;  /* 0x0000d017ff047984 */ /* 0x002e620008000c00 */
[----:B------:R-:W-:Y:S01]  /*66e0*/  ULEA UR28, UR27, UR23, 0x3 ;  /* 0x000000171b1c7291 */ /* 0x000fe2000f8e18ff */
[----:B--2---:R-:W-:Y:S01]  /*66f0*/  SHF.L.U32 R2, R10, 0x1f, RZ ;  /* 0x0000001f0a027819 */ /* 0x004fe200000006ff */
[----:B------:R-:W-:Y:S01]  /*6700*/  @!PT LDS RZ, [RZ] ;  /* 0x00000000fffff984 */ /* 0x000fe20000000800 */
[----:B------:R-:W-:Y:S01]  /*6710*/  @!PT LDS RZ, [RZ] ;  /* 0x00000000fffff984 */ /* 0x000fe20000000800 */
[----:B------:R-:W-:Y:S01]  /*6720*/  @!PT LDS RZ, [RZ] ;  /* 0x00000000fffff984 */ /* 0x000fe20000000800 */
[----:B------:R-:W-:Y:S01]  /*6730*/  @!PT LDS RZ, [RZ] ;  /* 0x00000000fffff984 */ /* 0x000fe20000000800 */
[----:B------:R2:W-:Y:S06]  /*6740*/  MEMBAR.ALL.CTA ;  /* 0x0000000000007992 */ /* 0x0005ec0000008000 */
[----:B--2---:R-:W2:Y:S02]  /*6750*/  FENCE.VIEW.ASYNC.S ;  /* 0x00000000000073c6 */ /* 0x004ea40000000000 */
[----:B--2---:R-:W-:Y:S01]  /*6760*/  SYNCS.ARRIVE.TRANS64.RED.A1T0 RZ, [UR29], RZ ;  /* 0x000000ffffff79a7 */ /* 0x004fe2000810041d */
[----:B------:R-:W2:Y:S02]  /*6770*/  SYNCS.PHASECHK.TRANS64.TRYWAIT P0, [UR28+0xb0], R2 ;  /* 0x0000b002ff0075a7 */ /* 0x000ea4000800111c */
[----:B-12---:R-:W-:Y:S05]  /*6780*/  @!P0 BRA `(.L_x_55) ;  /* 0x0000005c005c8947 */ /* 0x006fea0003800000 */
.L_x_147:
[----:B------:R-:W-:Y:S05]  /*6790*/  BRA.U !UP3, `(.L_x_56) ;  /* 0x000000050b587547 */ /* 0x000fea000b800000 */
[----:B-1----:R-:W-:Y:S01]  /*67a0*/  IMAD.U32 R0, RZ, RZ, UR27 ;  /* 0x0000001bff007e24 */ /* 0x002fe2000f8e00ff */
[----:B------:R-:W-:-:S04]  /*67b0*/  ULEA UR4, UR22, UR23, 0x3 ;  /* 0x0000001716047291 */ /* 0x000fc8000f8e18ff */
[----:B------:R-:W-:-:S05]  /*67c0*/  LEA R0, R0, R1, 0x2 ;  /* 0x0000000100007211 */ /* 0x000fca00078e10ff */
[----:B------:R1:W5:Y:S01]  /*67d0*/  LDL R2, [R0] ;  /* 0x0000000000027983 */ /* 0x0003620000100800 */
[----:B------:R-:W-:Y:S01]  /*67e0*/  UPLOP3.LUT UP2, UPT, UPT, UPT, UPT, 0x40, 0x4 ;  /* 0x000000000004789c */ /* 0x000fe20003f4e870 */
[----:B------:R-:W-:Y:S01]  /*67f0*/  UMOV UR20, UR46 ;  /* 0x0000002e00147c82 */ /* 0x000fe20008000000 */
[----:B-1----:R-:W-:-:S04]  /*6800*/  SHF.L.U32 R0, R8, 0x1f, RZ ;  /* 0x0000001f08007819 */ /* 0x002fc800000006ff */
[----:B------:R1:W2:Y:S01]  /*6810*/  SYNCS.PHASECHK.TRANS64.TRYWAIT P2, [UR4], R0 ;  /* 0x00000000ff0075a7 */ /* 0x0002a20008041104 */
[----:B------:R-:W-:-:S05]  /*6820*/  UMOV UR4, UR22 ;  /* 0x0000001600047c82 */ /* 0x000fca0008000000 */
.L_x_59:
[----:B------:R-:W-:Y:S01]  /*6830*/  ULEA UR21, UR4, UR23, 0x3 ;  /* 0x0000001704157291 */ /* 0x000fe2000f8e18ff */
[----:B--23--:R-:W-:Y:S11]  /*6840*/  @P2 BRA `(.L_x_57) ;  /* 0x00000000000c2947 */ /* 0x00cff60003800000 */
[----:B------:R-:W-:Y:S04]  /*6850*/  SHF.L.U32 R3, R8, 0x1f, RZ ;  /* 0x0000001f08037819 */ /* 0x000fe800000006ff */
[----:B------:R-:W2:Y:S02]  /*6860*/  SYNCS.PHASECHK.TRANS64.TRYWAIT P0, [UR21], R3 ;  /* 0x00000003ff0075a7 */ /* 0x000ea40008001115 */
[----:B--2---:R-:W-:Y:S05]  /*6870*/  @!P0 BRA `(.L_x_58) ;  /* 0x0000005c00388947 */ /* 0x004fea0003800000 */
.L_x_57:
[----:B------:R-:W-:Y:S01]  /*6880*/  UISETP.NE.AND UP0, UPT, UR20, URZ, UPT ;  /* 0x000000ff1400728c */ /* 0x000fe2000bf05270 */
[----:B------:R-:W-:Y:S01]  /*6890*/  PLOP3.LUT P2, PT, PT, PT, PT, 0x80, 0x8 ;  /* 0x000000000008781c */ /* 0x000fe20003f4f070 */
[----:B------:R-:W-:Y:S01]  /*68a0*/  UIADD3 UR5, UPT, UPT, UR4, 0x1, URZ ;  /* 0x0000000104057890 */ /* 0x000fe2000fffe0ff */
[----:B------:R-:W-:Y:S03]  /*68b0*/  ELECT P1, URZ, PT ;  /* 0x0000000000ff782f */ /* 0x000fe60003820000 */
[----:B------:R-:W-:Y:S01]  /*68c0*/  UISETP.NE.AND UP1, UPT, UR5, 0x4, UPT ;  /* 0x000000040500788c */ /* 0x000fe2000bf25270 */
[----:B------:R-:W-:Y:S01]  /*68d0*/  PLOP3.LUT P0, PT, PT, PT, UP0, 0x80, 0x8 ;  /* 0x000000000008781c */ /* 0x000fe20003f0f008 */
[----:B------:R-:W-:Y:S02]  /*68e0*/  ULEA UR18, UR4, UR26, 0xb ;  /* 0x0000001a04127291 */ /* 0x000fe4000f8e58ff */
[----:B------:R-:W-:Y:S02]  /*68f0*/  USEL UR6, URZ, 0x1, UP1 ;  /* 0x00000001ff067887 */ /* 0x000fe40008800000 */
[----:B------:R-:W-:Y:S02]  /*6900*/  USEL UR22, UR5, URZ, UP1 ;  /* 0x000000ff05167287 */ /* 0x000fe40008800000 */
[----:B------:R-:W-:Y:S02]  /*6910*/  ULEA UR16, UR4, UR25, 0xa ;  /* 0x0000001904107291 */ /* 0x000fe4000f8e50ff */
[----:B------:R-:W-:Y:S01]  /*6920*/  @UP0 ULEA UR5, UR22, UR23, 0x3 ;  /* 0x0000001716050291 */ /* 0x000fe2000f8e18ff */
[----:B------:R-:W-:Y:S01]  /*6930*/  LOP3.LUT R8, R8, UR6, RZ, 0x3c, !PT ;  /* 0x0000000608087c12 */ /* 0x000fe2000f8e3cff */
[----:B------:R-:W-:Y:S01]  /*6940*/  UIADD3 UR8, UPT, UPT, UR18, 0x40, URZ ;  /* 0x0000004012087890 */ /* 0x000fe2000fffe0ff */
[----:B-----5:R-:W-:Y:S01]  /*6950*/  @P1 R2UR.BROADCAST UR6, R2 ;  /* 0x00000000020612ca */ /* 0x020fe200008e0000 */
[----:B------:R-:W-:Y:S01]  /*6960*/  UIADD3 UR4, UPT, UPT, UR16, 0x2, URZ ;  /* 0x0000000210047890 */ /* 0x000fe2000fffe0ff */
[----:B-1----:R-:W-:Y:S01]  /*6970*/  @P0 SHF.L.U32 R0, R8, 0x1f, RZ ;  /* 0x0000001f08000819 */ /* 0x002fe200000006ff */
[----:B------:R-:W-:Y:S02]  /*6980*/  UIADD3 UR12, UPT, UPT, UR18, 0x80, URZ ;  /* 0x00000080120c7890 */ /* 0x000fe4000fffe0ff */
[----:B------:R-:W-:Y:S01]  /*6990*/  UIADD3 UR10, UPT, UPT, UR18, 0xc0, URZ ;  /* 0x000000c0120a7890 */ /* 0x000fe2000fffe0ff */
[----:B------:R3:W4:Y:S01]  /*69a0*/  @P0 SYNCS.PHASECHK.TRANS64.TRYWAIT P2, [UR5], R0 ;  /* 0x00000000ff0005a7 */ /* 0x0007220008041105 */
[----:B------:R-:W-:Y:S11]  /*69b0*/  ELECT P0, URZ, PT ;  /* 0x0000000000ff782f */ /* 0x000ff60003800000 */
[----:B------:R-:W-:Y:S02]  /*69c0*/  @!UPT UIADD3 URZ, UPT, UPT, URZ, URZ, URZ ;  /* 0x000000fffffff290 */ /* 0x000fe4000fffe0ff */
[C---:B------:R-:W-:Y:S02]  /*69d0*/  @P0 R2UR.BROADCAST UR15, R2.reuse ;  /* 0x00000000020f02ca */ /* 0x040fe400008e0000 */
[----:B------:R-:W-:Y:S11]  /*69e0*/  ELECT P0, URZ, PT ;  /* 0x0000000000ff782f */ /* 0x000ff60003800000 */
[----:B------:R-:W-:Y:S02]  /*69f0*/  @!UPT UIADD3 URZ, UPT, UPT, URZ, URZ, URZ ;  /* 0x000000fffffff290 */ /* 0x000fe4000fffe0ff */
[C---:B------:R-:W-:Y:S02]  /*6a00*/  @P0 R2UR.BROADCAST UR14, R2.reuse ;  /* 0x00000000020e02ca */ /* 0x040fe400008e0000 */
[----:B------:R-:W-:Y:S01]  /*6a10*/  ELECT P0, URZ, PT ;  /* 0x0000000000ff782f */ /* 0x000fe20003800000 */
[----:B------:R-:W-:Y:S01]  /*6a20*/  UMOV UR19, 0x20004020 ;  /* 0x2000402000137882 */ /* 0x000fe20000000000 */
[----:B------:R-:W-:Y:S01]  /*6a30*/  UMOV UR17, 0x40004080 ;  /* 0x4000408000117882 */ /* 0x000fe20000000000 */
[----:B------:R-:W-:Y:S01]  /*6a40*/  UMOV UR9, 0x20004020 ;  /* 0x2000402000097882 */ /* 0x000fe20000000000 */
[----:B------:R1:W-:Y:S01]  /*6a50*/  UTCHMMA gdesc[UR16], gdesc[UR18], tmem[UR6], tmem[UR44], idesc[UR45], UP2 ;  /* 0x00ff2c12100075ea */ /* 0x0003e20009000006 */
[----:B------:R-:W-:Y:S01]  /*6a60*/  UPLOP3.LUT UP2, UPT, UPT, UPT, UPT, 0x80, 0x8 ;  /* 0x000000000008789c */ /* 0x000fe20003f4f070 */
[----:B------:R-:W-:Y:S01]  /*6a70*/  UMOV UR5, 0x40004080 ;  /* 0x4000408000057882 */ /* 0x000fe20000000000 */
[----:B------:R-:W-:Y:S01]  /*6a80*/  UMOV UR13, 0x20004020 ;  /* 0x20004020000d7882 */ /* 0x000fe20000000000 */
[----:B------:R2:W-:Y:S01]  /*6a90*/  UTCHMMA gdesc[UR4], gdesc[UR8], tmem[UR15], tmem[UR42], idesc[UR43], UPT ;  /* 0x00ff2a08040075ea */ /* 0x0005e2000b80000f */
[----:B------:R-:W-:Y:S01]  /*6aa0*/  UMOV UR7, 0x40004080 ;  /* 0x4000408000077882 */ /* 0x000fe20000000000 */
[----:B------:R-:W-:Y:S01]  /*6ab0*/  UMOV UR11, 0x20004020 ;  /* 0x20004020000b7882 */ /* 0x000fe20000000000 */
[----:B-1----:R-:W-:Y:S02]  /*6ac0*/  UIADD3 UR6, UPT, UPT, UR16, 0x4, URZ ;  /* 0x0000000410067890 */ /* 0x002fe4000fffe0ff */
[C---:B------:R-:W-:Y:S02]  /*6ad0*/  @P0 R2UR.BROADCAST UR19, R2.reuse ;  /* 0x00000000021302ca */ /* 0x040fe400008e0000 */
[----:B------:R-:W-:Y:S11]  /*6ae0*/  ELECT P0, URZ, PT ;  /* 0x0000000000ff782f */ /* 0x000ff60003800000 */
[----:B------:R-:W-:Y:S02]  /*6af0*/  @!UPT UIADD3 URZ, UPT, UPT, URZ, URZ, URZ ;  /* 0x000000fffffff290 */ /* 0x000fe4000fffe0ff */
[C---:B------:R-:W-:Y:S02]  /*6b00*/  @P0 R2UR.BROADCAST UR17, R2.reuse ;  /* 0x00000000021102ca */ /* 0x040fe400008e0000 */
[----:B------:R-:W-:Y:S01]  /*6b10*/  ELECT P0, URZ, PT ;  /* 0x0000000000ff782f */ /* 0x000fe20003800000 */
[----:B--2---:R-:W-:Y:S02]  /*6b20*/  UIADD3 UR4, UPT, UPT, UR16, 0x6, URZ ;  /* 0x0000000610047890 */ /* 0x004fe4000fffe0ff */
[----:B------:R-:W-:Y:S01]  /*6b30*/  UIADD3 UR8, UPT, UPT, UR18, 0x100, URZ ;  /* 0x0000010012087890 */ /* 0x000fe2000fffe0ff */
[----:B------:R1:W-:Y:S01]  /*6b40*/  UTCHMMA gdesc[UR6], gdesc[UR12], tmem[UR14], tmem[UR40], idesc[UR41], UPT ;  /* 0x00ff280c060075ea */ /* 0x0003e2000b80000e */
[----:B------:R-:W-:Y:S05]  /*6b50*/  UMOV UR15, 0x20004020 ;  /* 0x20004020000f7882 */ /* 0x000fea0000000000 */
[----:B------:R2:W-:Y:S01]  /*6b60*/  UTCHMMA gdesc[UR4], gdesc[UR10], tmem[UR19], tmem[UR38], idesc[UR39], UPT ;  /* 0x00ff260a040075ea */ /* 0x0005e2000b800013 */
[----:B-1----:R-:W-:Y:S02]  /*6b70*/  UIADD3 UR6, UPT, UPT, UR16, 0x40, URZ ;  /* 0x0000004010067890 */ /* 0x002fe4000fffe0ff */
[----:B------:R-:W-:Y:S02]  /*6b80*/  UIADD3 UR14, UPT, UPT, UR18, 0x140, URZ ;  /* 0x00000140120e7890 */ /* 0x000fe4000fffe0ff */
[----:B------:R-:W-:Y:S02]  /*6b90*/  UIADD3 UR12, UPT, UPT, UR18, 0x180, URZ ;  /* 0x00000180120c7890 */ /* 0x000fe4000fffe0ff */
[----:B--2---:R-:W-:Y:S01]  /*6ba0*/  UIADD3 UR4, UPT, UPT, UR16, 0x42, URZ ;  /* 0x0000004210047890 */ /* 0x004fe2000fffe0ff */
[C---:B------:R-:W-:Y:S02]  /*6bb0*/  @P0 R2UR.BROADCAST UR19, R2.reuse ;  /* 0x00000000021302ca */ /* 0x040fe400008e0000 */
[----:B------:R-:W-:Y:S01]  /*6bc0*/  ELECT P0, URZ, PT ;  /* 0x0000000000ff782f */ /* 0x000fe20003800000 */
[----:B------:R1:W-:Y:S01]  /*6bd0*/  UTCHMMA gdesc[UR6], gdesc[UR8], tmem[UR17], tmem[UR36], idesc[UR37], UPT ;  /* 0x00ff2408060075ea */ /* 0x0003e2000b800011 */
[----:B------:R-:W-:Y:S09]  /*6be0*/  UIADD3 UR10, UPT, UPT, UR18, 0x1c0, URZ ;  /* 0x000001c0120a7890 */ /* 0x000ff2000fffe0ff */
[----:B------:R2:W-:Y:S01]  /*6bf0*/  UTCHMMA gdesc[UR4], gdesc[UR14], tmem[UR19], tmem[UR34], idesc[UR35], UPT ;  /* 0x00ff220e040075ea */ /* 0x0005e2000b800013 */
[----:B-1----:R-:W-:Y:S01]  /*6c00*/  UIADD3 UR8, UPT, UPT, UR16, 0x44, URZ ;  /* 0x0000004410087890 */ /* 0x002fe2000fffe0ff */
[C---:B------:R-:W-:Y:S02]  /*6c10*/  @P0 R2UR.BROADCAST UR17, R2.reuse ;  /* 0x00000000021102ca */ /* 0x040fe400008e0000 */
[----:B------:R-:W-:Y:S01]  /*6c20*/  ELECT P0, URZ, PT ;  /* 0x0000000000ff782f */ /* 0x000fe20003800000 */
[----:B------:R-:W-:Y:S01]  /*6c30*/  UIADD3 UR6, UPT, UPT, UR16, 0x46, URZ ;  /* 0x0000004610067890 */ /* 0x000fe2000fffe0ff */
[----:B------:R-:W-:Y:S01]  /*6c40*/  UMOV UR9, 0x40004080 ;  /* 0x4000408000097882 */ /* 0x000fe20000000000 */
[----:B--2---:R-:W-:Y:S10]  /*6c50*/  UIADD3 UR5, UPT, UPT, UR21, 0x20, URZ ;  /* 0x0000002015057890 */ /* 0x004ff4000fffe0ff */
[----:B------:R-:W-:Y:S01]  /*6c60*/  @P0 R2UR.BROADCAST UR14, R2 ;  /* 0x00000000020e02ca */ /* 0x000fe200008e0000 */
[----:B------:R-:W-:Y:S01]  /*6c70*/  UIADD3 UR4, UPT, UPT, UR20, 0x1, URZ ;  /* 0x0000000114047890 */ /* 0x000fe2000fffe0ff */
[----:B------:R1:W-:Y:S03]  /*6c80*/  UTCHMMA gdesc[UR8], gdesc[UR12], tmem[UR17], tmem[UR32], idesc[UR33], UPT ;  /* 0x00ff200c080075ea */ /* 0x0003e6000b800011 */
[----:B------:R-:W-:Y:S03]  /*6c90*/  UISETP.GT.U32.AND UP0, UPT, UR4, 0x1, UPT ;  /* 0x000000010400788c */ /* 0x000fe6000bf04070 */
[----:B------:R-:W-:Y:S05]  /*6ca0*/  UMOV UR4, UR22 ;  /* 0x0000001600047c82 */ /* 0x000fea0008000000 */
[----:B------:R3:W-:Y:S01]  /*6cb0*/  UTCHMMA gdesc[UR6], gdesc[UR10], tmem[UR14], tmem[UR30], idesc[UR31], UPT ;  /* 0x00ff1e0a060075ea */ /* 0x0007e2000b80000e */
[----:B------:R3:W-:Y:S01]  /*6cc0*/  UTCBAR.MULTICAST [UR5], URZ, UR24 ;  /* 0x000000ff050073e9 */ /* 0x0007e20008000818 */
[----:B-1----:R-:W-:Y:S07]  /*6cd0*/  UIADD3 UR8, UPT, UPT, UR20, -0x1, URZ ;  /* 0xffffffff14087890 */ /* 0x002fee000fffe0ff */
[----:B------:R-:W-:Y:S01]  /*6ce0*/  UMOV UR20, UR8 ;  /* 0x0000000800147c82 */ /* 0x000fe20008000000 */
[----:B----4-:R-:W-:Y:S05]  /*6cf0*/  BRA.U UP0, `(.L_x_59) ;  /* 0xfffffff900cc7547 */ /* 0x010fea000b83ffff */
.L_x_56:
[----:B------:R-:W-:Y:S01]  /*6d00*/  UIADD3 UR4, UPT, UPT, UR27, 0x1, URZ ;  /* 0x000000011b047890 */ /* 0x000fe2000fffe0ff */
[----:B------:R-:W-:Y:S01]  /*6d10*/  LOP3.LUT P0, RZ, R6, 0x1, RZ, 0xc0, !PT ;  /* 0x0000000106ff7812 */ /* 0x000fe2000780c0ff */
[----:B---3--:R-:W-:Y:S01]  /*6d20*/  UIADD3 UR5, UPT, UPT, UR28, 0xa0, URZ ;  /* 0x000000a01c057890 */ /* 0x008fe2000fffe0ff */
[----:B------:R-:W-:Y:S01]  /*6d30*/  LOP3.LUT R9, R9, 0x1, RZ, 0x3c, !PT ;  /* 0x0000000109097812 */ /* 0x000fe200078e3cff */
[----:B------:R-:W-:-:S04]  /*6d40*/  UISETP.NE.AND UP0, UPT, UR4, 0x2, UPT ;  /* 0x000000020400788c */ /* 0x000fc8000bf05270 */
[----:B------:R-:W-:Y:S02]  /*6d50*/  USEL UR6, URZ, 0x1, UP0 ;  /* 0x00000001ff067887 */ /* 0x000fe40008000000 */
[----:B------:R-:W-:Y:S01]  /*6d60*/  USEL UR27, UR4, URZ, UP0 ;  /* 0x000000ff041b7287 */ /* 0x000fe20008000000 */
[----:B------:R2:W-:Y:S03]  /*6d70*/  UTCBAR [UR5], URZ ;  /* 0x000000ff050073e9 */ /* 0x0005e600080000ff */
[----:B------:R-:W-:Y:S01]  /*6d80*/  LOP3.LUT R10, R10, UR6, RZ, 0x3c, !PT ;  /* 0x000000060a0a7c12 */ /* 0x000fe2000f8e3cff */
[----:B------:R-:W-:Y:S07]  /*6d90*/  @P0 BRA `(.L_x_60) ;  /* 0xfffffff800400947 */ /* 0x000fee000383ffff */
[----:B------:R-:W3:Y:S01]  /*6da0*/  S2UR UR6, SR_CgaCtaId ;  /* 0x00000000000679c3 */ /* 0x000ee20000008800 */
[----:B------:R-:W-:Y:S01]  /*6db0*/  ELECT P0, URZ, PT ;  /* 0x0000000000ff782f */ /* 0x000fe20003800000 */
[----:B-1----:R-:W-:Y:S01]  /*6dc0*/  IMAD.MOV.U32 R0, RZ, RZ, 0x1 ;  /* 0x00000001ff007424 */ /* 0x002fe200078e00ff */
[----:B------:R-:W-:Y:S01]  /*6dd0*/  UIADD3 UR23, UPT, UPT, UR23, 0xb0, URZ ;  /* 0x000000b017177890 */ /* 0x000fe2000fffe0ff */
[----:B------:R-:W-:Y:S01]  /*6de0*/  SHF.L.U32 R2, R10, 0x1f, RZ ;  /* 0x0000001f0a027819 */ /* 0x000fe200000006ff */
[----:B------:R-:W-:-:S03]  /*6df0*/  UMOV UR4, 0x40 ;  /* 0x0000004000047882 */ /* 0x000fc60000000000 */
[----:B------:R-:W-:Y:S01]  /*6e00*/  UVIRTCOUNT.DEALLOC.SMPOOL 0x80 ;  /* 0x000000800000784c */ /* 0x000fe20000000000 */
[----:B---3--:R-:W-:Y:S02]  /*6e10*/  ULEA UR6, UR6, UR4, 0x18 ;  /* 0x0000000406067291 */ /* 0x008fe4000f8ec0ff */
[----:B------:R-:W-:-:S07]  /*6e20*/  ULEA UR4, UR27, UR23, 0x3 ;  /* 0x000000171b047291 */ /* 0x000fce000f8e18ff */
[----:B------:R1:W-:Y:S02]  /*6e30*/  @P0 STS.U8 [UR6+0x1c], R0 ;  /* 0x00001c00ff000988 */ /* 0x0003e40008000006 */
[----:B------:R-:W3:Y:S02]  /*6e40*/  SYNCS.PHASECHK.TRANS64.TRYWAIT P0, [UR4], R2 ;  /* 0x00000002ff0075a7 */ /* 0x000ee40008001104 */
[----:B-1-3--:R-:W-:Y:S05]  /*6e50*/  @!P0 BRA `(.L_x_61) ;  /* 0x0000005400d88947 */ /* 0x00afea0003800000 */
.L_x_150:
[----:B------:R-:W-:-:S04]  /*6e60*/  UIADD3 UR4, UPT, UPT, UR27, 0x1, URZ ;  /* 0x000000011b047890 */ /* 0x000fc8000fffe0ff */
[----:B------:R-:W-:-:S04]  /*6e70*/  UISETP.NE.AND UP0, UPT, UR4, 0x2, UPT ;  /* 0x000000020400788c */ /* 0x000fc8000bf05270 */
[----:B--2---:R-:W-:Y:S02]  /*6e80*/  USEL UR5, URZ, 0x1, UP0 ;  /* 0x00000001ff057887 */ /* 0x004fe40008000000 */
[----:B------:R-:W-:-:S04]  /*6e90*/  USEL UR4, UR4, URZ, UP0 ;  /* 0x000000ff04047287 */ /* 0x000fc80008000000 */
[----:B------:R-:W-:Y:S01]  /*6ea0*/  ULEA UR4, UR4, UR23, 0x3 ;  /* 0x0000001704047291 */ /* 0x000fe2000f8e18ff */
[----:B-1----:R-:W-:-:S04]  /*6eb0*/  LOP3.LUT R2, R10, UR5, RZ, 0x3c, !PT ;  /* 0x000000050a027c12 */ /* 0x002fc8000f8e3cff */
[----:B------:R-:W-:-:S04]  /*6ec0*/  SHF.L.U32 R2, R2, 0x1f, RZ ;  /* 0x0000001f02027819 */ /* 0x000fc800000006ff */
[----:B------:R-:W1:Y:S02]  /*6ed0*/  SYNCS.PHASECHK.TRANS64.TRYWAIT P0, [UR4], R2 ;  /* 0x00000002ff0075a7 */ /* 0x000e640008001104 */
[----:B-1----:R-:W-:Y:S05]  /*6ee0*/  @!P0 BRA `(.L_x_62) ;  /* 0x0000005400cc8947 */ /* 0x002fea0003800000 */
.L_x_152:
[----:B------:R-:W-:Y:S01]  /*6ef0*/  NOP ;  /* 0x0000000000007918 */ /* 0x000fe20000000000 */
[----:B-1----:R-:W1:Y:S01]  /*6f00*/  LDS R0, [UR6+0x14] ;  /* 0x00001406ff007984 */ /* 0x002e620008000800 */
[----:B------:R-:W-:Y:S01]  /*6f10*/  LOP3.LUT R3, R11, 0xffff, RZ, 0xc0, !PT ;  /* 0x0000ffff0b037812 */ /* 0x000fe200078ec0ff */
[----:B------:R-:W-:-:S03]  /*6f20*/  IMAD.MOV.U32 R2, RZ, RZ, 0xffff ;  /* 0x0000ffffff027424 */ /* 0x000fc600078e00ff */
[----:B------:R-:W-:-:S04]  /*6f30*/  SHF.R.U32.HI R3, RZ, 0x5, R3 ;  /* 0x00000005ff037819 */ /* 0x000fc80000011603 */
[----:B------:R-:W-:-:S04]  /*6f40*/  SHF.L.U32 R2, R2, R3, RZ ;  /* 0x0000000302027219 */ /* 0x000fc800000006ff */
[----:B-1----:R-:W-:-:S04]  /*6f50*/  LOP3.LUT R0, R0, R2, RZ, 0xc0, !PT ;  /* 0x0000000200007212 */ /* 0x002fc800078ec0ff */
[----:B------:R-:W-:Y:S01]  /*6f60*/  ISETP.NE.AND P0, PT, R0, R2, PT ;  /* 0x000000020000720c */ /* 0x000fe20003f05270 */
[----:B------:R-:W-:-:S05]  /*6f70*/  IMAD.MOV.U32 R0, RZ, RZ, 0x1 ;  /* 0x00000001ff007424 */ /* 0x000fca00078e00ff */
[----:B------:R-:W-:-:S07]  /*6f80*/  SHF.L.U32 R0, R0, R3, RZ ;  /* 0x0000000300007219 */ /* 0x000fce00000006ff */
[----:B------:R-:W-:Y:S05]  /*6f90*/  @P0 BRA `(.L_x_63) ;  /* 0x00000000005c0947 */ /* 0x000fea0003800000 */
[----:B------:R-:W1:Y:S02]  /*6fa0*/  LDS R3, [UR6+0x18] ;  /* 0x00001806ff037984 */ /* 0x000e640008000800 */
[----:B-1----:R-:W-:-:S04]  /*6fb0*/  LOP3.LUT R3, R3, R0, RZ, 0xc0, !PT ;  /* 0x0000000003037212 */ /* 0x002fc800078ec0ff */
[----:B------:R-:W-:-:S13]  /*6fc0*/  ISETP.NE.AND P0, PT, R3, R0, PT ;  /* 0x000000000300720c */ /* 0x000fda0003f05270 */
[----:B------:R-:W-:Y:S05]  /*6fd0*/  @P0 BRA `(.L_x_64) ;  /* 0x0000000000400947 */ /* 0x000fea0003800000 */
[----:B------:R-:W-:Y:S01]  /*6fe0*/  R2UR UR4, R2 ;  /* 0x00000000020472ca */ /* 0x000fe200000e0000 */
[----:B------:R-:W1:Y:S01]  /*6ff0*/  S2R R3, SR_LANEID ;  /* 0x0000000000037919 */ /* 0x000e620000000000 */
[----:B------:R-:W-:-:S04]  /*7000*/  LOP3.LUT R0, RZ, R0, RZ, 0x33, !PT ;  /* 0x00000000ff007212 */ /* 0x000fc800078e33ff */
[----:B------:R-:W2:Y:S07]  /*7010*/  REDUX UR7, R0 ;  /* 0x00000000000773c4 */ /* 0x000eae0000000000 */
[----:B------:R-:W-:-:S03]  /*7020*/  ULOP3.LUT UR5, URZ, UR4, URZ, 0x33, !UPT ;  /* 0x00000004ff057292 */ /* 0x000fc6000f8e33ff */
[----:B------:R-:W-:Y:S02]  /*7030*/  VOTEU.ANY UR4, UPT, PT ;  /* 0x0000000000047886 */ /* 0x000fe400038e0100 */
[----:B------:R-:W-:Y:S01]  /*7040*/  UFLO.U32 UR4, UR4 ;  /* 0x00000004000472bd */ /* 0x000fe200080e0000 */
[----:B------:R-:W-:-:S04]  /*7050*/  IMAD.U32 R2, RZ, RZ, UR5 ;  /* 0x00000005ff027e24 */ /* 0x000fc8000f8e00ff */
[----:B------:R-:W3:Y:S02]  /*7060*/  REDUX UR8, R2 ;  /* 0x00000000020873c4 */ /* 0x000ee40000000000 */
[----:B------:R4:W-:Y:S01]  /*7070*/  UTCATOMSWS.AND URZ, UR5 ;  /* 0x0000000500ff79e3 */ /* 0x0009e20008000000 */
[----:B--2---:R-:W-:Y:S01]  /*7080*/  IMAD.U32 R0, RZ, RZ, UR7 ;  /* 0x00000007ff007e24 */ /* 0x004fe2000f8e00ff */
[----:B-1----:R-:W-:Y:S01]  /*7090*/  ISETP.EQ.U32.AND P0, PT, R3, UR4, PT ;  /* 0x0000000403007c0c */ /* 0x002fe2000bf02070 */
[----:B---3--:R-:W-:-:S12]  /*70a0*/  IMAD.U32 R2, RZ, RZ, UR8 ;  /* 0x00000008ff027e24 */ /* 0x008fd8000f8e00ff */
[----:B------:R4:W-:Y:S04]  /*70b0*/  @P0 ATOMS.AND RZ, [UR6+0x14], R2 ;  /* 0x00001402ffff098c */ /* 0x0009e8000a800006 */
[----:B------:R4:W-:Y:S01]  /*70c0*/  @P0 ATOMS.AND RZ, [UR6+0x18], R0 ;  /* 0x00001800ffff098c */ /* 0x0009e2000a800006 */
[----:B------:R-:W-:Y:S05]  /*70d0*/  BRA `(.L_x_65) ;  /* 0x0000000000147947 */ /* 0x000fea0003800000 */
.L_x_64:
[----:B------:R-:W-:Y:S02]  /*70e0*/  MOV R2, 0x7100 ;  /* 0x0000710000027802 */ /* 0x000fe40000000f00 */
[----:B-----5:R-:W-:Y:S05]  /*70f0*/  CALL.REL.NOINC `($__internal_0_$__cuda_sm10x_tcgen05_guardrail_trap_col_being_dealloced_not_returned_by_alloc) ;  /* 0x0000005800b87944 */ /* 0x020fea0003c00000 */
[----:B------:R-:W-:Y:S05]  /*7100*/  BRA `(.L_x_65) ;  /* 0x0000000000087947 */ /* 0x000fea0003800000 */
.L_x_63:
[----:B------:R-:W-:Y:S02]  /*7110*/  MOV R2, 0x7130 ;  /* 0x0000713000027802 */ /* 0x000fe40000000f00 */
[----:B-----5:R-:W-:Y:S05]  /*7120*/  CALL.REL.NOINC `($__internal_2_$__cuda_sm10x_tcgen05_guardrail_trap_unallocated_columns_being_dealloced) ;  /* 0x0000005800c47944 */ /* 0x020fea0003c00000 */
.L_x_65:
[----:B------:R-:W-:Y:S01]  /*7130*/  NOP ;  /* 0x0000000000007918 */ /* 0x000fe20000000000 */
[----:B----4-:R-:W-:Y:S05]  /*7140*/  EXIT ;  /* 0x000000000000794d */ /* 0x010fea0003800000 */
.L_x_49:
[----:B------:R-:W-:-:S09]  /*7150*/  UISETP.NE.OR UP0, UPT, UR18, 0x3, !UP3 ;  /* 0x000000031200788c */ /* 0x000fd2000df05670 */
[----:B------:R-:W-:Y:S05]  /*7160*/  BRA.U UP0, `(.L_x_66) ;  /* 0x0000001100e47547 */ /* 0x000fea000b800000 */
[----:B------:R-:W1:Y:S01]  /*7170*/  LDCU.64 UR4, c[0x0][0x988] ;  /* 0x00013100ff0477ac */ /* 0x000e620008000a00 */
[----:B------:R-:W2:Y:S01]  /*7180*/  S2UR UR10, SR_CgaCtaId ;  /* 0x00000000000a79c3 */ /* 0x000ea20000008800 */
[----:B------:R-:W-:Y:S01]  /*7190*/  R2UR UR45, R56 ;  /* 0x00000000382d72ca */ /* 0x000fe200000e0000 */
[----:B------:R-:W-:Y:S01]  /*71a0*/  HFMA2 R9, -RZ, RZ, 0, 0 ;  /* 0x00000000ff097431 */ /* 0x000fe200000001ff */
[----:B------:R-:W3:Y:S01]  /*71b0*/  LDCU UR38, c[0x0][0x370] ;  /* 0x00006e00ff2677ac */ /* 0x000ee20008000800 */
[----:B------:R-:W-:Y:S01]  /*71c0*/  R2UR UR44, R57 ;  /* 0x00000000392c72ca */ /* 0x000fe200000e0000 */
[----:B------:R-:W-:Y:S01]  /*71d0*/  IMAD.MOV.U32 R10, RZ, RZ, 0x1 ;  /* 0x00000001ff0a7424 */ /* 0x000fe200078e00ff */
[----:B------:R-:W3:Y:S02]  /*71e0*/  LDCU.128 UR28, c[0x0][0xc10] ;  /* 0x00018200ff1c77ac */ /* 0x000ee40008000c00 */
[----:B------:R-:W4:Y:S01]  /*71f0*/  LDC.64 R12, c[0x0][0x348] ;  /* 0x0000d200ff0c7b82 */ /* 0x000f220000000a00 */
[----:B------:R-:W-:Y:S01]  /*7200*/  IMAD.MOV.U32 R3, RZ, RZ, 0x2000 ;  /* 0x00002000ff037424 */ /* 0x000fe200078e00ff */
[----:B------:R-:W2:Y:S01]  /*7210*/  LDCU UR37, c[0x0][0x374] ;  /* 0x00006e80ff2577ac */ /* 0x000ea20008000800 */
[----:B------:R-:W2:Y:S01]  /*7220*/  LDCU.64 UR24, c[0x0][0x990] ;  /* 0x00013200ff1877ac */ /* 0x000ea20008000a00 */
[----:B------:R-:W2:Y:S01]  /*7230*/  LDCU UR17, c[0x0][0xc0c] ;  /* 0x00018180ff1177ac */ /* 0x000ea20008000800 */
[----:B------:R-:W4:Y:S01]  /*7240*/  LDCU.128 UR32, c[0x0][0xa80] ;  /* 0x00015000ff2077ac */ /* 0x000f220008000c00 */
[----:B-1----:R-:W-:Y:S01]  /*7250*/  UISETP.NE.U32.AND UP0, UPT, UR4, URZ, UPT ;  /* 0x000000ff0400728c */ /* 0x002fe2000bf05070 */
[----:B------:R-:W1:Y:S01]  /*7260*/  LDCU UR56, c[0x0][0xc20] ;  /* 0x00018400ff3877ac */ /* 0x000e620008000800 */
[----:B------:R-:W1:Y:S01]  /*7270*/  LDCU UR4, c[0x0][0xc30] ;  /* 0x00018600ff0477ac */ /* 0x000e620008000800 */
[----:B------:R-:W1:Y:S01]  /*7280*/  LDCU.128 UR40, c[0x0][0xa90] ;  /* 0x00015200ff2877ac */ /* 0x000e620008000c00 */
[----:B------:R-:W-:Y:S01]  /*7290*/  UMOV UR20, 0x400 ;  /* 0x0000040000147882 */ /* 0x000fe20000000000 */
[----:B---3--:R-:W-:-:S02]  /*72a0*/  UIMAD.WIDE.U32 UR6, UR38, UR28, URZ ;  /* 0x0000001c260672a5 */ /* 0x008fc4000f8e00ff */
[----:B--2---:R-:W-:Y:S02]  /*72b0*/  UIMAD.WIDE.U32 UR8, UR37, UR31, URZ ;  /* 0x0000001f250872a5 */ /* 0x004fe4000f8e00ff */
[----:B------:R-:W-:Y:S02]  /*72c0*/  ULEA UR20, UR10, UR20, 0x18 ;  /* 0x000000140a147291 */ /* 0x000fe4000f8ec0ff */
[----:B------:R-:W-:Y:S02]  /*72d0*/  UISETP.NE.AND.EX UP4, UPT, UR5, URZ, UPT, UP0 ;  /* 0x000000ff0500728c */ /* 0x000fe4000bf85300 */
[----:B------:R-:W-:Y:S02]  /*72e0*/  USEL UR55, URZ, 0x1, UP5 ;  /* 0x00000001ff377887 */ /* 0x000fe4000a800000 */
[----:B------:R-:W-:Y:S02]  /*72f0*/  UISETP.GE.AND UP0, UPT, UR39, 0x1, UPT ;  /* 0x000000012700788c */ /* 0x000fe4000bf06270 */
[----:B------:R-:W-:-:S02]  /*7300*/  UISETP.NE.U32.AND UP5, UPT, UR24, URZ, UPT ;  /* 0x000000ff1800728c */ /* 0x000fc4000bfa5070 */
[----:B------:R-:W-:Y:S02]  /*7310*/  UISETP.NE.AND UP0, UPT, UR17, 0x1, UPT ;  /* 0x000000011100788c */ /* 0x000fe4000bf05270 */
[----:B------:R-:W-:Y:S02]  /*7320*/  UIADD3 UR47, UPT, UPT, UR20, 0x58, URZ ;  /* 0x00000058142f7890 */ /* 0x000fe4000fffe0ff */
[----:B------:R-:W-:Y:S02]  /*7330*/  UIADD3 UR46, UPT, UPT, UR20, 0x98, URZ ;  /* 0x00000098142e7890 */ /* 0x000fe4000fffe0ff */
[----:B------:R-:W-:Y:S02]  /*7340*/  UIADD3 UR36, UPT, UPT, UR20, 0x40, URZ ;  /* 0x0000004014247890 */ /* 0x000fe4000fffe0ff */
[----:B------:R-:W-:Y:S02]  /*7350*/  UIADD3 UR27, UPT, UPT, UR20, 0x48, URZ ;  /* 0x00000048141b7890 */ /* 0x000fe4000fffe0ff */
[----:B------:R-:W-:-:S02]  /*7360*/  UIADD3 UR26, UPT, UPT, UR20, 0x50, URZ ;  /* 0x00000050141a7890 */ /* 0x000fc4000fffe0ff */
[----:B------:R-:W-:Y:S01]  /*7370*/  UISETP.NE.AND UP0, UPT, UR30, 0x1, UPT ;  /* 0x000000011e00788c */ /* 0x000fe2000bf05270 */
[----:B------:R-:W-:Y:S01]  /*7380*/  UMOV UR54, UR7 ;  /* 0x0000000700367c82 */ /* 0x000fe20008000000 */
[----:B------:R-:W-:Y:S01]  /*7390*/  UMOV UR53, UR9 ;  /* 0x0000000900357c82 */ /* 0x000fe20008000000 */
[----:B----4-:R-:W-:Y:S02]  /*73a0*/  UISETP.NE.AND UP0, UPT, UR32, 0x1, UPT ;  /* 0x000000012000788c */ /* 0x010fe4000bf05270 */
[----:B------:R-:W-:Y:S01]  /*73b0*/  UISETP.NE.AND UP0, UPT, UR35, 0x1, UPT ;  /* 0x000000012300788c */ /* 0x000fe2000bf05270 */
[----:B------:R-:W2:Y:S01]  /*73c0*/  LDCU UR57, c[0x0][0xaa0] ;  /* 0x00015400ff3977ac */ /* 0x000ea20008000800 */
[----:B------:R-:W-:Y:S02]  /*73d0*/  UPLOP3.LUT UP3, UPT, UPT, UPT, UPT, 0x40, 0x4 ;  /* 0x000000000004789c */ /* 0x000fe40003f6e870 */
[----:B------:R-:W-:Y:S01]  /*73e0*/  UISETP.NE.AND UP6, UPT, UR39, 0x1, UPT ;  /* 0x000000012700788c */ /* 0x000fe2000bfc5270 */
[----:B------:R-:W3:Y:S01]  /*73f0*/  LDCU.64 UR18, c[0x0][0xc28] ;  /* 0x00018500ff1277ac */ /* 0x000ee20008000a00 */
[----:B------:R-:W-:-:S02]  /*7400*/  UISETP.NE.AND.EX UP5, UPT, UR25, URZ, UPT, UP5 ;  /* 0x000000ff1900728c */ /* 0x000fc4000bfa5350 */
[----:B------:R-:W-:Y:S02]  /*7410*/  UPRMT UR47, UR10, 0x654, UR47 ;  /* 0x000006540a2f7896 */ /* 0x000fe4000800002f */
[----:B------:R-:W-:Y:S02]  /*7420*/  UPRMT UR46, URZ, 0x654, UR46 ;  /* 0x00000654ff2e7896 */ /* 0x000fe4000800002e */
[----:B------:R-:W-:Y:S02]  /*7430*/  UPRMT UR50, UR10, 0x654, UR36 ;  /* 0x000006540a327896 */ /* 0x000fe40008000024 */
[----:B------:R-:W-:Y:S02]  /*7440*/  UPRMT UR49, UR10, 0x654, UR27 ;  /* 0x000006540a317896 */ /* 0x000fe4000800001b */
[----:B------:R-:W-:Y:S02]  /*7450*/  UPRMT UR48, UR10, 0x654, UR26 ;  /* 0x000006540a307896 */ /* 0x000fe4000800001a */
[----:B------:R-:W-:-:S02]  /*7460*/  USHF.R.U32.HI UR54, URZ, UR29, UR54 ;  /* 0x0000001dff367299 */ /* 0x000fc40008011636 */
[----:B-1----:R-:W-:Y:S02]  /*7470*/  USHF.R.U32.HI UR53, URZ, UR56, UR53 ;  /* 0x00000038ff357299 */ /* 0x002fe40008011635 */
[----:B------:R-:W-:Y:S02]  /*7480*/  UISETP.NE.AND UP2, UPT, UR4, 0x1, UPT ;  /* 0x000000010400788c */ /* 0x000fe4000bf45270 */
[----:B--23--:R-:W-:-:S11]  /*7490*/  UISETP.NE.AND UP0, UPT, UR42, 0x1, UPT ;  /* 0x000000012a00788c */ /* 0x00cfd6000bf05270 */
.L_x_77:
[----:B------:R-:W-:Y:S04]  /*74a0*/  SHF.L.U32 R2, R9, 0x1f, RZ ;  /* 0x0000001f09027819 */ /* 0x000fe800000006ff */
[----:B-1----:R-:W1:Y:S02]  /*74b0*/  SYNCS.PHASECHK.TRANS64.TRYWAIT P0, [UR20+0x90], R2 ;  /* 0x00009002ff0075a7 */ /* 0x002e640008001114 */
[----:B-1----:R-:W-:Y:S05]  /*74c0*/  @!P0 BRA `(.L_x_67) ;  /* 0x00000050006c8947 */ /* 0x002fea0003800000 */
.L_x_154:
[----:B------:R-:W2:Y:S01]  /*74d0*/  LDS.128 R4, [UR20+0xd0] ;  /* 0x0000d014ff047984 */ /* 0x000ea20008000c00 */
[----:B------:R-:W-:Y:S01]  /*74e0*/  @!PT LDS RZ, [RZ] ;  /* 0x00000000fffff984 */ /* 0x000fe20000000800 */
[----:B------:R-:W-:Y:S01]  /*74f0*/  @!PT LDS RZ, [RZ] ;  /* 0x00000000fffff984 */ /* 0x000fe20000000800 */
[----:B------:R-:W-:Y:S01]  /*7500*/  @!PT LDS RZ, [RZ] ;  /* 0x00000000fffff984 */ /* 0x000fe20000000800 */
[----:B------:R-:W-:Y:S01]  /*7510*/  @!PT LDS RZ, [RZ] ;  /* 0x00000000fffff984 */ /* 0x000fe20000000800 */
[----:B------:R3:W-:Y:S06]  /*7520*/  MEMBAR.ALL.CTA ;  /* 0x0000000000007992 */ /* 0x0007ec0000008000 */
[----:B---3--:R-:W3:Y:S02]  /*7530*/  FENCE.VIEW.ASYNC.S ;  /* 0x00000000000073c6 */ /* 0x008ee40000000000 */
[----:B---3--:R-:W-:Y:S01]  /*7540*/  SYNCS.ARRIVE.TRANS64.RED.A1T0 RZ, [UR46], RZ ;  /* 0x000000ffffff79a7 */ /* 0x008fe2000810042e */
[----:B--2---:R-:W-:Y:S11]  /*7550*/  LOP3.LUT P0, RZ, R6, 0x1, RZ, 0xc0, !PT ;  /* 0x0000000106ff7812 */ /* 0x004ff6000780c0ff */
[----:B------:R-:W-:Y:S02]  /*7560*/  @!UPT UIADD3 URZ, UPT, UPT, URZ, URZ, URZ ;  /* 0x000000fffffff290 */ /* 0x000fe4000fffe0ff */
[----:B------:R-:W-:Y:S01]  /*7570*/  VOTEU.ANY UP0, P0 ;  /* 0x0000000000ff7886 */ /* 0x000fe20000000100 */
[----:B------:R-:W-:Y:S11]  /*7580*/  PLOP3.LUT P0, PT, PT, PT, UP0, 0x80, 0x8 ;  /* 0x000000000008781c */ /* 0x000ff60003f0f008 */
[----:B------:R-:W-:Y:S02]  /*7590*/  @!UPT UIADD3 URZ, UPT, UPT, URZ, URZ, URZ ;  /* 0x000000fffffff290 */ /* 0x000fe4000fffe0ff */
[----:B-1----:R-:W-:Y:S02]  /*75a0*/  @P0 MOV R2, R4 ;  /* 0x0000000400020202 */ /* 0x002fe40000000f00 */
[----:B------:R-:W-:Y:S02]  /*75b0*/  @P0 LOP3.LUT R0, R5, 0xffff, RZ, 0xc0, !PT ;  /* 0x0000ffff05000812 */ /* 0x000fe400078ec0ff */
[----:B------:R-:W-:Y:S02]  /*75c0*/  @P0 R2UR UR5, R2 ;  /* 0x00000000020502ca */ /* 0x000fe400000e0000 */
[----:B------:R-:W-:Y:S11]  /*75d0*/  @P0 R2UR UR4, R0 ;  /* 0x00000000000402ca */ /* 0x000ff600000e0000 */
[----:B------:R-:W-:Y:S02]  /*75e0*/  @UP0 UMOV UR16, UR5 ;  /* 0x0000000500100c82 */ /* 0x000fe40008000000 */
[----:B------:R-:W-:Y:S01]  /*75f0*/  @UP0 UMOV UR15, UR4 ;  /* 0x00000004000f0c82 */ /* 0x000fe20008000000 */
[----:B------:R-:W-:Y:S09]  /*7600*/  UISETP.GE.AND UP0, UPT, UR39, 0x1, UPT ;  /* 0x000000012700788c */ /* 0x000ff2000bf06270 */
[----:B------:R-:W-:Y:S05]  /*7610*/  BRA.U !UP0, `(.L_x_68) ;  /* 0x0000000108b47547 */ /* 0x000fea000b800000 */
[----:B------:R-:W-:Y:S02]  /*7620*/  UIMAD.WIDE.U32 UR8, UR15, UR31, URZ ;  /* 0x0000001f0f0872a5 */ /* 0x000fe4000f8e00ff */
[----:B------:R-:W-:Y:S02]  /*7630*/  UP2UR UR14, UPR, URZ, 0x2 ;  /* 0x00000002ff0e7883 */ /* 0x000fe40008000000 */
[----:B------:R-:W-:Y:S02]  /*7640*/  UISETP.NE.AND UP1, UPT, UR30, 0x1, UPT ;  /* 0x000000011e00788c */ /* 0x000fe4000bf25270 */
[----:B------:R-:W-:Y:S02]  /*7650*/  UIMAD.WIDE.U32 UR10, UR16, UR28, URZ ;  /* 0x0000001c100a72a5 */ /* 0x000fe4000f8e00ff */
[----:B------:R-:W-:Y:S02]  /*7660*/  USEL UR4, UR37, UR53, !UP1 ;  /* 0x0000003525047287 */ /* 0x000fe4000c800000 */
[----:B------:R-:W-:Y:S02]  /*7670*/  UISETP.NE.AND UP0, UPT, UR17, 0x1, UPT ;  /* 0x000000011100788c */ /* 0x000fe4000bf05270 */
[----:B------:R-:W-:Y:S02]  /*7680*/  UIMAD.WIDE.U32 UR12, UR4, UR18, URZ ;  /* 0x00000012040c72a5 */ /* 0x000fe4000f8e00ff */
[----:B------:R-:W-:Y:S01]  /*7690*/  USEL UR7, UR38, UR54, !UP0 ;  /* 0x0000003626077287 */ /* 0x000fe2000c000000 */
[----:B------:R-:W-:Y:S02]  /*76a0*/  UMOV UR5, UR9 ;  /* 0x0000000900057c82 */ /* 0x000fe40008000000 */
[----:B------:R-:W-:Y:S02]  /*76b0*/  USHF.R.U32.HI UR6, URZ, UR56, UR5 ;  /* 0x00000038ff067299 */ /* 0x000fe40008011605 */
[----:B------:R-:W-:Y:S02]  /*76c0*/  UIMAD.WIDE.U32 UR22, UR7, UR18, URZ ;  /* 0x00000012071672a5 */ /* 0x000fe4000f8e00ff */
[----:B------:R-:W-:Y:S02]  /*76d0*/  USEL UR6, UR15, UR6, !UP1 ;  /* 0x000000060f067287 */ /* 0x000fe4000c800000 */
[----:B------:R-:W-:Y:S01]  /*76e0*/  UISETP.NE.AND UP1, UPT, UR14, URZ, UPT ;  /* 0x000000ff0e00728c */ /* 0x000fe2000bf25270 */
[----:B------:R-:W-:Y:S01]  /*76f0*/  UMOV UR5, UR11 ;  /* 0x0000000b00057c82 */ /* 0x000fe20008000000 */
[----:B------:R-:W-:Y:S02]  /*7700*/  UIMAD.WIDE.U32 UR10, UR6, UR18, URZ ;  /* 0x00000012060a72a5 */ /* 0x000fe4000f8e00ff */
[----:B------:R-:W-:Y:S03]  /*7710*/  USHF.R.U32.HI UR8, URZ, UR29, UR5 ;  /* 0x0000001dff087299 */ /* 0x000fe60008011605 */
[----:B------:R-:W-:Y:S02]  /*7720*/  UMOV UR5, UR13 ;  /* 0x0000000d00057c82 */ /* 0x000fe40008000000 */
[----:B------:R-:W-:Y:S03]  /*7730*/  @UP6 USHF.R.U32.HI UR4, URZ, UR19, UR5 ;  /* 0x00000013ff046299 */ /* 0x000fe60008011605 */
[----:B------:R-:W-:Y:S01]  /*7740*/  UMOV UR5, UR23 ;  /* 0x0000001700057c82 */ /* 0x000fe20008000000 */
[----:B------:R-:W-:Y:S02]  /*7750*/  UIMAD UR4, UR39, UR4, URZ ;  /* 0x00000004270472a4 */ /* 0x000fe4000f8e02ff */
[----:B------:R-:W-:Y:S02]  /*7760*/  @UP6 USHF.R.U32.HI UR7, URZ, UR19, UR5 ;  /* 0x00000013ff076299 */ /* 0x000fe40008011605 */
[----:B------:R-:W-:Y:S02]  /*7770*/  USEL UR5, UR16, UR8, !UP0 ;  /* 0x0000000810057287 */ /* 0x000fe4000c000000 */
[----:B------:R-:W-:Y:S02]  /*7780*/  UIMAD UR8, UR39, UR7, URZ ;  /* 0x00000007270872a4 */ /* 0x000fe4000f8e02ff */
[----:B------:R-:W-:Y:S03]  /*7790*/  UISETP.GE.AND UP0, UPT, UR6, UR4, UPT ;  /* 0x000000040600728c */ /* 0x000fe6000bf06270 */
[----:B------:R-:W-:Y:S01]  /*77a0*/  UMOV UR4, UR11 ;  /* 0x0000000b00047c82 */ /* 0x000fe20008000000 */
[----:B------:R-:W-:Y:S02]  /*77b0*/  UISETP.GE.OR UP0, UPT, UR5, UR8, UP0 ;  /* 0x000000080500728c */ /* 0x000fe40008706670 */
[----:B------:R-:W-:Y:S02]  /*77c0*/  USHF.R.U32.HI UR4, URZ, UR19, UR4 ;  /* 0x00000013ff047299 */ /* 0x000fe40008011604 */
[----:B------:R-:W-:Y:S02]  /*77d0*/  UIMAD.WIDE.U32 UR8, UR5, UR18, URZ ;  /* 0x00000012050872a5 */ /* 0x000fe4000f8e00ff */
[----:B------:R-:W-:Y:S04]  /*77e0*/  USEL UR10, UR6, UR4, !UP6 ;  /* 0x00000004060a7287 */ /* 0x000fe8000f000000 */
[----:B------:R-:W-:Y:S01]  /*77f0*/  UIADD3 UR11, UPT, UPT, -UR10, URZ, URZ ;  /* 0x000000ff0a0b7290 */ /* 0x000fe2000fffe1ff */
[----:B------:R-:W-:Y:S02]  /*7800*/  @!UP0 UMOV UR4, UR9 ;  /* 0x0000000900048c82 */ /* 0x000fe40008000000 */
[----:B------:R-:W-:Y:S02]  /*7810*/  @!UP0 USHF.R.U32.HI UR4, URZ, UR19, UR4 ;  /* 0x00000013ff048299 */ /* 0x000fe40008011604 */
[----:B------:R-:W-:Y:S02]  /*7820*/  UIMAD UR8, UR39, UR11, UR6 ;  /* 0x0000000b270872a4 */ /* 0x000fe4000f8e0206 */
[----:B------:R-:W-:Y:S04]  /*7830*/  @!UP0 USEL UR4, UR5, UR4, !UP6 ;  /* 0x0000000405048287 */ /* 0x000fe8000f000000 */
[----:B------:R-:W-:Y:S02]  /*7840*/  @!UP0 UIMAD UR8, UR7, UR8, UR4 ;  /* 0x00000008070882a4 */ /* 0x000fe4000f8e0204 */
[----:B------:R-:W-:Y:S02]  /*7850*/  @!UP0 UIADD3 UR9, UPT, UPT, UR10, -UR4, URZ ;  /* 0x800000040a098290 */ /* 0x000fe4000fffe0ff */
[----:B------:R-:W-:Y:S02]  /*7860*/  UIADD3 UR4, UPT, UPT, -UR5, URZ, URZ ;  /* 0x000000ff05047290 */ /* 0x000fe4000fffe1ff */
[----:B------:R-:W-:Y:S02]  /*7870*/  UIADD3 UR7, UPT, UPT, -UR6, URZ, URZ ;  /* 0x000000ff06077290 */ /* 0x000fe4000fffe1ff */
[----:B------:R-:W-:Y:S02]  /*7880*/  @!UP0 UIMAD UR6, UR9, UR39, UR5 ;  /* 0x00000027090682a4 */ /* 0x000fe4000f8e0205 */
[----:B------:R-:W-:Y:S02]  /*7890*/  UIMAD UR16, UR17, UR4, UR16 ;  /* 0x00000004111072a4 */ /* 0x000fe4000f8e0210 */
[----:B------:R-:W-:Y:S01]  /*78a0*/  UIMAD UR15, UR30, UR7, UR15 ;  /* 0x000000071e0f72a4 */ /* 0x000fe2000f8e020f */
[----:B------:R-:W-:Y:S02]  /*78b0*/  @!UP0 UMOV UR5, UR8 ;  /* 0x0000000800058c82 */ /* 0x000fe40008000000 */
[----:B------:R-:W-:Y:S02]  /*78c0*/  UIMAD UR16, UR5, UR17, UR16 ;  /* 0x00000011051072a4 */ /* 0x000fe4000f8e0210 */
[----:B------:R-:W-:Y:S11]  /*78d0*/  UIMAD UR15, UR6, UR30, UR15 ;  /* 0x0000001e060f72a4 */ /* 0x000ff6000f8e020f */
[----:B------:R-:W-:Y:S01]  /*78e0*/  @!UPT UIADD3 URZ, UPT, UPT, URZ, URZ, URZ ;  /* 0x000000fffffff290 */ /* 0x000fe2000fffe0ff */
.L_x_68:
[----:B------:R-:W1:Y:S01]  /*78f0*/  @!UP2 LDCU.128 UR8, c[0x0][0xc10] ;  /* 0x00018200ff08a7ac */ /* 0x000e620008000c00 */
[----:B------:R-:W-:Y:S02]  /*7900*/  ISETP.NE.U32.AND P1, PT, RZ, UR24, PT ;  /* 0x00000018ff007c0c */ /* 0x000fe4000bf25070 */
[----:B------:R-:W-:Y:S02]  /*7910*/  SHF.L.U32 R8, R10, 0x1f, RZ ;  /* 0x0000001f0a087819 */ /* 0x000fe400000006ff */
[----:B------:R-:W-:Y:S01]  /*7920*/  ISETP.NE.AND.EX P1, PT, RZ, UR25, PT, P1 ;  /* 0x00000019ff007c0c */ /* 0x000fe2000bf25310 */
[----:B------:R-:W2:Y:S01]  /*7930*/  @!UP2 LDCU UR5, c[0x0][0xc0c] ;  /* 0x00018180ff05a7ac */ /* 0x000ea20008000800 */
[----:B-1----:R-:W-:Y:S07]  /*7940*/  UIMAD.WIDE.U32 UR6, UR16, UR8, URZ ;  /* 0x00000008100672a5 */ /* 0x002fee000f8e00ff */
[----:B------:R-:W-:Y:S01]  /*7950*/  @!UP2 UMOV UR4, UR7 ;  /* 0x000000070004ac82 */ /* 0x000fe20008000000 */
[----:B--2---:R-:W-:Y:S02]  /*7960*/  @!UP2 UISETP.NE.AND UP0, UPT, UR5, 0x1, UPT ;  /* 0x000000010500a88c */ /* 0x004fe4000bf05270 */
[----:B------:R-:W-:Y:S02]  /*7970*/  @!UP2 USHF.R.U32.HI UR4, URZ, UR9, UR4 ;  /* 0x00000009ff04a299 */ /* 0x000fe40008011604 */
[----:B------:R-:W-:Y:S02]  /*7980*/  UIMAD.WIDE.U32 UR6, UR15, UR11, URZ ;  /* 0x0000000b0f0672a5 */ /* 0x000fe4000f8e00ff */
[----:B------:R-:W-:Y:S02]  /*7990*/  @!UP2 USEL UR8, UR16, UR4, !UP0 ;  /* 0x000000041008a287 */ /* 0x000fe4000c000000 */
[----:B------:R-:W-:Y:S03]  /*79a0*/  @!UP2 UISETP.NE.AND UP0, UPT, UR10, 0x1, UPT ;  /* 0x000000010a00a88c */ /* 0x000fe6000bf05270 */
[----:B------:R-:W-:Y:S01]  /*79b0*/  @!UP2 UMOV UR6, UR7 ;  /* 0x000000070006ac82 */ /* 0x000fe20008000000 */
[----:B------:R-:W-:Y:S01]  /*79c0*/  USHF.L.U32 UR7, UR21, 0x7, URZ ;  /* 0x0000000715077899 */ /* 0x000fe200080006ff */
[----:B------:R-:W1:Y:S02]  /*79d0*/  @!UP2 LDCU UR4, c[0x0][0xc20] ;  /* 0x00018400ff04a7ac */ /* 0x000e640008000800 */
[----:B-1----:R-:W-:Y:S04]  /*79e0*/  @!UP2 USHF.R.U32.HI UR6, URZ, UR4, UR6 ;  /* 0x00000004ff06a299 */ /* 0x002fe80008011606 */
[----:B------:R-:W-:Y:S04]  /*79f0*/  @!UP2 USEL UR6, UR15, UR6, !UP0 ;  /* 0x000000060f06a287 */ /* 0x000fe8000c000000 */
[----:B------:R-:W-:Y:S02]  /*7a00*/  @!UP2 UIADD3 UR4, UPT, UPT, -UR8, UR6, URZ ;  /* 0x000000060804a290 */ /* 0x000fe4000fffe1ff */
[----:B------:R-:W-:Y:S02]  /*7a10*/  @!UP2 UIADD3 UR6, UPT, UPT, UR8, -UR6, URZ ;  /* 0x800000060806a290 */ /* 0x000fe4000fffe0ff */
[----:B------:R-:W-:Y:S02]  /*7a20*/  @!UP2 UIMAD UR16, UR4, UR5, UR16 ;  /* 0x000000050410a2a4 */ /* 0x000fe4000f8e0210 */
[----:B------:R-:W-:Y:S01]  /*7a30*/  @!UP2 UIMAD UR15, UR6, UR10, UR15 ;  /* 0x0000000a060fa2a4 */ /* 0x000fe2000f8e020f */
[----:B------:R-:W-:Y:S11]  /*7a40*/  BRA.U UP3, `(.L_x_69) ;  /* 0x0000000103107547 */ /* 0x000ff6000b800000 */
[----:B------:R-:W-:Y:S04]  /*7a50*/  MOV R2, UR55 ;  /* 0x0000003700027c02 */ /* 0x000fe80008000f00 */
[----:B------:R-:W-:Y:S04]  /*7a60*/  SHF.L.U32 R2, R2, 0x1f, RZ ;  /* 0x0000001f02027819 */ /* 0x000fe800000006ff */
[----:B------:R-:W1:Y:S02]  /*7a70*/  SYNCS.PHASECHK.TRANS64.TRYWAIT P2, [UR20+0x88], R2 ;  /* 0x00008802ff0075a7 */ /* 0x000e640008041114 */
[----:B-1----:R-:W-:Y:S05]  /*7a80*/  @!P2 BRA `(.L_x_70) ;  /* 0x0000004c0014a947 */ /* 0x002fea0003800000 */
.L_x_69:
[----:B------:R-:W-:Y:S05]  /*7a90*/  BRA.U !UP5, `(.L_x_71) ;  /* 0x000000010d387547 */ /* 0x000fea000b800000 */
[----:B------:R-:W-:Y:S01]  /*7aa0*/  UPLOP3.LUT UP1, UPT, UPT, UPT, UP4, 0x80, 0x8 ;  /* 0x000000000008789c */ /* 0x000fe20003f2f040 */
[----:B-1----:R-:W-:Y:S01]  /*7ab0*/  HFMA2 R0, -RZ, RZ, 0, 5.9604644775390625e-08 ;  /* 0x00000001ff007431 */ /* 0x002fe200000001ff */
[----:B------:R-:W1:Y:S01]  /*7ac0*/  LDCU.64 UR8, c[0x0][0x358] ;  /* 0x00006b00ff0877ac */ /* 0x000e620008000a00 */
[----:B------:R-:W-:Y:S03]  /*7ad0*/  IMAD.MOV.U32 R63, RZ, RZ, 0x1 ;  /* 0x00000001ff3f7424 */ /* 0x000fe600078e00ff */
[----:B------:R-:W-:Y:S05]  /*7ae0*/  PLOP3.LUT P2, PT, PT, PT, UP1, 0x80, 0x8 ;  /* 0x000000000008781c */ /* 0x000fea0003f4f018 */
[----:B------:R-:W2:Y:S01]  /*7af0*/  @UP1 LDCU.64 UR4, c[0x0][0x988] ;  /* 0x00013100ff0417ac */ /* 0x000ea20008000a00 */
[----:B------:R-:W-:Y:S07]  /*7b00*/  @UP1 UIMAD UR6, UR52, UR24, URZ ;  /* 0x00000018340612a4 */ /* 0x000fee000f8e02ff */
[----:B------:R-:W-:Y:S01]  /*7b10*/  @!P2 PRMT R63, R0, 0x7610, R63 ;  /* 0x00007610003fa816 */ /* 0x000fe2000000003f */
[----:B--2---:R-:W-:Y:S06]  /*7b20*/  @UP1 UIMAD.WIDE UR4, UR6, 0x4, UR4 ;  /* 0x00000004060418a5 */ /* 0x004fec000f8e0204 */
[----:B------:R-:W-:Y:S01]  /*7b30*/  IMAD.U32 R14, RZ, RZ, UR4 ;  /* 0x00000004ff0e7e24 */ /* 0x000fe2000f8e00ff */
[----:B------:R-:W-:Y:S04]  /*7b40*/  MOV R15, UR5 ;  /* 0x00000005000f7c02 */ /* 0x000fe80008000f00 */
[----:B------:R-:W2:Y:S01]  /*7b50*/  @!UP1 LDCU UR4, c[0x0][0x980] ;  /* 0x00013000ff0497ac */ /* 0x000ea20008000800 */
[----:B-1---5:R3:W5:Y:S02]  /*7b60*/  @P2 LDG.E R27, desc[UR8][R14.64] ;  /* 0x000000080e1b2981 */ /* 0x022764000c1e1900 */
[----:B--23--:R-:W-:Y:S07]  /*7b70*/  @!P2 IMAD.U32 R27, RZ, RZ, UR4 ;  /* 0x00000004ff1bae24 */ /* 0x00cfee000f8e00ff */
.L_x_71:
[----:B-----5:R-:W-:Y:S01]  /*7b80*/  @!P1 FSETP.EQ.AND P3, PT, R27, RZ, PT ;  /* 0x000000ff1b00920b */ /* 0x020fe20003f62000 */
[----:B------:R-:W-:Y:S01]  /*7b90*/  @!UPT UIADD3 URZ, UPT, UPT, URZ, URZ, URZ ;  /* 0x000000fffffff290 */ /* 0x000fe2000fffe0ff */
[----:B------:R-:W-:Y:S11]  /*7ba0*/  @!P1 BRA `(.L_x_72) ;  /* 0x0000000000149947 */ /* 0x000ff60003800000 */
[----:B------:R-:W-:Y:S02]  /*7bb0*/  LOP3.LUT P1, RZ, R63, 0xff, RZ, 0xc0, !PT ;  /* 0x000000ff3fff7812 */ /* 0x000fe4000782c0ff */
[----:B------:R-:W-:Y:S04]  /*7bc0*/  PLOP3.LUT P3, PT, PT, PT, UP1, 0x80, 0x8 ;  /* 0x000000000008781c */ /* 0x000fe80003f6f018 */
[----:B------:R-:W-:Y:S07]  /*7bd0*/  PLOP3.LUT P3, PT, P3, PT, PT, 0x8, 0x80 ;  /* 0x000000000080781c */ /* 0x000fee0001f6e170 */
[----:B------:R-:W-:Y:S11]  /*7be0*/  @P1 FSETP.EQ.AND P3, PT, R27, RZ, PT ;  /* 0x000000ff1b00120b */ /* 0x000ff60003f62000 */
[----:B------:R-:W-:Y:S02]  /*7bf0*/  @!UPT UIADD3 URZ, UPT, UPT, URZ, URZ, URZ ;  /* 0x000000fffffff290 */ /* 0x000fe4000fffe0ff */
.L_x_72:
[----:B------:R-:W-:Y:S01]  /*7c00*/  USHF.L.U32 UR11, UR51, 0x6, URZ ;  /* 0x00000006330b7899 */ /* 0x000fe200080006ff */
[----:B------:R-:W2:Y:S01]  /*7c10*/  SYNCS.PHASECHK.TRANS64.TRYWAIT P1, [UR20+0x60], R8 ;  /* 0x00006008ff0075a7 */ /* 0x000ea20008021114 */
[----:B------:R-:W-:Y:S02]  /*7c20*/  UISETP.NE.AND UP0, UPT, UR32, 0x1, UPT ;  /* 0x000000012000788c */ /* 0x000fe4000bf05270 */
[----:B------:R-:W-:Y:S01]  /*7c30*/  UIMAD.WIDE.U32 UR4, UR11, UR33, URZ ;  /* 0x000000210b0472a5 */ /* 0x000fe2000f8e00ff */
[----:B------:R-:W-:Y:S04]  /*7c40*/  ELECT P2, URZ, PT ;  /* 0x0000000000ff782f */ /* 0x000fe80003840000 */
[----:B------:R-:W-:Y:S02]  /*7c50*/  PLOP3.LUT P2, PT, P3, P2, PT, 0xf2, 0x2f ;  /* 0x00000000002f781c */ /* 0x000fe40001f45e72 */
[----:B------:R-:W-:Y:S02]  /*7c60*/  UMOV UR4, UR5 ;  /* 0x0000000500047c82 */ /* 0x000fe40008000000 */
[----:B------:R-:W-:Y:S04]  /*7c70*/  USHF.R.U32.HI UR4, URZ, UR34, UR4 ;  /* 0x00000022ff047299 */ /* 0x000fe80008011604 */
[----:B------:R-:W-:Y:S02]  /*7c80*/  USEL UR12, UR11, UR4, !UP0 ;  /* 0x000000040b0c7287 */ /* 0x000fe4000c000000 */
[----:B------:R-:W-:Y:S02]  /*7c90*/  UISETP.NE.AND UP0, UPT, UR35, 0x1, UPT ;  /* 0x000000012300788c */ /* 0x000fe4000bf05270 */
[----:B------:R-:W-:Y:S02]  /*7ca0*/  UIMAD.WIDE.U32 UR4, UR12, UR40, URZ ;  /* 0x000000280c0472a5 */ /* 0x000fe4000f8e00ff */
[----:B------:R-:W-:Y:S01]  /*7cb0*/  UIADD3 UR6, UPT, UPT, -UR12, URZ, URZ ;  /* 0x000000ff0c067290 */ /* 0x000fe2000fffe1ff */
[----:B-1----:R-:W-:Y:S03]  /*7cc0*/  @!P2 IMAD.MOV.U32 R0, RZ, 0x20, RZ ;  /* 0x00000020ff00a824 */ /* 0x002fe600078e00ff */
[----:B------:R-:W-:Y:S01]  /*7cd0*/  UIMAD UR11, UR32, UR6, UR11 ;  /* 0x00000006200b72a4 */ /* 0x000fe2000f8e020b */
[----:B------:R-:W-:Y:S01]  /*7ce0*/  @!P2 IMAD.MOV.U32 R0, RZ, 0x400, R0 ;  /* 0x00000400ff00a824 */ /* 0x000fe200078e0000 */
[----:B------:R-:W-:Y:S02]  /*7cf0*/  UMOV UR4, UR5 ;  /* 0x0000000500047c82 */ /* 0x000fe40008000000 */
[----:B------:R-:W-:Y:S04]  /*7d00*/  USHF.R.U32.HI UR4, URZ, UR41, UR4 ;  /* 0x00000029ff047299 */ /* 0x000fe80008011604 */
[----:B------:R-:W-:Y:S02]  /*7d10*/  USEL UR13, UR12, UR4, !UP0 ;  /* 0x000000040c0d7287 */ /* 0x000fe4000c000000 */
[----:B------:R-:W-:Y:S02]  /*7d20*/  UISETP.NE.AND UP0, UPT, UR42, 0x1, UPT ;  /* 0x000000012a00788c */ /* 0x000fe4000bf05270 */
[----:B------:R-:W-:Y:S07]  /*7d30*/  UIMAD.WIDE.U32 UR4, UR13, UR43, URZ ;  /* 0x0000002b0d0472a5 */ /* 0x000fee000f8e00ff */
[----:B------:R-:W-:Y:S02]  /*7d40*/  UMOV UR4, UR5 ;  /* 0x0000000500047c82 */ /* 0x000fe40008000000 */
[----:B------:R-:W-:Y:S04]  /*7d50*/  USHF.R.U32.HI UR4, URZ, UR57, UR4 ;  /* 0x00000039ff047299 */ /* 0x000fe80008011604 */
[----:B------:R-:W-:Y:S02]  /*7d60*/  USEL UR14, UR13, UR4, !UP0 ;  /* 0x000000040d0e7287 */ /* 0x000fe4000c000000 */
[----:B------:R-:W-:Y:S02]  /*7d70*/  UIADD3 UR4, UPT, UPT, -UR13, URZ, URZ ;  /* 0x000000ff0d047290 */ /* 0x000fe4000fffe1ff */
[----:B------:R-:W-:Y:S02]  /*7d80*/  UIADD3 UR5, UPT, UPT, -UR14, URZ, URZ ;  /* 0x000000ff0e057290 */ /* 0x000fe4000fffe1ff */
[----:B------:R-:W-:Y:S02]  /*7d90*/  UIMAD UR12, UR35, UR4, UR12 ;  /* 0x00000004230c72a4 */ /* 0x000fe4000f8e020c */
[----:B------:R-:W-:Y:S01]  /*7da0*/  UIMAD UR13, UR42, UR5, UR13 ;  /* 0x000000052a0d72a4 */ /* 0x000fe2000f8e020d */
[----:B--2---:R-:W-:Y:S11]  /*7db0*/  @!P1 BRA `(.L_x_73) ;  /* 0x0000004800609947 */ /* 0x004ff60003800000 */
.L_x_157:
[----:B------:R-:W-:Y:S01]  /*7dc0*/  @!P2 R2UR UR4, R0 ;  /* 0x000000000004a2ca */ /* 0x000fe200000e0000 */
[----:B------:R-:W-:Y:S01]  /*7dd0*/  VOTEU.ALL UP0, P2 ;  /* 0x0000000000ff7886 */ /* 0x000fe20001000000 */
[----:B-1----:R-:W-:Y:S04]  /*7de0*/  @!P2 IADD3 R2, P1, PT, R12, 0x680, RZ ;  /* 0x000006800c02a810 */ /* 0x002fe80007f3e0ff */
[----:B------:R-:W-:Y:S01]  /*7df0*/  @!P2 R2UR UR5, R2 ;  /* 0x000000000205a2ca */ /* 0x000fe200000e0000 */
[----:B------:R-:W-:Y:S01]  /*7e00*/  @!P2 IMAD.X R0, RZ, RZ, R13, P1 ;  /* 0x000000ffff00a224 */ /* 0x000fe200008e060d */
[----:B------:R-:W-:Y:S05]  /*7e10*/  @!UP0 UIADD3 UR8, UPT, UPT, UR20, 0x400, URZ ;  /* 0x0000040014088890 */ /* 0x000fea000fffe0ff */
[----:B------:R-:W-:Y:S01]  /*7e20*/  @!UP0 UPRMT UR6, UR4, 0x5410, URZ ;  /* 0x0000541004068896 */ /* 0x000fe200080000ff */
[----:B------:R-:W-:Y:S01]  /*7e30*/  @!P2 R2UR UR4, R0 ;  /* 0x000000000004a2ca */ /* 0x000fe200000e0000 */
[----:B------:R-:W-:Y:S01]  /*7e40*/  VOTEU.ALL UP0, P2 ;  /* 0x0000000000ff7886 */ /* 0x000fe20001000000 */
[----:B------:R-:W-:Y:S03]  /*7e50*/  @!P2 IMAD.MOV.U32 R0, RZ, RZ, 0x2000 ;  /* 0x00002000ff00a424 */ /* 0x000fe600078e00ff */
[----:B------:R-:W-:Y:S01]  /*7e60*/  IMAD.U32 R14, RZ, RZ, UR5 ;  /* 0x00000005ff0e7e24 */ /* 0x000fe2000f8e00ff */
[----:B------:R-:W-:Y:S01]  /*7e70*/  @!UP0 UMOV UR9, UR36 ;  /* 0x0000002400098c82 */ /* 0x000fe20008000000 */
[----:B------:R-:W-:Y:S06]  /*7e80*/  @!UP0 UMOV UR10, UR7 ;  /* 0x00000007000a8c82 */ /* 0x000fec0008000000 */
[----:B------:R-:W-:Y:S01]  /*7e90*/  IMAD.U32 R15, RZ, RZ, UR4 ;  /* 0x00000004ff0f7e24 */ /* 0x000fe2000f8e00ff */
[----:B------:R-:W-:Y:S04]  /*7ea0*/  @!P2 R2UR UR4, R14 ;  /* 0x000000000e04a2ca */ /* 0x000fe800000e0000 */
[----:B------:R-:W-:Y:S11]  /*7eb0*/  @!P2 R2UR UR5, R15 ;  /* 0x000000000f05a2ca */ /* 0x000ff600000e0000 */
[----:B------:R-:W-:Y:S02]  /*7ec0*/  @!UPT UIADD3 URZ, UPT, UPT, URZ, URZ, URZ ;  /* 0x000000fffffff290 */ /* 0x000fe4000fffe0ff */
[----:B------:R1:W-:Y:S01]  /*7ed0*/  @!UP0 UTMALDG.5D.IM2COL [UR8], [UR4], UR6 ;  /* 0x00000008040083b4 */ /* 0x0003e20008060006 */
[----:B------:R2:W-:Y:S01]  /*7ee0*/  @!P2 SYNCS.ARRIVE.TRANS64.RED.A0TR RZ, [UR20+0x40], R0 ;  /* 0x00004000ffffa9a7 */ /* 0x0005e20008300414 */
[----:B------:R-:W-:Y:S01]  /*7ef0*/  SYNCS.ARRIVE.TRANS64.RED.A1T0 RZ, [UR50], RZ ;  /* 0x000000ffffff79a7 */ /* 0x000fe20008100432 */
[----:B--2---:R-:W-:Y:S01]  /*7f00*/  @!P2 IMAD.MOV.U32 R0, RZ, 0x20, RZ ;  /* 0x00000020ff00a824 */ /* 0x004fe200078e00ff */
[----:B------:R-:W2:Y:S03]  /*7f10*/  SYNCS.PHASECHK.TRANS64.TRYWAIT P1, [UR20+0x68], R8 ;  /* 0x00006808ff0075a7 */ /* 0x000ea60008021114 */
[----:B------:R-:W-:Y:S01]  /*7f20*/  @!P2 IMAD.MOV.U32 R0, RZ, 0x400, R0 ;  /* 0x00000400ff00a824 */ /* 0x000fe200078e0000 */
[----:B-12---:R-:W-:Y:S06]  /*7f30*/  @!P1 BRA `(.L_x_74) ;  /* 0x0000004800189947 */ /* 0x006fec0003800000 */
.L_x_159:
[----:B------:R-:W-:Y:S01]  /*7f40*/  @!P2 R2UR UR4, R0 ;  /* 0x000000000004a2ca */ /* 0x000fe200000e0000 */
[----:B------:R-:W-:Y:S01]  /*7f50*/  VOTEU.ALL UP0, P2 ;  /* 0x0000000000ff7886 */ /* 0x000fe20001000000 */
[----:B-1----:R-:W-:Y:S04]  /*7f60*/  @!P2 IADD3 R2, P1, PT, R12, 0x680, RZ ;  /* 0x000006800c02a810 */ /* 0x002fe80007f3e0ff */
[----:B------:R-:W-:Y:S01]  /*7f70*/  @!P2 R2UR UR5, R2 ;  /* 0x000000000205a2ca */ /* 0x000fe200000e0000 */
[----:B------:R-:W-:Y:S01]  /*7f80*/  @!P2 IMAD.X R0, RZ, RZ, R13, P1 ;  /* 0x000000ffff00a224 */ /* 0x000fe200008e060d */
[----:B------:R-:W-:Y:S02]  /*7f90*/  @!UP0 UIADD3 UR10, UPT, UPT, UR7, 0x20, URZ ;  /* 0x00000020070a8890 */ /* 0x000fe4000fffe0ff */
[----:B------:R-:W-:Y:S03]  /*7fa0*/  @!UP0 UIADD3 UR8, UPT, UPT, UR20, 0x2400, URZ ;  /* 0x0000240014088890 */ /* 0x000fe6000fffe0ff */
[----:B------:R-:W-:Y:S01]  /*7fb0*/  @!UP0 UPRMT UR6, UR4, 0x5410, URZ ;  /* 0x0000541004068896 */ /* 0x000fe200080000ff */
[----:B------:R-:W-:Y:S01]  /*7fc0*/  @!P2 R2UR UR4, R0 ;  /* 0x000000000004a2ca */ /* 0x000fe200000e0000 */
[----:B------:R-:W-:Y:S01]  /*7fd0*/  VOTEU.ALL UP0, P2 ;  /* 0x0000000000ff7886 */ /* 0x000fe20001000000 */
[----:B------:R-:W-:Y:S03]  /*7fe0*/  @!P2 IMAD.MOV.U32 R0, RZ, RZ, 0x2000 ;  /* 0x00002000ff00a424 */ /* 0x000fe600078e00ff */
[----:B------:R-:W-:Y:S01]  /*7ff0*/  IMAD.U32 R14, RZ, RZ, UR5 ;  /* 0x00000005ff0e7e24 */ /* 0x000fe2000f8e00ff */
[----:B------:R-:W-:Y:S07]  /*8000*/  @!UP0 UMOV UR9, UR27 ;  /* 0x0000001b00098c82 */ /* 0x000fee0008000000 */
        /* <DEDUP_REMOVED lines=11> */
.L_x_161:
        /* <DEDUP_REMOVED lines=20> */
[----:B--2---:R-:W-:Y:S01]  /*8200*/  @P0 SHF.R.U32.HI R0, RZ, 0x10, R5 ;  /* 0x00000010ff000819 */ /* 0x004fe20000011605 */
[----:B------:R-:W2:Y:S03]  /*8210*/  SYNCS.PHASECHK.TRANS64.TRYWAIT P1, [UR20+0x78], R8 ;  /* 0x00007808ff0075a7 */ /* 0x000ea60008021114 */
[----:B------:R-:W-:Y:S01]  /*8220*/  @P0 R2UR UR52, R0 ;  /* 0x00000000003402ca */ /* 0x000fe200000e0000 */
[----:B------:R-:W-:Y:S03]  /*8230*/  @!UPT UIADD3 URZ, UPT, UPT, URZ, URZ, URZ ;  /* 0x000000fffffff290 */ /* 0x000fe6000fffe0ff */
[----:B-12---:R-:W-:Y:S11]  /*8240*/  @!P1 BRA `(.L_x_76) ;  /* 0x0000004400849947 */ /* 0x006ff60003800000 */
.L_x_163:
[----:B-1----:R-:W-:Y:S01]  /*8250*/  @!P2 IMAD.MOV.U32 R0, RZ, 0x20, RZ ;  /* 0x00000020ff00a824 */ /* 0x002fe200078e00ff */
[----:B------:R-:W-:Y:S01]  /*8260*/  @!P2 IADD3 R2, P0, PT, R12, 0x680, RZ ;  /* 0x000006800c02a810 */ /* 0x000fe20007f1e0ff */
[----:B------:R-:W-:Y:S01]  /*8270*/  VOTEU.ALL UP0, P2 ;  /* 0x0000000000ff7886 */ /* 0x000fe20001000000 */
[----:B------:R-:W-:Y:S01]  /*8280*/  UIADD3 UR21, UPT, UPT, UR15, UR45, URZ ;  /* 0x0000002d0f157290 */ /* 0x000fe2000fffe0ff */
[----:B------:R-:W-:Y:S01]  /*8290*/  @!P2 IMAD.MOV.U32 R0, RZ, 0x400, R0 ;  /* 0x00000400ff00a824 */ /* 0x000fe200078e0000 */
[----:B------:R-:W-:Y:S01]  /*82a0*/  @!P2 R2UR UR5, R2 ;  /* 0x000000000205a2ca */ /* 0x000fe200000e0000 */
[----:B------:R-:W-:Y:S01]  /*82b0*/  UIADD3 UR51, UPT, UPT, UR16, UR44, URZ ;  /* 0x0000002c10337290 */ /* 0x000fe2000fffe0ff */
[----:B------:R-:W-:Y:S01]  /*82c0*/  LOP3.LUT R10, R10, 0x1, RZ, 0x3c, !PT ;  /* 0x000000010a0a7812 */ /* 0x000fe200078e3cff */
[----:B------:R-:W-:Y:S01]  /*82d0*/  @!UP0 UIADD3 UR8, UPT, UPT, UR20, 0x6400, URZ ;  /* 0x0000640014088890 */ /* 0x000fe2000fffe0ff */
[----:B------:R-:W-:Y:S01]  /*82e0*/  @!P2 R2UR UR4, R0 ;  /* 0x000000000004a2ca */ /* 0x000fe200000e0000 */
[----:B------:R-:W-:Y:S01]  /*82f0*/  @!P2 IMAD.X R0, RZ, RZ, R13, P0 ;  /* 0x000000ffff00a224 */ /* 0x000fe200000e060d */
[----:B------:R-:W-:Y:S01]  /*8300*/  @!UP0 UIADD3 UR10, UPT, UPT, UR7, 0x60, URZ ;  /* 0x00000060070a8890 */ /* 0x000fe2000fffe0ff */
[----:B------:R-:W-:Y:S01]  /*8310*/  LOP3.LUT P0, RZ, R6, 0x1, RZ, 0xc0, !PT ;  /* 0x0000000106ff7812 */ /* 0x000fe2000780c0ff */
[----:B------:R-:W-:Y:S01]  /*8320*/  @!UP0 UIADD3 UR9, UPT, UPT, UR20, 0x58, URZ ;  /* 0x0000005814098890 */ /* 0x000fe2000fffe0ff */
[----:B------:R-:W-:Y:S01]  /*8330*/  LOP3.LUT R9, R9, 0x1, RZ, 0x3c, !PT ;  /* 0x0000000109097812 */ /* 0x000fe200078e3cff */
[----:B------:R-:W-:Y:S03]  /*8340*/  UPLOP3.LUT UP3, UPT, UPT, UPT, UPT, 0x80, 0x8 ;  /* 0x000000000008789c */ /* 0x000fe60003f6f070 */
[----:B------:R-:W-:Y:S04]  /*8350*/  IMAD.U32 R14, RZ, RZ, UR5 ;  /* 0x00000005ff0e7e24 */ /* 0x000fe8000f8e00ff */
[----:B------:R-:W-:Y:S01]  /*8360*/  @!UP0 UPRMT UR6, UR4, 0x5410, URZ ;  /* 0x0000541004068896 */ /* 0x000fe200080000ff */
[----:B------:R-:W-:Y:S01]  /*8370*/  @!P2 R2UR UR4, R0 ;  /* 0x000000000004a2ca */ /* 0x000fe200000e0000 */
[----:B------:R-:W-:Y:S11]  /*8380*/  VOTEU.ALL UP0, P2 ;  /* 0x0000000000ff7886 */ /* 0x000ff60001000000 */
[----:B------:R-:W-:Y:S01]  /*8390*/  @!UPT UIADD3 URZ, UPT, UPT, URZ, URZ, URZ ;  /* 0x000000fffffff290 */ /* 0x000fe2000fffe0ff */
[----:B------:R-:W-:Y:S01]  /*83a0*/  IMAD.U32 R15, RZ, RZ, UR4 ;  /* 0x00000004ff0f7e24 */ /* 0x000fe2000f8e00ff */
[----:B------:R-:W-:Y:S04]  /*83b0*/  @!P2 R2UR UR4, R14 ;  /* 0x000000000e04a2ca */ /* 0x000fe800000e0000 */
[----:B------:R-:W-:Y:S11]  /*83c0*/  @!P2 R2UR UR5, R15 ;  /* 0x000000000f05a2ca */ /* 0x000ff600000e0000 */
[----:B------:R-:W-:Y:S02]  /*83d0*/  @!UPT UIADD3 URZ, UPT, UPT, URZ, URZ, URZ ;  /* 0x000000fffffff290 */ /* 0x000fe4000fffe0ff */
[----:B------:R1:W-:Y:S01]  /*83e0*/  @!UP0 UTMALDG.5D.IM2COL [UR8], [UR4], UR6 ;  /* 0x00000008040083b4 */ /* 0x0003e20008060006 */
[----:B------:R1:W-:Y:S01]  /*83f0*/  @!P2 SYNCS.ARRIVE.TRANS64.RED.A0TR RZ, [UR20+0x58], R3 ;  /* 0x00005803ffffa9a7 */ /* 0x0003e20008300414 */
[----:B------:R-:W-:Y:S01]  /*8400*/  SYNCS.ARRIVE.TRANS64.RED.A1T0 RZ, [UR47], RZ ;  /* 0x000000ffffff79a7 */ /* 0x000fe2000810042f */
[----:B------:R-:W-:Y:S05]  /*8410*/  @P0 BRA `(.L_x_77) ;  /* 0xfffffff000200947 */ /* 0x000fea000383ffff */
[----:B------:R-:W-:-:S04]  /*8420*/  SHF.L.U32 R2, R10, 0x1f, RZ ;  /* 0x0000001f0a027819 */ /* 0x000fc800000006ff */
[----:B------:R-:W2:Y:S02]  /*8430*/  SYNCS.PHASECHK.TRANS64.TRYWAIT P0, [UR20+0x60], R2 ;  /* 0x00006002ff0075a7 */ /* 0x000ea40008001114 */
[----:B--2---:R-:W-:Y:S05]  /*8440*/  @!P0 BRA `(.L_x_78) ;  /* 0x00000044001c8947 */ /* 0x004fea0003800000 */
.L_x_165:
[----:B------:R-:W3:Y:S02]  /*8450*/  SYNCS.PHASECHK.TRANS64.TRYWAIT P0, [UR20+0x68], R2 ;  /* 0x00006802ff0075a7 */ /* 0x000ee40008001114 */
[----:B---3--:R-:W-:Y:S05]  /*8460*/  @!P0 BRA `(.L_x_79) ;  /* 0x00000044002c8947 */ /* 0x008fea0003800000 */
.L_x_167:
[----:B------:R-:W3:Y:S02]  /*8470*/  SYNCS.PHASECHK.TRANS64.TRYWAIT P0, [UR20+0x70], R2 ;  /* 0x00007002ff0075a7 */ /* 0x000ee40008001114 */
[----:B---3--:R-:W-:Y:S05]  /*8480*/  @!P0 BRA `(.L_x_80) ;  /* 0x00000044003c8947 */ /* 0x008fea0003800000 */
.L_x_169:
[----:B--2---:R-:W-:-:S07]  /*8490*/  MOV R0, UR20 ;  /* 0x0000001400007c02 */ /* 0x004fce0008000f00 */
.L_x_81:
[----:B--2---:R-:W-:-:S04]  /*84a0*/  SHF.L.U32 R2, R10, 0x1f, RZ ;  /* 0x0000001f0a027819 */ /* 0x004fc800000006ff */
[----:B------:R2:W3:Y:S03]  /*84b0*/  SYNCS.PHASECHK.TRANS64.TRYWAIT P0, [R0+URZ+0x78], R2 ;  /* 0x00007802000075a7 */ /* 0x0004e600080011ff */
[----:B---3--:R-:W-:Y:S05]  /*84c0*/  @!P0 NANOSLEEP.SYNCS 0x989680 ;  /* 0x009896800000895d */ /* 0x008fea0003900000 */
[----:B------:R-:W3:Y:S02]  /*84d0*/  @!P0 SYNCS.PHASECHK.TRANS64 P0, [R0+URZ+0x78], R2 ;  /* 0x00007802000085a7 */ /* 0x000ee400080010ff */
[----:B-1-3--:R-:W-:Y:S05]  /*84e0*/  @P0 EXIT ;  /* 0x000000000000094d */ /* 0x00afea0003800000 */
[----:B------:R-:W-:Y:S05]  /*84f0*/  BRA `(.L_x_81) ;  /* 0xfffffffc00e87947 */ /* 0x000fea000383ffff */
.L_x_66:
[----:B------:R-:W-:-:S06]  /*8500*/  UISETP.GE.AND UP0, UPT, UR18, 0x4, UPT ;  /* 0x000000041200788c */ /* 0x000fcc000bf06270 */
[----:B------:R-:W-:-:S13]  /*8510*/  PLOP3.LUT P0, PT, PT, PT, UP0, 0x80, 0x8 ;  /* 0x000000000008781c */ /* 0x000fda0003f0f008 */
[----:B------:R-:W-:Y:S05]  /*8520*/  @!P0 EXIT ;  /* 0x000000000000894d */ /* 0x000fea0003800000 */
[----:B------:R-:W1:Y:S08]  /*8530*/  S2UR UR4, SR_CgaCtaId ;  /* 0x00000000000479c3 */ /* 0x000e700000008800 */
[----:B------:R-:W-:Y:S01]  /*8540*/  BAR.SYNC.DEFER_BLOCKING 0x6, 0xa0 ;  /* 0x0182800000007b1d */ /* 0x000fe20000010000 */
[C---:B------:R-:W-:Y:S01]  /*8550*/  IMAD.SHL.U32 R3, R62.reuse, 0x20, RZ ;  /* 0x000000203e037824 */ /* 0x040fe200078e00ff */
[C---:B------:R-:W-:Y:S01]  /*8560*/  R2P PR, R62.reuse, 0x6 ;  /* 0x000000063e007804 */ /* 0x040fe20000000000 */
[----:B------:R-:W-:-:S02]  /*8570*/  IMAD.SHL.U32 R0, R62, 0x10, RZ ;  /* 0x000000103e007824 */ /* 0x000fc400078e00ff */
[----:B------:R-:W-:Y:S02]  /*8580*/  HFMA2 R60, -RZ, RZ, 0, 5.9604644775390625e-08 ;  /* 0x00000001ff3c7431 */ /* 0x000fe400000001ff */
[C---:B------:R-:W-:Y:S01]  /*8590*/  IMAD.SHL.U32 R61, R62.reuse, 0x4, RZ ;  /* 0x000000043e3d7824 */ /* 0x040fe200078e00ff */
[----:B------:R-:W-:Y:S01]  /*85a0*/  UMOV UR49, 0x400 ;  /* 0x0000040000317882 */ /* 0x000fe20000000000 */
[C---:B------:R-:W-:Y:S01]  /*85b0*/  LOP3.LUT R4, R3.reuse, 0xe0, RZ, 0xc0, !PT ;  /* 0x000000e003047812 */ /* 0x040fe200078ec0ff */
[----:B------:R-:W2:Y:S01]  /*85c0*/  LDC.64 R50, c[0x0][0x9b0] ;  /* 0x00026c00ff327b82 */ /* 0x000ea20000000a00 */
[----:B------:R-:W-:Y:S01]  /*85d0*/  LOP3.LUT R3, R3, 0x100, RZ, 0xc0, !PT ;  /* 0x0000010003037812 */ /* 0x000fe200078ec0ff */
[----:B------:R-:W-:Y:S01]  /*85e0*/  IMAD.U32 R23, R62, 0x10000, RZ ;  /* 0x000100003e177824 */ /* 0x000fe200078e00ff */
[----:B------:R-:W-:Y:S01]  /*85f0*/  LOP3.LUT R61, R4, 0x1c, R61, 0xf8, !PT ;  /* 0x0000001c043d7812 */ /* 0x000fe200078ef83d */
[----:B------:R-:W-:Y:S01]  /*8600*/  IMAD.MOV.U32 R73, RZ, RZ, 0x10 ;  /* 0x00000010ff497424 */ /* 0x000fe200078e00ff */
[----:B------:R-:W-:Y:S01]  /*8610*/  LOP3.LUT R0, R3, 0x600, R0, 0xf8, !PT ;  /* 0x0000060003007812 */ /* 0x000fe200078ef800 */
[----:B------:R-:W-:Y:S01]  /*8620*/  IMAD.MOV.U32 R72, RZ, RZ, 0x20 ;  /* 0x00000020ff487424 */ /* 0x000fe200078e00ff */
[----:B------:R-:W-:Y:S01]  /*8630*/  SHF.R.U32.HI R4, RZ, 0x2, R62 ;  /* 0x00000002ff047819 */ /* 0x000fe2000001163e */
[----:B------:R-:W3:Y:S01]  /*8640*/  LDC.64 R48, c[0x0][0x9a8] ;  /* 0x00026a00ff307b82 */ /* 0x000ee20000000a00 */
[----:B------:R-:W-:Y:S01]  /*8650*/  LOP3.LUT R62, R62, 0x60, RZ, 0xc0, !PT ;  /* 0x000000603e3e7812 */ /* 0x000fe200078ec0ff */
[----:B------:R-:W-:Y:S01]  /*8660*/  IMAD.MOV.U32 R22, RZ, RZ, RZ ;  /* 0x000000ffff167224 */ /* 0x000fe200078e00ff */
[----:B------:R-:W-:-:S02]  /*8670*/  LOP3.LUT R61, R61, 0x4, R4, 0x78, !PT ;  /* 0x000000043d3d7812 */ /* 0x000fc400078e7804 */
[----:B------:R-:W-:Y:S02]  /*8680*/  CS2R R58, SRZ ;  /* 0x00000000003a7805 */ /* 0x000fe4000001ff00 */
[----:B------:R-:W-:Y:S01]  /*8690*/  LOP3.LUT R23, R23, 0x600000, RZ, 0xc0, !PT ;  /* 0x0060000017177812 */ /* 0x000fe200078ec0ff */
[----:B------:R-:W4:Y:S01]  /*86a0*/  LDCU UR61, c[0x0][0x370] ;  /* 0x00006e00ff3d77ac */ /* 0x000f220008000800 */
[----:B------:R-:W-:Y:S02]  /*86b0*/  LOP3.LUT R61, R0, R61, RZ, 0xfc, !PT ;  /* 0x0000003d003d7212 */ /* 0x000fe400078efcff */
[----:B------:R-:W-:Y:S01]  /*86c0*/  SEL R73, R73, 0xfffffff0, !P2 ;  /* 0xfffffff049497807 */ /* 0x000fe20005000000 */
[----:B-1----:R-:W-:Y:S01]  /*86d0*/  ULEA UR49, UR4, UR49, 0x18 ;  /* 0x0000003104317291 */ /* 0x002fe2000f8ec0ff */
[----:B------:R-:W-:Y:S01]  /*86e0*/  SEL R72, R72, 0xffffffe0, !P1 ;  /* 0xffffffe048487807 */ /* 0x000fe20004800000 */
[----:B------:R-:W1:Y:S01]  /*86f0*/  LDCU.64 UR4, c[0x0][0x990] ;  /* 0x00013200ff0477ac */ /* 0x000e620008000a00 */
[----:B------:R-:W2:Y:S06]  /*8700*/  LDCU UR48, c[0x0][0xc0c] ;  /* 0x00018180ff3077ac */ /* 0x000eac0008000800 */
[----:B------:R-:W4:Y:S01]  /*8710*/  LDS R2, [UR49+0xe0] ;  /* 0x0000e031ff027984 */ /* 0x000f220008000800 */
[----:B------:R-:W2:Y:S01]  /*8720*/  LDCU UR38, c[0x0][0xc30] ;  /* 0x00018600ff2677ac */ /* 0x000ea20008000800 */
[----:B------:R-:W2:Y:S01]  /*8730*/  LDCU.64 UR54, c[0x0][0x988] ;  /* 0x00013100ff3677ac */ /* 0x000ea20008000a00 */
[----:B------:R-:W2:Y:S01]  /*8740*/  LDCU.64 UR46, c[0x0][0xc28] ;  /* 0x00018500ff2e77ac */ /* 0x000ea20008000a00 */
[----:B-1----:R-:W-:-:S02]  /*8750*/  IMAD.U32 R66, RZ, RZ, UR4 ;  /* 0x00000004ff427e24 */ /* 0x002fc4000f8e00ff */
[----:B------:R-:W-:Y:S01]  /*8760*/  IMAD.U32 R65, RZ, RZ, UR5 ;  /* 0x00000005ff417e24 */ /* 0x000fe2000f8e00ff */
[----:B------:R-:W1:Y:S01]  /*8770*/  LDCU.128 UR4, c[0x0][0xb80] ;  /* 0x00017000ff0477ac */ /* 0x000e620008000c00 */
[----:B------:R-:W2:Y:S01]  /*8780*/  LDCU.128 UR56, c[0x0][0xc10] ;  /* 0x00018200ff3877ac */ /* 0x000ea20008000c00 */
[----:B------:R-:W2:Y:S01]  /*8790*/  LDCU UR60, c[0x0][0x374] ;  /* 0x00006e80ff3c77ac */ /* 0x000ea20008000800 */
[----:B------:R-:W-:Y:S01]  /*87a0*/  UMOV UR53, URZ ;  /* 0x000000ff00357c82 */ /* 0x000fe20008000000 */
[----:B------:R-:W-:Y:S01]  /*87b0*/  UMOV UR50, URZ ;  /* 0x000000ff00327c82 */ /* 0x000fe20008000000 */
[----:B-1----:R-:W-:Y:S01]  /*87c0*/  IMAD.U32 R70, RZ, RZ, UR4 ;  /* 0x00000004ff467e24 */ /* 0x002fe2000f8e00ff */
[----:B------:R-:W-:Y:S01]  /*87d0*/  UIADD3 UR4, UPT, UPT, UR49, 0x400, URZ ;  /* 0x0000040031047890 */ /* 0x000fe2000fffe0ff */
[----:B------:R-:W-:Y:S01]  /*87e0*/  MOV R69, UR5 ;  /* 0x0000000500457c02 */ /* 0x000fe20008000f00 */
[----:B------:R-:W-:Y:S02]  /*87f0*/  IMAD.U32 R68, RZ, RZ, UR6 ;  /* 0x00000006ff447e24 */ /* 0x000fe4000f8e00ff */
[----:B------:R-:W-:-:S02]  /*8800*/  IMAD.U32 R67, RZ, RZ, UR7 ;  /* 0x00000007ff437e24 */ /* 0x000fc4000f8e00ff */
[----:B------:R-:W-:Y:S02]  /*8810*/  IMAD.U32 R71, RZ, RZ, UR4 ;  /* 0x00000004ff477e24 */ /* 0x000fe4000f8e00ff */
[C---:B----4-:R-:W-:Y:S01]  /*8820*/  VIADD R3, R2.reuse, 0x80 ;  /* 0x0000008002037836 */ /* 0x050fe20000000000 */
[----:B------:R-:W-:-:S04]  /*8830*/  LOP3.LUT R2, R2, 0xffff, RZ, 0xc0, !PT ;  /* 0x0000ffff02027812 */ /* 0x000fc800078ec0ff */
[----:B------:R-:W-:-:S05]  /*8840*/  LOP3.LUT R3, R3, 0xffff, RZ, 0xc0, !PT ;  /* 0x0000ffff03037812 */ /* 0x000fca00078ec0ff */
[----:B--23--:R1:W-:Y:S02]  /*8850*/  STL.64 [R1], R2 ;  /* 0x0000000201007387 */ /* 0x00c3e40000100a00 */
.L_x_125:
[----:B-1----:R-:W-:Y:S04]  /*8860*/  SHF.L.U32 R2, R58, 0x1f, RZ ;  /* 0x0000001f3a027819 */ /* 0x002fe800000006ff */
[----:B------:R-:W1:Y:S02]  /*8870*/  SYNCS.PHASECHK.TRANS64.TRYWAIT P0, [UR49+0x90], R2 ;  /* 0x00009002ff0075a7 */ /* 0x000e640008001131 */
[----:B-1----:R-:W-:Y:S05]  /*8880*/  @!P0 BRA `(.L_x_82) ;  /* 0x0000004000548947 */ /* 0x002fea0003800000 */
.L_x_171:
[----:B------:R-:W2:Y:S01]  /*8890*/  LDS.128 R52, [UR49+0xd0] ;  /* 0x0000d031ff347984 */ /* 0x000ea20008000c00 */
[----:B------:R-:W-:Y:S01]  /*88a0*/  UIADD3 UR4, UPT, UPT, UR49, 0x98, URZ ;  /* 0x0000009831047890 */ /* 0x000fe2000fffe0ff */
[----:B-1----:R-:W-:Y:S01]  /*88b0*/  IMAD R2, R22, 0x4, R1 ;  /* 0x0000000416027824 */ /* 0x002fe200078e0201 */
[----:B------:R-:W-:Y:S01]  /*88c0*/  UISETP.GE.AND UP1, UPT, UR39, 0x1, UPT ;  /* 0x000000012700788c */ /* 0x000fe2000bf26270 */
[----:B------:R-:W-:Y:S01]  /*88d0*/  @!PT LDS RZ, [RZ] ;  /* 0x00000000fffff984 */ /* 0x000fe20000000800 */
[----:B------:R-:W-:Y:S01]  /*88e0*/  @!PT LDS RZ, [RZ] ;  /* 0x00000000fffff984 */ /* 0x000fe20000000800 */
[----:B------:R-:W-:Y:S01]  /*88f0*/  @!PT LDS RZ, [RZ] ;  /* 0x00000000fffff984 */ /* 0x000fe20000000800 */
[----:B------:R-:W-:Y:S01]  /*8900*/  @!PT LDS RZ, [RZ] ;  /* 0x00000000fffff984 */ /* 0x000fe20000000800 */
[----:B------:R1:W-:Y:S06]  /*8910*/  MEMBAR.ALL.CTA ;  /* 0x0000000000007992 */ /* 0x0003ec0000008000 */
[----:B-1----:R-:W1:Y:S01]  /*8920*/  FENCE.VIEW.ASYNC.S ;  /* 0x00000000000073c6 */ /* 0x002e620000000000 */
[----:B------:R-:W-:Y:S09]  /*8930*/  UPRMT UR4, URZ, 0x654, UR4 ;  /* 0x00000654ff047896 */ /* 0x000ff20008000004 */
[----:B-1----:R-:W-:Y:S01]  /*8940*/  SYNCS.ARRIVE.TRANS64.RED.A1T0 RZ, [UR4], RZ ;  /* 0x000000ffffff79a7 */ /* 0x002fe20008100404 */
[----:B------:R-:W5:Y:S01]  /*8950*/  LDL R2, [R2] ;  /* 0x0000000002027983 */ /* 0x000f620000100800 */
[----:B--2---:R-:W-:Y:S11]  /*8960*/  LOP3.LUT P0, RZ, R54, 0x1, RZ, 0xc0, !PT ;  /* 0x0000000136ff7812 */ /* 0x004ff6000780c0ff */
[----:B------:R-:W-:Y:S02]  /*8970*/  @!UPT UIADD3 URZ, UPT, UPT, URZ, URZ, URZ ;  /* 0x000000fffffff290 */ /* 0x000fe4000fffe0ff */
[----:B------:R-:W-:Y:S01]  /*8980*/  VOTEU.ANY UP0, P0 ;  /* 0x0000000000ff7886 */ /* 0x000fe20000000100 */
[----:B------:R-:W-:Y:S11]  /*8990*/  PLOP3.LUT P0, PT, PT, PT, UP0, 0x80, 0x8 ;  /* 0x000000000008781c */ /* 0x000ff60003f0f008 */
[----:B------:R-:W-:Y:S02]  /*89a0*/  @!UPT UIADD3 URZ, UPT, UPT, URZ, URZ, URZ ;  /* 0x000000fffffff290 */ /* 0x000fe4000fffe0ff */
[----:B------:R-:W-:Y:S02]  /*89b0*/  @P0 MOV R3, R52 ;  /* 0x0000003400030202 */ /* 0x000fe40000000f00 */
[----:B------:R-:W-:Y:S02]  /*89c0*/  @P0 LOP3.LUT R0, R53, 0xffff, RZ, 0xc0, !PT ;  /* 0x0000ffff35000812 */ /* 0x000fe400078ec0ff */
[----:B------:R-:W-:Y:S02]  /*89d0*/  @P0 R2UR UR5, R3 ;  /* 0x00000000030502ca */ /* 0x000fe400000e0000 */
[----:B------:R-:W-:Y:S11]  /*89e0*/  @P0 R2UR UR4, R0 ;  /* 0x00000000000402ca */ /* 0x000ff600000e0000 */
[----:B------:R-:W-:Y:S02]  /*89f0*/  @UP0 UMOV UR37, UR5 ;  /* 0x0000000500250c82 */ /* 0x000fe40008000000 */
[----:B------:R-:W-:Y:S01]  /*8a00*/  @UP0 UMOV UR36, UR4 ;  /* 0x0000000400240c82 */ /* 0x000fe20008000000 */
[----:B------:R-:W-:Y:S05]  /*8a10*/  BRA.U !UP1, `(.L_x_83) ;  /* 0x0000000109cc7547 */ /* 0x000fea000b800000 */
[----:B------:R-:W1:Y:S01]  /*8a20*/  LDCU UR9, c[0x0][0xc20] ;  /* 0x00018400ff0977ac */ /* 0x000e620008000800 */
[----:B------:R-:W-:Y:S02]  /*8a30*/  UIMAD.WIDE.U32 UR4, UR60, UR59, URZ ;  /* 0x0000003b3c0472a5 */ /* 0x000fe4000f8e00ff */
[----:B------:R-:W-:Y:S02]  /*8a40*/  UIMAD.WIDE.U32 UR6, UR61, UR56, URZ ;  /* 0x000000383d0672a5 */ /* 0x000fe4000f8e00ff */
[----:B------:R-:W-:Y:S02]  /*8a50*/  UIMAD.WIDE.U32 UR10, UR36, UR59, URZ ;  /* 0x0000003b240a72a5 */ /* 0x000fe4000f8e00ff */
[----:B------:R-:W-:Y:S02]  /*8a60*/  UISETP.NE.AND UP0, UPT, UR58, 0x1, UPT ;  /* 0x000000013a00788c */ /* 0x000fe4000bf05270 */
[----:B------:R-:W-:Y:S02]  /*8a70*/  UISETP.NE.AND UP1, UPT, UR48, 0x1, UPT ;  /* 0x000000013000788c */ /* 0x000fe4000bf25270 */
[----:B------:R-:W-:Y:S02]  /*8a80*/  UISETP.NE.AND UP2, UPT, UR39, 0x1, UPT ;  /* 0x000000012700788c */ /* 0x000fe4000bf45270 */
[----:B------:R-:W-:Y:S01]  /*8a90*/  UIMAD.WIDE.U32 UR12, UR37, UR56, URZ ;  /* 0x00000038250c72a5 */ /* 0x000fe2000f8e00ff */
[----:B------:R-:W-:Y:S01]  /*8aa0*/  UMOV UR4, UR5 ;  /* 0x0000000500047c82 */ /* 0x000fe20008000000 */
[----:B------:R-:W-:Y:S01]  /*8ab0*/  UMOV UR6, UR11 ;  /* 0x0000000b00067c82 */ /* 0x000fe20008000000 */
[----:B-1----:R-:W-:Y:S03]  /*8ac0*/  USHF.R.U32.HI UR8, URZ, UR9, UR4 ;  /* 0x00000009ff087299 */ /* 0x002fe60008011604 */
[----:B------:R-:W-:Y:S02]  /*8ad0*/  UMOV UR4, UR7 ;  /* 0x0000000700047c82 */ /* 0x000fe40008000000 */
[----:B------:R-:W-:Y:S02]  /*8ae0*/  USHF.R.U32.HI UR5, URZ, UR57, UR4 ;  /* 0x00000039ff057299 */ /* 0x000fe40008011604 */
[----:B------:R-:W-:Y:S02]  /*8af0*/  USEL UR4, UR60, UR8, !UP0 ;  /* 0x000000083c047287 */ /* 0x000fe4000c000000 */
[----:B------:R-:W-:Y:S02]  /*8b00*/  USHF.R.U32.HI UR8, URZ, UR9, UR6 ;  /* 0x00000009ff087299 */ /* 0x000fe40008011606 */
[----:B------:R-:W-:Y:S02]  /*8b10*/  UIMAD.WIDE.U32 UR6, UR4, UR46, URZ ;  /* 0x0000002e040672a5 */ /* 0x000fe4000f8e00ff */
[----:B------:R-:W-:Y:S02]  /*8b20*/  USEL UR9, UR61, UR5, !UP1 ;  /* 0x000000053d097287 */ /* 0x000fe4000c800000 */
[----:B------:R-:W-:Y:S02]  /*8b30*/  USEL UR8, UR36, UR8, !UP0 ;  /* 0x0000000824087287 */ /* 0x000fe4000c000000 */
[----:B------:R-:W-:Y:S01]  /*8b40*/  UIMAD.WIDE.U32 UR10, UR9, UR46, URZ ;  /* 0x0000002e090a72a5 */ /* 0x000fe2000f8e00ff */
[----:B------:R-:W-:Y:S01]  /*8b50*/  UMOV UR6, UR7 ;  /* 0x0000000700067c82 */ /* 0x000fe20008000000 */
[----:B------:R-:W-:Y:S01]  /*8b60*/  UMOV UR5, UR13 ;  /* 0x0000000d00057c82 */ /* 0x000fe20008000000 */
[----:B------:R-:W-:Y:S02]  /*8b70*/  @UP2 USHF.R.U32.HI UR4, URZ, UR47, UR6 ;  /* 0x0000002fff042299 */ /* 0x000fe40008011606 */
[----:B------:R-:W-:Y:S02]  /*8b80*/  USHF.R.U32.HI UR5, URZ, UR57, UR5 ;  /* 0x00000039ff057299 */ /* 0x000fe40008011605 */
[----:B------:R-:W-:Y:S02]  /*8b90*/  UIMAD UR4, UR39, UR4, URZ ;  /* 0x00000004270472a4 */ /* 0x000fe4000f8e02ff */
[----:B------:R-:W-:Y:S02]  /*8ba0*/  USEL UR5, UR37, UR5, !UP1 ;  /* 0x0000000525057287 */ /* 0x000fe4000c800000 */
[----:B------:R-:W-:Y:S01]  /*8bb0*/  UISETP.GE.AND UP0, UPT, UR8, UR4, UPT ;  /* 0x000000040800728c */ /* 0x000fe2000bf06270 */
[----:B------:R-:W-:Y:S01]  /*8bc0*/  UMOV UR6, UR11 ;  /* 0x0000000b00067c82 */ /* 0x000fe20008000000 */
[----:B------:R-:W-:Y:S02]  /*8bd0*/  UIMAD.WIDE.U32 UR10, UR8, UR46, URZ ;  /* 0x0000002e080a72a5 */ /* 0x000fe4000f8e00ff */
[----:B------:R-:W-:Y:S04]  /*8be0*/  @UP2 USHF.R.U32.HI UR9, URZ, UR47, UR6 ;  /* 0x0000002fff092299 */ /* 0x000fe80008011606 */
[----:B------:R-:W-:Y:S01]  /*8bf0*/  UIMAD UR6, UR39, UR9, URZ ;  /* 0x00000009270672a4 */ /* 0x000fe2000f8e02ff */
[----:B------:R-:W-:Y:S03]  /*8c00*/  UMOV UR4, UR11 ;  /* 0x0000000b00047c82 */ /* 0x000fe60008000000 */
[----:B------:R-:W-:Y:S02]  /*8c10*/  UISETP.GE.OR UP0, UPT, UR5, UR6, UP0 ;  /* 0x000000060500728c */ /* 0x000fe40008706670 */
[----:B------:R-:W-:Y:S02]  /*8c20*/  USHF.R.U32.HI UR4, URZ, UR47, UR4 ;  /* 0x0000002fff047299 */ /* 0x000fe40008011604 */
[----:B------:R-:W-:Y:S02]  /*8c30*/  UIMAD.WIDE.U32 UR6, UR5, UR46, URZ ;  /* 0x0000002e050672a5 */ /* 0x000fe4000f8e00ff */
[----:B------:R-:W-:Y:S02]  /*8c40*/  USEL UR11, UR8, UR4, !UP2 ;  /* 0x00000004080b7287 */ /* 0x000fe4000d000000 */
[----:B------:R-:W-:Y:S02]  /*8c50*/  UIADD3 UR6, UPT, UPT, -UR5, URZ, URZ ;  /* 0x000000ff05067290 */ /* 0x000fe4000fffe1ff */
[----:B------:R-:W-:Y:S02]  /*8c60*/  UIADD3 UR10, UPT, UPT, -UR11, URZ, URZ ;  /* 0x000000ff0b0a7290 */ /* 0x000fe4000fffe1ff */
[----:B------:R-:W-:Y:S02]  /*8c70*/  UIMAD UR6, UR48, UR6, UR37 ;  /* 0x00000006300672a4 */ /* 0x000fe4000f8e0225 */
[----:B------:R-:W-:Y:S01]  /*8c80*/  UIMAD UR10, UR39, UR10, UR8 ;  /* 0x0000000a270a72a4 */ /* 0x000fe2000f8e0208 */
[----:B------:R-:W-:Y:S01]  /*8c90*/  @!UP0 UMOV UR4, UR7 ;  /* 0x0000000700048c82 */ /* 0x000fe20008000000 */
[----:B------:R-:W-:Y:S02]  /*8ca0*/  UIADD3 UR7, UPT, UPT, -UR8, URZ, URZ ;  /* 0x000000ff08077290 */ /* 0x000fe4000fffe1ff */
[----:B------:R-:W-:Y:S04]  /*8cb0*/  @!UP0 USHF.R.U32.HI UR4, URZ, UR47, UR4 ;  /* 0x0000002fff048299 */ /* 0x000fe80008011604 */
[----:B------:R-:W-:Y:S04]  /*8cc0*/  @!UP0 USEL UR4, UR5, UR4, !UP2 ;  /* 0x0000000405048287 */ /* 0x000fe8000d000000 */
[----:B------:R-:W-:Y:S02]  /*8cd0*/  @!UP0 UIMAD UR9, UR9, UR10, UR4 ;  /* 0x0000000a090982a4 */ /* 0x000fe4000f8e0204 */
[----:B------:R-:W-:Y:S02]  /*8ce0*/  @!UP0 UIADD3 UR10, UPT, UPT, UR11, -UR4, URZ ;  /* 0x800000040b0a8290 */ /* 0x000fe4000fffe0ff */
[----:B------:R-:W-:Y:S02]  /*8cf0*/  UIMAD UR4, UR58, UR7, UR36 ;  /* 0x000000073a0472a4 */ /* 0x000fe4000f8e0224 */
[----:B------:R-:W-:Y:S03]  /*8d00*/  @!UP0 UIMAD UR8, UR10, UR39, UR5 ;  /* 0x000000270a0882a4 */ /* 0x000fe6000f8e0205 */
[----:B------:R-:W-:Y:S02]  /*8d10*/  @!UP0 UMOV UR5, UR9 ;  /* 0x0000000900058c82 */ /* 0x000fe40008000000 */
[----:B------:R-:W-:Y:S02]  /*8d20*/  UIMAD UR37, UR5, UR48, UR6 ;  /* 0x00000030052572a4 */ /* 0x000fe4000f8e0206 */
[----:B------:R-:W-:Y:S11]  /*8d30*/  UIMAD UR36, UR8, UR58, UR4 ;  /* 0x0000003a082472a4 */ /* 0x000ff6000f8e0204 */
[----:B------:R-:W-:Y:S01]  /*8d40*/  @!UPT UIADD3 URZ, UPT, UPT, URZ, URZ, URZ ;  /* 0x000000fffffff290 */ /* 0x000fe2000fffe0ff */
.L_x_83:
[----:B------:R-:W-:Y:S01]  /*8d50*/  UISETP.NE.AND UP0, UPT, UR38, 0x1, UPT ;  /* 0x000000012600788c */ /* 0x000fe2000bf05270 */
[----:B------:R-:W-:Y:S01]  /*8d60*/  @P0 SHF.R.U32.HI R0, RZ, 0x10, R53 ;  /* 0x00000010ff000819 */ /* 0x000fe20000011635 */
[----:B------:R-:W-:Y:S01]  /*8d70*/  USHF.L.U32 UR41, UR21, 0x7, URZ ;  /* 0x0000000715297899 */ /* 0x000fe200080006ff */
[----:B------:R-:W-:Y:S02]  /*8d80*/  BSSY.RECONVERGENT B6, `(.L_x_84) ;  /* 0x0000034000067945 */ /* 0x000fe40003800200 */
[----:B------:R-:W-:Y:S02]  /*8d90*/  @P0 R2UR UR62, R0 ;  /* 0x00000000003e02ca */ /* 0x000fe400000e0000 */
[----:B------:R-:W-:Y:S04]  /*8da0*/  LOP3.LUT P0, RZ, R71, 0x3f0, RZ, 0xc0, !PT ;  /* 0x000003f047ff7812 */ /* 0x000fe8000780c0ff */
[----:B------:R-:W1:Y:S01]  /*8db0*/  @!UP0 LDCU.128 UR12, c[0x0][0xc10] ;  /* 0x00018200ff0c87ac */ /* 0x000e620008000c00 */
[----:B------:R-:W2:Y:S01]  /*8dc0*/  @!UP0 LDCU UR5, c[0x0][0xc0c] ;  /* 0x00018180ff0587ac */ /* 0x000ea20008000800 */
[----:B------:R-:W3:Y:S01]  /*8dd0*/  @!UP0 LDCU UR10, c[0x0][0xc20] ;  /* 0x00018400ff0a87ac */ /* 0x000ee20008000800 */
[----:B-1----:R-:W-:Y:S02]  /*8de0*/  UIMAD.WIDE.U32 UR8, UR37, UR12, URZ ;  /* 0x0000000c250872a5 */ /* 0x002fe4000f8e00ff */
[----:B------:R-:W-:Y:S02]  /*8df0*/  UIMAD.WIDE.U32 UR6, UR36, UR15, URZ ;  /* 0x0000000f240672a5 */ /* 0x000fe4000f8e00ff */
[----:B------:R-:W-:Y:S03]  /*8e00*/  @!UP0 UISETP.NE.AND UP1, UPT, UR14, 0x1, UPT ;  /* 0x000000010e00888c */ /* 0x000fe6000bf25270 */
[----:B------:R-:W-:Y:S01]  /*8e10*/  @!UP0 UMOV UR4, UR9 ;  /* 0x0000000900048c82 */ /* 0x000fe20008000000 */
[----:B--2---:R-:W-:Y:S02]  /*8e20*/  @!UP0 UISETP.NE.AND UP2, UPT, UR5, 0x1, UPT ;  /* 0x000000010500888c */ /* 0x004fe4000bf45270 */
[----:B------:R-:W-:Y:S01]  /*8e30*/  @!UP0 USHF.R.U32.HI UR4, URZ, UR13, UR4 ;  /* 0x0000000dff048299 */ /* 0x000fe20008011604 */
[----:B------:R-:W-:Y:S02]  /*8e40*/  @!UP0 UMOV UR6, UR7 ;  /* 0x0000000700068c82 */ /* 0x000fe40008000000 */
[----:B---3--:R-:W-:Y:S02]  /*8e50*/  @!UP0 USHF.R.U32.HI UR6, URZ, UR10, UR6 ;  /* 0x0000000aff068299 */ /* 0x008fe40008011606 */
[----:B------:R-:W-:Y:S02]  /*8e60*/  @!UP0 USEL UR7, UR37, UR4, !UP2 ;  /* 0x0000000425078287 */ /* 0x000fe4000d000000 */
[----:B------:R-:W-:Y:S04]  /*8e70*/  @!UP0 USEL UR6, UR36, UR6, !UP1 ;  /* 0x0000000624068287 */ /* 0x000fe8000c800000 */
[----:B------:R-:W-:Y:S02]  /*8e80*/  @!UP0 UIADD3 UR4, UPT, UPT, -UR7, UR6, URZ ;  /* 0x0000000607048290 */ /* 0x000fe4000fffe1ff */
[----:B------:R-:W-:Y:S02]  /*8e90*/  @!UP0 UIADD3 UR6, UPT, UPT, UR7, -UR6, URZ ;  /* 0x8000000607068290 */ /* 0x000fe4000fffe0ff */
[----:B------:R-:W-:Y:S02]  /*8ea0*/  @!UP0 UIMAD UR37, UR4, UR5, UR37 ;  /* 0x00000005042582a4 */ /* 0x000fe4000f8e0225 */
[----:B------:R-:W-:Y:S01]  /*8eb0*/  @!UP0 UIMAD UR36, UR6, UR14, UR36 ;  /* 0x0000000e062482a4 */ /* 0x000fe2000f8e0224 */
[----:B------:R-:W-:Y:S11]  /*8ec0*/  @!P0 BRA `(.L_x_85) ;  /* 0x00000000007c8947 */ /* 0x000ff60003800000 */
[----:B------:R-:W1:Y:S01]  /*8ed0*/  LDCU.64 UR8, c[0x4][0x80] ;  /* 0x01001000ff0877ac */ /* 0x000e620008000a00 */
[----:B------:R-:W-:Y:S01]  /*8ee0*/  MOV R16, 0x0 ;  /* 0x0000000000107802 */ /* 0x000fe20000000f00 */
[----:B------:R-:W-:Y:S02]  /*8ef0*/  HFMA2 R12, -RZ, RZ, 0, 5.9604644775390625e-08 ;  /* 0x00000001ff0c7431 */ /* 0x000fe400000001ff */
[----:B------:R-:W-:Y:S01]  /*8f00*/  IMAD.MOV.U32 R8, RZ, RZ, 0x70 ;  /* 0x00000070ff087424 */ /* 0x000fe200078e00ff */
[----:B------:R2:W3:Y:S01]  /*8f10*/  LDC.64 R14, c[0x4][R16] ;  /* 0x01000000100e7b82 */ /* 0x0004e20000000a00 */
[----:B------:R-:W4:Y:S01]  /*8f20*/  LDCU.64 UR6, c[0x4][0x88] ;  /* 0x01001100ff0677ac */ /* 0x000f220008000a00 */
[----:B------:R-:W-:Y:S01]  /*8f30*/  IMAD.MOV.U32 R13, RZ, RZ, RZ ;  /* 0x000000ffff0d7224 */ /* 0x000fe200078e00ff */
[----:B------:R-:W2:Y:S01]  /*8f40*/  LDCU.64 UR4, c[0x4][0x8] ;  /* 0x01000100ff0477ac */ /* 0x000ea20008000a00 */
[----:B-1----:R-:W-:Y:S01]  /*8f50*/  MOV R5, UR9 ;  /* 0x0000000900057c02 */ /* 0x002fe20008000f00 */
[----:B------:R-:W-:Y:S01]  /*8f60*/  IMAD.U32 R4, RZ, RZ, UR8 ;  /* 0x00000008ff047e24 */ /* 0x000fe2000f8e00ff */
[----:B----4-:R-:W-:Y:S01]  /*8f70*/  MOV R7, UR7 ;  /* 0x0000000700077c02 */ /* 0x010fe20008000f00 */
[----:B------:R-:W-:Y:S01]  /*8f80*/  IMAD.U32 R6, RZ, RZ, UR6 ;  /* 0x00000006ff067e24 */ /* 0x000fe2000f8e00ff */
[----:B--2---:R-:W-:Y:S01]  /*8f90*/  MOV R11, UR5 ;  /* 0x00000005000b7c02 */ /* 0x004fe20008000f00 */
[----:B------:R-:W-:Y:S02]  /*8fa0*/  IMAD.U32 R10, RZ, RZ, UR4 ;  /* 0x00000004ff0a7e24 */ /* 0x000fe4000f8e00ff */
[----:B------:R-:W-:Y:S07]  /*8fb0*/  LEPC R20, `(.L_x_86) ;  /* 0x000000001014794e */ /* 0x000fee0000000000 */
[----:B---3-5:R-:W-:Y:S05]  /*8fc0*/  CALL.ABS.NOINC R14 ;  /* 0x000000000e007343 */ /* 0x028fea0003c00000 */
.L_x_86:
[----:B------:R-:W1:Y:S01]  /*8fd0*/  LDCU.64 UR8, c[0x4][0x80] ;  /* 0x01001000ff0877ac */ /* 0x000e620008000a00 */
[----:B------:R-:W2:Y:S01]  /*8fe0*/  LDC.64 R16, c[0x4][R16] ;  /* 0x0100000010107b82 */ /* 0x000ea20000000a00 */
[----:B------:R-:W-:Y:S02]  /*8ff0*/  HFMA2 R12, -RZ, RZ, 0, 5.9604644775390625e-08 ;  /* 0x00000001ff0c7431 */ /* 0x000fe400000001ff */
[----:B------:R-:W-:Y:S02]  /*9000*/  IMAD.MOV.U32 R8, RZ, RZ, 0x70 ;  /* 0x00000070ff087424 */ /* 0x000fe400078e00ff */
[----:B------:R-:W-:Y:S01]  /*9010*/  IMAD.MOV.U32 R13, RZ, RZ, RZ ;  /* 0x000000ffff0d7224 */ /* 0x000fe200078e00ff */
[----:B------:R-:W3:Y:S01]  /*9020*/  LDCU.64 UR6, c[0x4][0x88] ;  /* 0x01001100ff0677ac */ /* 0x000ee20008000a00 */
[----:B------:R-:W4:Y:S01]  /*9030*/  LDCU.64 UR4, c[0x4][0x8] ;  /* 0x01000100ff0477ac */ /* 0x000f220008000a00 */
[----:B-1----:R-:W-:Y:S02]  /*9040*/  MOV R4, UR8 ;  /* 0x0000000800047c02 */ /* 0x002fe40008000f00 */
[----:B------:R-:W-:Y:S02]  /*9050*/  MOV R5, UR9 ;  /* 0x0000000900057c02 */ /* 0x000fe40008000f00 */
[----:B---3--:R-:W-:Y:S01]  /*9060*/  MOV R7, UR7 ;  /* 0x0000000700077c02 */ /* 0x008fe20008000f00 */
[----:B------:R-:W-:Y:S01]  /*9070*/  IMAD.U32 R6, RZ, RZ, UR6 ;  /* 0x00000006ff067e24 */ /* 0x000fe2000f8e00ff */
[----:B----4-:R-:W-:Y:S01]  /*9080*/  MOV R11, UR5 ;  /* 0x00000005000b7c02 */ /* 0x010fe20008000f00 */
[----:B------:R-:W-:Y:S02]  /*9090*/  IMAD.U32 R10, RZ, RZ, UR4 ;  /* 0x00000004ff0a7e24 */ /* 0x000fe4000f8e00ff */
[----:B------:R-:W-:Y:S07]  /*90a0*/  LEPC R20, `(.L_x_85) ;  /* 0x000000001014794e */ /* 0x000fee0000000000 */
[----:B--2---:R-:W-:Y:S05]  /*90b0*/  CALL.ABS.NOINC R16 ;  /* 0x0000000010007343 */ /* 0x004fea0003c00000 */
.L_x_85:
[----:B------:R-:W-:Y:S05]  /*90c0*/  BSYNC.RECONVERGENT B6 ;  /* 0x0000000000067941 */ /* 0x000fea0003800200 */
.L_x_84:
[----:B------:R-:W-:Y:S01]  /*90d0*/  R2UR UR5, R66 ;  /* 0x00000000420572ca */ /* 0x000fe200000e0000 */
[----:B------:R-:W-:Y:S01]  /*90e0*/  UISETP.NE.AND UP2, UPT, UR63, URZ, UPT ;  /* 0x000000ff3f00728c */ /* 0x000fe2000bf45270 */
[----:B------:R-:W-:Y:S02]  /*90f0*/  R2UR UR4, R65 ;  /* 0x00000000410472ca */ /* 0x000fe400000e0000 */
[----:B------:R-:W-:Y:S02]  /*9100*/  ISETP.NE.U32.AND P3, PT, R50, RZ, PT ;  /* 0x000000ff3200720c */ /* 0x000fe40003f65070 */
[----:B------:R-:W-:Y:S02]  /*9110*/  ISETP.NE.U32.AND P1, PT, RZ, UR54, PT ;  /* 0x00000036ff007c0c */ /* 0x000fe4000bf25070 */
[----:B------:R-:W-:Y:S02]  /*9120*/  PLOP3.LUT P4, PT, PT, PT, UP2, 0x80, 0x8 ;  /* 0x000000000008781c */ /* 0x000fe40003f8f028 */
[----:B------:R-:W-:Y:S02]  /*9130*/  ISETP.NE.AND.EX P3, PT, R51, RZ, PT, P3 ;  /* 0x000000ff3300720c */ /* 0x000fe40003f65330 */
[----:B------:R-:W-:Y:S01]  /*9140*/  ISETP.NE.AND.EX P1, PT, RZ, UR55, PT, P1 ;  /* 0x00000037ff007c0c */ /* 0x000fe2000bf25310 */
[----:B------:R-:W-:Y:S01]  /*9150*/  UISETP.NE.U32.AND UP0, UPT, UR5, URZ, UPT ;  /* 0x000000ff0500728c */ /* 0x000fe2000bf05070 */
[----:B------:R-:W-:Y:S03]  /*9160*/  P2R R80, PR, RZ, 0x10 ;  /* 0x00000010ff507803 */ /* 0x000fe60000000000 */
[----:B------:R-:W-:Y:S02]  /*9170*/  UISETP.NE.AND.EX UP1, UPT, UR4, URZ, UPT, UP0 ;  /* 0x000000ff0400728c */ /* 0x000fe4000bf25300 */
[----:B------:R-:W-:Y:S02]  /*9180*/  UPLOP3.LUT UP0, UPT, UPT, UPT, UPT, 0x40, 0x4 ;  /* 0x000000000004789c */ /* 0x000fe40003f0e870 */
[----:B------:R-:W-:Y:S06]  /*9190*/  @UP2 UPLOP3.LUT UP0, UPT, UPT, UPT, UP1, 0x80, 0x8 ;  /* 0x000000000008289c */ /* 0x000fec0003f0f010 */
[----:B------:R-:W-:Y:S01]  /*91a0*/  PLOP3.LUT P0, PT, PT, PT, UP0, 0x80, 0x8 ;  /* 0x000000000008781c */ /* 0x000fe20003f0f008 */
[----:B------:R-:W-:Y:S01]  /*91b0*/  @!UPT UIADD3 URZ, UPT, UPT, URZ, URZ, URZ ;  /* 0x000000fffffff290 */ /* 0x000fe2000fffe0ff */
[----:B------:R-:W-:Y:S11]  /*91c0*/  BRA.U !UP1, `(.L_x_87) ;  /* 0x0000000109407547 */ /* 0x000ff6000b800000 */
[----:B------:R-:W-:Y:S01]  /*91d0*/  UISETP.NE.U32.AND UP0, UPT, UR54, URZ, UPT ;  /* 0x000000ff3600728c */ /* 0x000fe2000bf05070 */
[----:B------:R-:W-:Y:S01]  /*91e0*/  R2UR UR6, R66 ;  /* 0x00000000420672ca */ /* 0x000fe200000e0000 */
[----:B------:R-:W1:Y:S01]  /*91f0*/  LDCU.64 UR8, c[0x0][0x358] ;  /* 0x00006b00ff0877ac */ /* 0x000e620008000a00 */
[----:B------:R-:W-:Y:S02]  /*9200*/  HFMA2 R63, -RZ, RZ, 0, 5.9604644775390625e-08 ;  /* 0x00000001ff3f7431 */ /* 0x000fe400000001ff */
[----:B------:R-:W-:Y:S01]  /*9210*/  IMAD.MOV.U32 R0, RZ, RZ, 0x1 ;  /* 0x00000001ff007424 */ /* 0x000fe200078e00ff */
[----:B------:R-:W-:Y:S06]  /*9220*/  UISETP.NE.AND.EX UP0, UPT, UR55, URZ, UPT, UP0 ;  /* 0x000000ff3700728c */ /* 0x000fec000bf05300 */
[----:B------:R-:W-:Y:S05]  /*9230*/  PLOP3.LUT P2, PT, PT, PT, UP0, 0x80, 0x8 ;  /* 0x000000000008781c */ /* 0x000fea0003f4f008 */
[----:B------:R-:W2:Y:S01]  /*9240*/  @UP0 LDCU.64 UR4, c[0x0][0x988] ;  /* 0x00013100ff0407ac */ /* 0x000ea20008000a00 */
[----:B------:R-:W-:Y:S07]  /*9250*/  @UP0 UIMAD UR6, UR52, UR6, URZ ;  /* 0x00000006340602a4 */ /* 0x000fee000f8e02ff */
[----:B------:R-:W-:Y:S01]  /*9260*/  @!P2 PRMT R63, R0, 0x7610, R63 ;  /* 0x00007610003fa816 */ /* 0x000fe2000000003f */
[----:B--2---:R-:W-:Y:S06]  /*9270*/  @UP0 UIMAD.WIDE UR4, UR6, 0x4, UR4 ;  /* 0x00000004060408a5 */ /* 0x004fec000f8e0204 */
[----:B------:R-:W-:Y:S02]  /*9280*/  IMAD.U32 R4, RZ, RZ, UR4 ;  /* 0x00000004ff047e24 */ /* 0x000fe4000f8e00ff */
[----:B------:R-:W-:Y:S03]  /*9290*/  IMAD.U32 R5, RZ, RZ, UR5 ;  /* 0x00000005ff057e24 */ /* 0x000fe6000f8e00ff */
[----:B------:R-:W2:Y:S02]  /*92a0*/  @!UP0 LDCU UR4, c[0x0][0x980] ;  /* 0x00013000ff0487ac */ /* 0x000ea40008000800 */
[----:B-1---5:R1:W5:Y:S02]  /*92b0*/  @P2 LDG.E R27, desc[UR8][R4.64] ;  /* 0x00000008041b2981 */ /* 0x022364000c1e1900 */
[----:B-12---:R-:W-:Y:S02]  /*92c0*/  @!P2 MOV R27, UR4 ;  /* 0x00000004001bac02 */ /* 0x006fe40008000f00 */
.L_x_87:
[----:B------:R-:W-:Y:S05]  /*92d0*/  @!P3 BRA `(.L_x_88) ;  /* 0x000000000024b947 */ /* 0x000fea0003800000 */
[----:B------:R-:W-:Y:S01]  /*92e0*/  ISETP.NE.U32.AND P2, PT, R48, RZ, PT ;  /* 0x000000ff3000720c */ /* 0x000fe20003f45070 */
[----:B------:R-:W1:Y:S03]  /*92f0*/  LDCU.64 UR4, c[0x0][0x358] ;  /* 0x00006b00ff0477ac */ /* 0x000e660008000a00 */
[----:B------:R-:W-:Y:S11]  /*9300*/  ISETP.NE.AND.EX P2, PT, R49, RZ, PT, P2 ;  /* 0x000000ff3100720c */ /* 0x000ff60003f45320 */
[----:B------:R-:W-:Y:S02]  /*9310*/  @!UPT UIADD3 URZ, UPT, UPT, URZ, URZ, URZ ;  /* 0x000000fffffff290 */ /* 0x000fe4000fffe0ff */
[----:B------:R-:W2:Y:S01]  /*9320*/  @P2 LDC.64 R4, c[0x0][0x9a8] ;  /* 0x00026a00ff042b82 */ /* 0x000ea20000000a00 */
[----:B------:R-:W-:Y:S04]  /*9330*/  @P2 IMAD R0, R50, UR52, RZ ;  /* 0x0000003432002c24 */ /* 0x000fe8000f8e02ff */
[----:B--2---:R-:W-:Y:S05]  /*9340*/  @P2 IMAD.WIDE R4, R0, 0x4, R4 ;  /* 0x0000000400042825 */ /* 0x004fea00078e0204 */
[----:B-1---5:R1:W5:Y:S02]  /*9350*/  @P2 LDG.E R24, desc[UR4][R4.64] ;  /* 0x0000000404182981 */ /* 0x022364000c1e1900 */
[----:B-1----:R-:W2:Y:S02]  /*9360*/  @!P2 LDC R24, c[0x0][0x9a0] ;  /* 0x00026800ff18ab82 */ /* 0x002ea40000000800 */
.L_x_88:
[----:B-----5:R-:W-:Y:S01]  /*9370*/  FSETP.NEU.AND P2, PT, R27, RZ, PT ;  /* 0x000000ff1b00720b */ /* 0x020fe20003f4d000 */
[----:B------:R-:W1:Y:S01]  /*9380*/  LDCU.128 UR12, c[0x0][0xb90] ;  /* 0x00017200ff0c77ac */ /* 0x000e620008000c00 */
[----:B------:R-:W-:Y:S01]  /*9390*/  SEL R4, RZ, 0xffffffff, P1 ;  /* 0xffffffffff047807 */ /* 0x000fe20000800000 */
[----:B------:R-:W-:Y:S01]  /*93a0*/  IMAD.SHL.U32 R87, R61, 0x4, RZ ;  /* 0x000000043d577824 */ /* 0x000fe200078e00ff */
[----:B------:R-:W-:Y:S01]  /*93b0*/  @P4 LOP3.LUT P1, RZ, R63, 0xff, RZ, 0xc0, !PT ;  /* 0x000000ff3fff4812 */ /* 0x000fe2000782c0ff */
[----:B------:R-:W-:Y:S01]  /*93c0*/  BSSY B1, `(.L_x_89) ;  /* 0x0000058000017945 */ /* 0x000fe20003800000 */
[----:B------:R-:W-:Y:S01]  /*93d0*/  @P4 SEL R79, RZ, 0xffffffff, P2 ;  /* 0xffffffffff4f4807 */ /* 0x000fe20001000000 */
[----:B------:R-:W-:Y:S01]  /*93e0*/  VIADD R82, R87, UR49 ;  /* 0x0000003157527c36 */ /* 0x000fe20008000000 */
[----:B------:R-:W-:Y:S01]  /*93f0*/  LOP3.LUT R60, R60, 0x1, RZ, 0x3c, !PT ;  /* 0x000000013c3c7812 */ /* 0x000fe200078e3cff */
[----:B------:R-:W3:Y:S01]  /*9400*/  LDCU UR11, c[0x0][0xba0] ;  /* 0x00017400ff0b77ac */ /* 0x000ee20008000800 */
[----:B------:R-:W-:Y:S01]  /*9410*/  @P0 SEL R79, R4, R79, !P1 ;  /* 0x0000004f044f0207 */ /* 0x000fe20004800000 */
[----:B------:R-:W-:Y:S01]  /*9420*/  IMAD.MOV.U32 R88, RZ, RZ, 0x1 ;  /* 0x00000001ff587424 */ /* 0x000fe200078e00ff */
[----:B------:R-:W-:Y:S01]  /*9430*/  LEA R84, R22, UR49, 0x3 ;  /* 0x0000003116547c11 */ /* 0x000fe2000f8e18ff */
[----:B------:R-:W-:Y:S01]  /*9440*/  USHF.L.U32 UR8, UR51, 0x6, URZ ;  /* 0x0000000633087899 */ /* 0x000fe200080006ff */
[----:B------:R-:W-:Y:S01]  /*9450*/  @P4 LOP3.LUT R79, R79, 0x1, RZ, 0xc0, !PT ;  /* 0x000000014f4f4812 */ /* 0x000fe200078ec0ff */
[----:B------:R-:W-:Y:S01]  /*9460*/  IMAD.IADD R25, R23, 0x1, R2 ;  /* 0x0000000117197824 */ /* 0x000fe200078e0202 */
[----:B------:R-:W-:Y:S01]  /*9470*/  R2UR UR4, R69 ;  /* 0x00000000450472ca */ /* 0x000fe200000e0000 */
[----:B------:R-:W-:Y:S01]  /*9480*/  IMAD.MOV.U32 R86, RZ, RZ, RZ ;  /* 0x000000ffff567224 */ /* 0x000fe200078e00ff */
[----:B------:R-:W-:Y:S01]  /*9490*/  ISETP.NE.U32.OR P5, PT, R79, 0x1, !P4 ;  /* 0x000000014f00780c */ /* 0x000fe200067a5470 */
[----:B------:R-:W-:Y:S01]  /*94a0*/  IMAD.U32 R77, RZ, RZ, UR8 ;  /* 0x00000008ff4d7e24 */ /* 0x000fe2000f8e00ff */
[----:B------:R-:W-:Y:S02]  /*94b0*/  R2UR UR6, R68 ;  /* 0x00000000440672ca */ /* 0x000fe400000e0000 */
[----:B------:R-:W-:Y:S02]  /*94c0*/  CS2R R42, SRZ ;  /* 0x00000000002a7805 */ /* 0x000fe4000001ff00 */
[----:B------:R-:W-:Y:S02]  /*94d0*/  R2UR UR10, R70 ;  /* 0x00000000460a72ca */ /* 0x000fe400000e0000 */
[----:B------:R-:W-:Y:S02]  /*94e0*/  CS2R R40, SRZ ;  /* 0x0000000000287805 */ /* 0x000fe4000001ff00 */
[----:B------:R-:W-:Y:S02]  /*94f0*/  R2UR UR9, R67 ;  /* 0x00000000430972ca */ /* 0x000fe400000e0000 */
[----:B------:R-:W-:Y:S02]  /*9500*/  CS2R R38, SRZ ;  /* 0x0000000000267805 */ /* 0x000fe4000001ff00 */
[----:B------:R-:W-:Y:S02]  /*9510*/  PLOP3.LUT P1, PT, PT, PT, UP1, 0x80, 0x8 ;  /* 0x000000000008781c */ /* 0x000fe40003f2f018 */
[----:B------:R-:W-:Y:S02]  /*9520*/  CS2R R36, SRZ ;  /* 0x0000000000247805 */ /* 0x000fe4000001ff00 */
[----:B------:R-:W-:Y:S01]  /*9530*/  SEL R89, RZ, 0xffffffff, P2 ;  /* 0xffffffffff597807 */ /* 0x000fe20001000000 */
[----:B------:R-:W-:Y:S01]  /*9540*/  UIMAD.WIDE.U32 UR4, UR8, UR4, URZ ;  /* 0x00000004080472a5 */ /* 0x000fe2000f8e00ff */
[----:B------:R-:W-:Y:S02]  /*9550*/  CS2R R34, SRZ ;  /* 0x0000000000227805 */ /* 0x000fe4000001ff00 */
[----:B------:R-:W-:Y:S02]  /*9560*/  @P5 SHF.L.U32 R0, R60, 0x1f, RZ ;  /* 0x0000001f3c005819 */ /* 0x000fe400000006ff */
[----:B------:R-:W-:Y:S01]  /*9570*/  CS2R R32, SRZ ;  /* 0x0000000000207805 */ /* 0x000fe2000001ff00 */
[----:B------:R-:W-:Y:S01]  /*9580*/  USHF.R.U32.HI UR5, URZ, UR6, UR5 ;  /* 0x00000006ff057299 */ /* 0x000fe20008011605 */
[----:B------:R-:W-:Y:S01]  /*9590*/  CS2R R46, SRZ ;  /* 0x00000000002e7805 */ /* 0x000fe2000001ff00 */
[----:B------:R4:W2:Y:S01]  /*95a0*/  @P5 SYNCS.PHASECHK.TRANS64.TRYWAIT P4, [UR49+0x40], R0 ;  /* 0x00004000ff0055a7 */ /* 0x0008a20008081131 */
[----:B------:R-:W-:Y:S01]  /*95b0*/  VIADD R83, R82, 0x400 ;  /* 0x0000040052537836 */ /* 0x000fe20000000000 */
[----:B------:R-:W-:Y:S01]  /*95c0*/  UISETP.NE.AND UP0, UPT, UR10, 0x1, UPT ;  /* 0x000000010a00788c */ /* 0x000fe2000bf05270 */
[----:B------:R-:W-:Y:S01]  /*95d0*/  IMAD.IADD R81, R72, 0x1, R82 ;  /* 0x0000000148517824 */ /* 0x000fe200078e0252 */
[----:B------:R-:W-:Y:S02]  /*95e0*/  CS2R R44, SRZ ;  /* 0x00000000002c7805 */ /* 0x000fe4000001ff00 */
[----:B------:R-:W-:Y:S02]  /*95f0*/  USEL UR5, UR8, UR5, !UP0 ;  /* 0x0000000508057287 */ /* 0x000fe4000c000000 */
[----:B------:R-:W-:Y:S04]  /*9600*/  UISETP.NE.AND UP0, UPT, UR9, 0x1, UPT ;  /* 0x000000010900788c */ /* 0x000fe8000bf05270 */
[----:B------:R-:W-:Y:S02]  /*9610*/  IMAD R6, RZ, RZ, -UR5 ;  /* 0x80000005ff067e24 */ /* 0x000fe4000f8e02ff */
[----:B------:R-:W-:Y:S02]  /*9620*/  IMAD.U32 R76, RZ, RZ, UR5 ;  /* 0x00000005ff4c7e24 */ /* 0x000fe4000f8e00ff */
[----:B------:R-:W-:Y:S01]  /*9630*/  IMAD R77, R6, UR10, R77 ;  /* 0x0000000a064d7c24 */ /* 0x000fe2000f8e024d */
[----:B----4-:R-:W-:Y:S04]  /*9640*/  SHF.L.U32 R0, R59, 0x1f, RZ ;  /* 0x0000001f3b007819 */ /* 0x010fe800000006ff */
[----:B------:R4:W4:Y:S01]  /*9650*/  SYNCS.PHASECHK.TRANS64.TRYWAIT P3, [R84+URZ+0xa0], R0 ;  /* 0x0000a000540075a7 */ /* 0x00092200080611ff */
[----:B-1----:R-:W-:Y:S07]  /*9660*/  UIMAD.WIDE.U32 UR6, UR5, UR12, URZ ;  /* 0x0000000c050672a5 */ /* 0x002fee000f8e00ff */
[----:B------:R-:W-:Y:S02]  /*9670*/  UMOV UR4, UR7 ;  /* 0x0000000700047c82 */ /* 0x000fe40008000000 */
[----:B------:R-:W-:Y:S04]  /*9680*/  USHF.R.U32.HI UR4, URZ, UR13, UR4 ;  /* 0x0000000dff047299 */ /* 0x000fe80008011604 */
[----:B------:R-:W-:Y:S02]  /*9690*/  USEL UR4, UR5, UR4, !UP0 ;  /* 0x0000000405047287 */ /* 0x000fe4000c000000 */
[----:B------:R-:W-:Y:S02]  /*96a0*/  UISETP.NE.AND UP0, UPT, UR14, 0x1, UPT ;  /* 0x000000010e00788c */ /* 0x000fe4000bf05270 */
[----:B------:R-:W-:Y:S02]  /*96b0*/  UIMAD.WIDE.U32 UR6, UR4, UR15, URZ ;  /* 0x0000000f040672a5 */ /* 0x000fe4000f8e00ff */
[----:B------:R-:W-:Y:S02]  /*96c0*/  IMAD.U32 R75, RZ, RZ, UR4 ;  /* 0x00000004ff4b7e24 */ /* 0x000fe4000f8e00ff */
[----:B------:R-:W-:Y:S01]  /*96d0*/  PLOP3.LUT P0, PT, PT, PT, UP0, 0x80, 0x8 ;  /* 0x000000000008781c */ /* 0x000fe20003f0f008 */
[----:B------:R-:W-:Y:S02]  /*96e0*/  IMAD R5, RZ, RZ, -UR4 ;  /* 0x80000004ff057e24 */ /* 0x000fe4000f8e02ff */
[----:B------:R-:W-:Y:S01]  /*96f0*/  UMOV UR6, UR7 ;  /* 0x0000000700067c82 */ /* 0x000fe20008000000 */
[----:B------:R-:W-:Y:S01]  /*9700*/  IMAD.U32 R74, RZ, RZ, UR4 ;  /* 0x00000004ff4a7e24 */ /* 0x000fe2000f8e00ff */
[----:B---3--:R-:W-:Y:S01]  /*9710*/  USHF.R.U32.HI UR6, URZ, UR11, UR6 ;  /* 0x0000000bff067299 */ /* 0x008fe20008011606 */
[----:B------:R-:W-:Y:S05]  /*9720*/  IMAD R76, R5, UR9, R76 ;  /* 0x00000009054c7c24 */ /* 0x000fea000f8e024c */
[----:B------:R-:W-:Y:S02]  /*9730*/  SEL R75, R75, UR6, !P0 ;  /* 0x000000064b4b7c07 */ /* 0x000fe4000c000000 */
[----:B------:R-:W-:Y:S03]  /*9740*/  LOP3.LUT P0, R78, R63, 0xff, RZ, 0xc0, !PT ;  /* 0x000000ff3f4e7812 */ /* 0x000fe6000780c0ff */
[----:B------:R-:W-:Y:S01]  /*9750*/  IMAD.MOV R3, RZ, RZ, -R75 ;  /* 0x000000ffff037224 */ /* 0x000fe200078e0a4b */
[----:B------:R-:W-:Y:S03]  /*9760*/  @P1 SEL R89, R4, R89, !P0 ;  /* 0x0000005904591207 */ /* 0x000fe60004000000 */
[----:B------:R-:W-:Y:S01]  /*9770*/  IMAD R74, R3, UR14, R74 ;  /* 0x0000000e034a7c24 */ /* 0x000fe2000f8e024a */
[----:B------:R-:W-:Y:S02]  /*9780*/  LOP3.LUT R89, R89, 0x1, RZ, 0xc0, !PT ;  /* 0x0000000159597812 */ /* 0x000fe400078ec0ff */
[----:B--2---:R-:W-:Y:S01]  /*9790*/  @P5 SEL R88, RZ, 0x1, !P4 ;  /* 0x00000001ff585807 */ /* 0x004fe20006000000 */
[----:B------:R-:W-:Y:S06]  /*97a0*/  @!P5 BRA `(.L_x_90) ;  /* 0x000000000064d947 */ /* 0x000fec0003800000 */
[----:B------:R-:W-:Y:S01]  /*97b0*/  IMAD.MOV.U32 R42, RZ, RZ, RZ ;  /* 0x000000ffff2a7224 */ /* 0x000fe200078e00ff */
[----:B------:R-:W-:Y:S01]  /*97c0*/  ISETP.NE.U32.AND P0, PT, R89, 0x1, PT ;  /* 0x000000015900780c */ /* 0x000fe20003f05070 */
[----:B------:R-:W-:Y:S01]  /*97d0*/  BSSY B0, `(.L_x_91) ;  /* 0x0000010000007945 */ /* 0x000fe20003800000 */
[----:B------:R-:W-:Y:S02]  /*97e0*/  ISETP.NE.AND P1, PT, R88, RZ, PT ;  /* 0x000000ff5800720c */ /* 0x000fe40003f25270 */
[----:B------:R-:W-:Y:S02]  /*97f0*/  CS2R R38, SRZ ;  /* 0x0000000000267805 */ /* 0x000fe4000001ff00 */
[----:B------:R-:W-:Y:S02]  /*9800*/  CS2R R36, SRZ ;  /* 0x0000000000247805 */ /* 0x000fe4000001ff00 */
[----:B------:R-:W-:Y:S02]  /*9810*/  CS2R R40, SRZ ;  /* 0x0000000000287805 */ /* 0x000fe4000001ff00 */
[----:B------:R-:W-:Y:S02]  /*9820*/  CS2R R46, SRZ ;  /* 0x00000000002e7805 */ /* 0x000fe4000001ff00 */
[----:B------:R-:W-:Y:S02]  /*9830*/  CS2R R44, SRZ ;  /* 0x00000000002c7805 */ /* 0x000fe4000001ff00 */
[----:B------:R-:W-:Y:S02]  /*9840*/  CS2R R34, SRZ ;  /* 0x0000000000227805 */ /* 0x000fe4000001ff00 */
[----:B------:R-:W-:Y:S01]  /*9850*/  CS2R R32, SRZ ;  /* 0x0000000000207805 */ /* 0x000fe2000001ff00 */
[C---:B------:R-:W-:Y:S02]  /*9860*/  @P0 IMAD R5, R73.reuse, 0x4, R83 ;  /* 0x0000000449050824 */ /* 0x040fe400078e0253 */
[----:B------:R-:W-:Y:S02]  /*9870*/  @P0 IMAD R4, R73, 0x4, R82 ;  /* 0x0000000449040824 */ /* 0x000fe400078e0252 */
[----:B------:R-:W-:Y:S01]  /*9880*/  @P0 IMAD.IADD R5, R72, 0x1, R5 ;  /* 0x0000000148050824 */ /* 0x000fe200078e0205 */
[----:B------:R-:W-:Y:S06]  /*9890*/  @P1 BRA `(.L_x_92) ;  /* 0x00000000000c1947 */ /* 0x000fec0003800000 */
[----:B------:R-:W-:Y:S04]  /*98a0*/  SHF.L.U32 R3, R60, 0x1f, RZ ;  /* 0x0000001f3c037819 */ /* 0x000fe800000006ff */
[----:B------:R-:W1:Y:S02]  /*98b0*/  SYNCS.PHASECHK.TRANS64.TRYWAIT P1, [UR49+0x40], R3 ;  /* 0x00004003ff0075a7 */ /* 0x000e640008021131 */
[----:B-1----:R-:W-:Y:S05]  /*98c0*/  @!P1 BRA `(.L_x_93) ;  /* 0x00000030005c9947 */ /* 0x002fea0003800000 */
.L_x_92:
[----:B------:R-:W-:Y:S05]  /*98d0*/  BSYNC B0 ;  /* 0x0000000000007941 */ /* 0x000fea0003800000 */
.L_x_91:
[----:B------:R-:W-:Y:S05]  /*98e0*/  @P0 WARPSYNC.ALL ;  /* 0x0000000000000948 */ /* 0x000fea0003800000 */
[----:B------:R2:W3:Y:S01]  /*98f0*/  @P0 LDSM.16.M88.4 R36, [R4+0x400] ;  /* 0x000400000424083b */ /* 0x0004e20000000200 */
[----:B------:R-:W-:Y:S03]  /*9900*/  HFMA2 R86, -RZ, RZ, 0, 5.9604644775390625e-08 ;  /* 0x00000001ff567431 */ /* 0x000fe600000001ff */
[----:B------:R2:W1:Y:S04]  /*9910*/  @P0 LDSM.16.M88.4 R40, [R5] ;  /* 0x000000000528083b */ /* 0x0004680000000200 */
[----:B------:R2:W1:Y:S04]  /*9920*/  @P0 LDSM.16.M88.4 R44, [R87+UR49+0x400] ;  /* 0x00040031572c083b */ /* 0x0004680008000200 */
[----:B------:R2:W1:Y:S02]  /*9930*/  @P0 LDSM.16.M88.4 R32, [R81+0x400] ;  /* 0x000400005120083b */ /* 0x0004640000000200 */
.L_x_90:
[----:B------:R-:W-:Y:S05]  /*9940*/  BSYNC B1 ;  /* 0x0000000000017941 */ /* 0x000fea0003800000 */
.L_x_89:
[----:B-1----:R-:W-:Y:S04]  /*9950*/  SHF.R.U32.HI R2, RZ, 0x15, R25 ;  /* 0x00000015ff027819 */ /* 0x002fe80000011619 */
[----:B------:R-:W-:Y:S01]  /*9960*/  LOP3.LUT P0, RZ, R2, 0x3, R64, 0x48, !PT ;  /* 0x0000000302ff7812 */ /* 0x000fe20007804840 */
[----:B------:R-:W-:Y:S01]  /*9970*/  @!UPT UIADD3 URZ, UPT, UPT, URZ, URZ, URZ ;  /* 0x000000fffffff290 */ /* 0x000fe2000fffe0ff */
[----:B----4-:R-:W-:Y:S11]  /*9980*/  @P3 BRA `(.L_x_94) ;  /* 0x0000000000083947 */ /* 0x010ff60003800000 */
[----:B------:R-:W1:Y:S02]  /*9990*/  SYNCS.PHASECHK.TRANS64.TRYWAIT P1, [R84+URZ+0xa0], R0 ;  /* 0x0000a000540075a7 */ /* 0x000e6400080211ff */
[----:B-1----:R-:W-:Y:S05]  /*99a0*/  @!P1 BRA `(.L_x_95) ;  /* 0x00000030003c9947 */ /* 0x002fea0003800000 */
.L_x_94:
[----:B------:R-:W-:Y:S05]  /*99b0*/  @!P0 BRA `(.L_x_96) ;  /* 0x0000000000408947 */ /* 0x000fea0003800000 */
[----:B------:R-:W2:Y:S01]  /*99c0*/  LDCU.64 UR8, c[0x4][0x70] ;  /* 0x01000e00ff0877ac */ /* 0x000ea20008000a00 */
[----:B------:R-:W-:Y:S01]  /*99d0*/  MOV R3, 0x0 ;  /* 0x0000000000037802 */ /* 0x000fe20000000f00 */
[----:B------:R-:W-:Y:S02]  /*99e0*/  HFMA2 R12, -RZ, RZ, 0, 5.9604644775390625e-08 ;  /* 0x00000001ff0c7431 */ /* 0x000fe400000001ff */
[----:B------:R-:W-:Y:S02]  /*99f0*/  IMAD.MOV.U32 R8, RZ, RZ, 0x192 ;  /* 0x00000192ff087424 */ /* 0x000fe400078e00ff */
[----:B------:R-:W-:Y:S01]  /*9a00*/  IMAD.MOV.U32 R13, RZ, RZ, RZ ;  /* 0x000000ffff0d7224 */ /* 0x000fe200078e00ff */
[----:B------:R-:W4:Y:S01]  /*9a10*/  LDCU.64 UR6, c[0x4][0x78] ;  /* 0x01000f00ff0677ac */ /* 0x000f220008000a00 */
[----:B------:R-:W1:Y:S01]  /*9a20*/  LDC.64 R2, c[0x4][R3] ;  /* 0x0100000003027b82 */ /* 0x000e620000000a00 */
[----:B------:R-:W5:Y:S01]  /*9a30*/  LDCU.64 UR4, c[0x4][0x10] ;  /* 0x01000200ff0477ac */ /* 0x000f620008000a00 */
[----:B--2---:R-:W-:Y:S01]  /*9a40*/  MOV R5, UR9 ;  /* 0x0000000900057c02 */ /* 0x004fe20008000f00 */
[----:B------:R-:W-:Y:S01]  /*9a50*/  IMAD.U32 R4, RZ, RZ, UR8 ;  /* 0x00000008ff047e24 */ /* 0x000fe2000f8e00ff */
[----:B----4-:R-:W-:Y:S01]  /*9a60*/  MOV R7, UR7 ;  /* 0x0000000700077c02 */ /* 0x010fe20008000f00 */
[----:B------:R-:W-:Y:S01]  /*9a70*/  IMAD.U32 R6, RZ, RZ, UR6 ;  /* 0x00000006ff067e24 */ /* 0x000fe2000f8e00ff */
[----:B-----5:R-:W-:Y:S01]  /*9a80*/  MOV R11, UR5 ;  /* 0x00000005000b7c02 */ /* 0x020fe20008000f00 */
[----:B------:R-:W-:Y:S02]  /*9a90*/  IMAD.U32 R10, RZ, RZ, UR4 ;  /* 0x00000004ff0a7e24 */ /* 0x000fe4000f8e00ff */
[----:B------:R-:W-:Y:S07]  /*9aa0*/  LEPC R20, `(.L_x_96) ;  /* 0x000000001014794e */ /* 0x000fee0000000000 */
[----:B-1-3--:R-:W-:Y:S05]  /*9ab0*/  CALL.ABS.NOINC R2 ;  /* 0x0000000002007343 */ /* 0x00afea0003c00000 */
.L_x_96:
[----:B------:R-:W-:Y:S01]  /*9ac0*/  LOP3.LUT R3, R44, 0xffffe000, RZ, 0xc0, !PT ;  /* 0xffffe0002c037812 */ /* 0x000fe200078ec0ff */
[----:B------:R-:W-:Y:S05]  /*9ad0*/  WARPSYNC.ALL ;  /* 0x0000000000007948 */ /* 0x000fea0003800000 */
[----:B------:R-:W-:Y:S01]  /*9ae0*/  R2UR UR4, R25 ;  /* 0x00000000190472ca */ /* 0x000fe200000e0000 */
[----:B------:R-:W-:Y:S01]  /*9af0*/  IMAD.SHL.U32 R91, R73, 0x4, RZ ;  /* 0x00000004495b7824 */ /* 0x000fe200078e00ff */
[----:B------:R-:W-:Y:S01]  /*9b00*/  LOP3.LUT R20, R32, 0xffffe000, RZ, 0xc0, !PT ;  /* 0xffffe00020147812 */ /* 0x000fe200078ec0ff */
[----:B------:R-:W-:Y:S01]  /*9b10*/  BSSY.RECONVERGENT B0, `(.L_x_97) ;  /* 0x000005e000007945 */ /* 0x000fe20003800200 */
[----:B------:R-:W-:Y:S01]  /*9b20*/  LOP3.LUT R21, R33, 0xffffe000, RZ, 0xc0, !PT ;  /* 0xffffe00021157812 */ /* 0x000fe200078ec0ff */
[----:B------:R-:W-:Y:S01]  /*9b30*/  IMAD.IADD R83, R83, 0x1, R91 ;  /* 0x0000000153537824 */ /* 0x000fe200078e025b */
[----:B------:R-:W-:Y:S02]  /*9b40*/  LOP3.LUT R26, R34, 0xffffe000, RZ, 0xc0, !PT ;  /* 0xffffe000221a7812 */ /* 0x000fe400078ec0ff */
[----:B------:R-:W-:Y:S01]  /*9b50*/  ISETP.NE.AND P1, PT, R62, RZ, PT ;  /* 0x000000ff3e00720c */ /* 0x000fe20003f25270 */
[----:B------:R-:W-:Y:S01]  /*9b60*/  IMAD.IADD R85, R72, 0x1, R83 ;  /* 0x0000000148557824 */ /* 0x000fe200078e0253 */
[----:B------:R-:W-:Y:S03]  /*9b70*/  ISETP.NE.AND P6, PT, R80, RZ, PT ;  /* 0x000000ff5000720c */ /* 0x000fe60003fc5270 */
[----:B--2---:R-:W1:Y:S01]  /*9b80*/  LDTM.16dp128bit.x8 R4, tmem[UR4] ;  /* 0x00000004000479ee */ /* 0x004e620008180000 */
[----:B------:R-:W-:Y:S01]  /*9b90*/  ISETP.NE.U32.OR P0, PT, R79, 0x1, !P6 ;  /* 0x000000014f00780c */ /* 0x000fe20007705470 */
[C---:B-1----:R-:W-:Y:S01]  /*9ba0*/  FMUL R0, R24.reuse, R4 ;  /* 0x0000000418007220 */ /* 0x042fe20000400000 */
[----:B------:R-:W-:Y:S01]  /*9bb0*/  LOP3.LUT R4, R45, 0xffffe000, RZ, 0xc0, !PT ;  /* 0xffffe0002d047812 */ /* 0x000fe200078ec0ff */
[C---:B------:R-:W-:Y:S01]  /*9bc0*/  FMUL R2, R24.reuse, R5 ;  /* 0x0000000518027220 */ /* 0x040fe20000400000 */
[----:B------:R-:W-:Y:S01]  /*9bd0*/  FMUL R5, R24, R12 ;  /* 0x0000000c18057220 */ /* 0x000fe20000400000 */
[C---:B------:R-:W-:Y:S01]  /*9be0*/  FFMA R28, R27.reuse, R3, R0 ;  /* 0x000000031b1c7223 */ /* 0x040fe20000000000 */
[----:B------:R-:W-:Y:S01]  /*9bf0*/  LOP3.LUT R3, R46, 0xffffe000, RZ, 0xc0, !PT ;  /* 0xffffe0002e037812 */ /* 0x000fe200078ec0ff */
[----:B------:R-:W-:Y:S01]  /*9c00*/  FFMA R29, R27, R4, R2 ;  /* 0x000000041b1d7223 */ /* 0x000fe20000000002 */
[----:B------:R-:W-:Y:S01]  /*9c10*/  LOP3.LUT R4, R47, 0xffffe000, RZ, 0xc0, !PT ;  /* 0xffffe0002f047812 */ /* 0x000fe200078ec0ff */
[C---:B------:R-:W-:Y:S01]  /*9c20*/  FMUL R0, R24.reuse, R6 ;  /* 0x0000000618007220 */ /* 0x040fe20000400000 */
[----:B------:R-:W-:Y:S01]  /*9c30*/  F2FP.TF32.F32.PACK_B R28, R28 ;  /* 0x0000001cff1c723e */ /* 0x000fe200024050ff */
[C---:B------:R-:W-:Y:S01]  /*9c40*/  FMUL R2, R24.reuse, R7 ;  /* 0x0000000718027220 */ /* 0x040fe20000400000 */
[----:B------:R-:W-:Y:S01]  /*9c50*/  F2FP.TF32.F32.PACK_B R29, R29 ;  /* 0x0000001dff1d723e */ /* 0x000fe200024050ff */
[C---:B------:R-:W-:Y:S01]  /*9c60*/  FFMA R30, R27.reuse, R3, R0 ;  /* 0x000000031b1e7223 */ /* 0x040fe20000000000 */
[C---:B------:R-:W-:Y:S01]  /*9c70*/  FMUL R0, R24.reuse, R8 ;  /* 0x0000000818007220 */ /* 0x040fe20000400000 */
[C---:B------:R-:W-:Y:S01]  /*9c80*/  FFMA R31, R27.reuse, R4, R2 ;  /* 0x000000041b1f7223 */ /* 0x040fe20000000002 */
[C---:B------:R-:W-:Y:S01]  /*9c90*/  FMUL R2, R24.reuse, R9 ;  /* 0x0000000918027220 */ /* 0x040fe20000400000 */
[C---:B------:R-:W-:Y:S01]  /*9ca0*/  FMUL R3, R24.reuse, R10 ;  /* 0x0000000a18037220 */ /* 0x040fe20000400000 */
[----:B------:R-:W-:Y:S01]  /*9cb0*/  F2FP.TF32.F32.PACK_B R30, R30 ;  /* 0x0000001eff1e723e */ /* 0x000fe200024050ff */
[C---:B------:R-:W-:Y:S01]  /*9cc0*/  FMUL R9, R24.reuse, R16 ;  /* 0x0000001018097220 */ /* 0x040fe20000400000 */
[----:B------:R-:W-:Y:S01]  /*9cd0*/  F2FP.TF32.F32.PACK_B R31, R31 ;  /* 0x0000001fff1f723e */ /* 0x000fe200024050ff */
[----:B------:R-:W-:Y:S01]  /*9ce0*/  FFMA R16, R27, R20, R0 ;  /* 0x000000141b107223 */ /* 0x000fe20000000000 */
[----:B------:R-:W-:Y:S01]  /*9cf0*/  LOP3.LUT R0, R35, 0xffffe000, RZ, 0xc0, !PT ;  /* 0xffffe00023007812 */ /* 0x000fe200078ec0ff */
[C---:B------:R-:W-:Y:S01]  /*9d00*/  FMUL R4, R24.reuse, R11 ;  /* 0x0000000b18047220 */ /* 0x040fe20000400000 */
[----:B------:R-:W-:Y:S01]  /*9d10*/  FMUL R10, R24, R17 ;  /* 0x00000011180a7220 */ /* 0x000fe20000400000 */
[C---:B------:R-:W-:Y:S01]  /*9d20*/  FFMA R17, R27.reuse, R21, R2 ;  /* 0x000000151b117223 */ /* 0x040fe20000000002 */
[----:B---3--:R-:W-:Y:S01]  /*9d30*/  LOP3.LUT R2, R36, 0xffffe000, RZ, 0xc0, !PT ;  /* 0xffffe00024027812 */ /* 0x008fe200078ec0ff */
[C---:B------:R-:W-:Y:S01]  /*9d40*/  FMUL R11, R24.reuse, R18 ;  /* 0x00000012180b7220 */ /* 0x040fe20000400000 */
[----:B------:R-:W-:Y:S01]  /*9d50*/  F2FP.TF32.F32.PACK_B R16, R16 ;  /* 0x00000010ff10723e */ /* 0x000fe200024050ff */
[----:B------:R-:W-:Y:S01]  /*9d60*/  FFMA R18, R27, R26, R3 ;  /* 0x0000001a1b127223 */ /* 0x000fe20000000003 */
[----:B------:R-:W-:Y:S01]  /*9d70*/  LOP3.LUT R3, R37, 0xffffe000, RZ, 0xc0, !PT ;  /* 0xffffe00025037812 */ /* 0x000fe200078ec0ff */
[----:B------:R-:W-:Y:S01]  /*9d80*/  FMUL R6, R24, R13 ;  /* 0x0000000d18067220 */ /* 0x000fe20000400000 */
[----:B------:R-:W-:Y:S01]  /*9d90*/  LOP3.LUT R13, R38, 0xffffe000, RZ, 0xc0, !PT ;  /* 0xffffe000260d7812 */ /* 0x000fe200078ec0ff */
[C---:B------:R-:W-:Y:S01]  /*9da0*/  FMUL R7, R24.reuse, R14 ;  /* 0x0000000e18077220 */ /* 0x040fe20000400000 */
[----:B------:R-:W-:Y:S01]  /*9db0*/  LOP3.LUT R14, R39, 0xffffe000, RZ, 0xc0, !PT ;  /* 0xffffe000270e7812 */ /* 0x000fe200078ec0ff */
[----:B------:R-:W-:Y:S01]  /*9dc0*/  FMUL R12, R24, R19 ;  /* 0x00000013180c7220 */ /* 0x000fe20000400000 */
[----:B------:R-:W-:Y:S01]  /*9dd0*/  F2FP.TF32.F32.PACK_B R17, R17 ;  /* 0x00000011ff11723e */ /* 0x000fe200024050ff */
[----:B------:R1:W-:Y:S01]  /*9de0*/  STSM.16.M88.4 [R82+0x400], R28 ;  /* 0x0004001c52007844 */ /* 0x0003e20000000200 */
[----:B------:R-:W-:Y:S01]  /*9df0*/  F2FP.TF32.F32.PACK_B R18, R18 ;  /* 0x00000012ff12723e */ /* 0x000fe200024050ff */
[C---:B------:R-:W-:Y:S01]  /*9e00*/  FFMA R19, R27.reuse, R0, R4 ;  /* 0x000000001b137223 */ /* 0x040fe20000000004 */
[----:B------:R-:W-:Y:S01]  /*9e10*/  LOP3.LUT R0, R40, 0xffffe000, RZ, 0xc0, !PT ;  /* 0xffffe00028007812 */ /* 0x000fe200078ec0ff */
[C---:B------:R-:W-:Y:S01]  /*9e20*/  FFMA R4, R27.reuse, R2, R5 ;  /* 0x000000021b047223 */ /* 0x040fe20000000005 */
[----:B------:R-:W-:Y:S01]  /*9e30*/  FMUL R8, R24, R15 ;  /* 0x0000000f18087220 */ /* 0x000fe20000400000 */
[----:B------:R-:W-:Y:S01]  /*9e40*/  FFMA R5, R27, R3, R6 ;  /* 0x000000031b057223 */ /* 0x000fe20000000006 */
[----:B------:R-:W-:Y:S01]  /*9e50*/  LOP3.LUT R2, R41, 0xffffe000, RZ, 0xc0, !PT ;  /* 0xffffe00029027812 */ /* 0x000fe200078ec0ff */
[C---:B------:R-:W-:Y:S01]  /*9e60*/  FFMA R6, R27.reuse, R13, R7 ;  /* 0x0000000d1b067223 */ /* 0x040fe20000000007 */
[----:B------:R-:W-:Y:S01]  /*9e70*/  LOP3.LUT R3, R42, 0xffffe000, RZ, 0xc0, !PT ;  /* 0xffffe0002a037812 */ /* 0x000fe200078ec0ff */
[----:B------:R-:W-:Y:S01]  /*9e80*/  FFMA R7, R27, R14, R8 ;  /* 0x0000000e1b077223 */ /* 0x000fe20000000008 */
[----:B------:R-:W-:Y:S01]  /*9e90*/  LOP3.LUT R13, R43, 0xffffe000, RZ, 0xc0, !PT ;  /* 0xffffe0002b0d7812 */ /* 0x000fe200078ec0ff */
[C---:B------:R-:W-:Y:S01]  /*9ea0*/  FFMA R8, R27.reuse, R0, R9 ;  /* 0x000000001b087223 */ /* 0x040fe20000000009 */
[----:B------:R-:W-:Y:S01]  /*9eb0*/  F2FP.TF32.F32.PACK_B R19, R19 ;  /* 0x00000013ff13723e */ /* 0x000fe200024050ff */
[C---:B------:R-:W-:Y:S01]  /*9ec0*/  FFMA R9, R27.reuse, R2, R10 ;  /* 0x000000021b097223 */ /* 0x040fe2000000000a */
[C---:B------:R-:W-:Y:S01]  /*9ed0*/  FFMA R10, R27.reuse, R3, R11 ;  /* 0x000000031b0a7223 */ /* 0x040fe2000000000b */
[----:B------:R-:W-:Y:S01]  /*9ee0*/  FFMA R11, R27, R13, R12 ;  /* 0x0000000d1b0b7223 */ /* 0x000fe2000000000c */
[----:B------:R-:W-:Y:S01]  /*9ef0*/  F2FP.TF32.F32.PACK_B R4, R4 ;  /* 0x00000004ff04723e */ /* 0x000fe200024050ff */
[----:B------:R1:W-:Y:S01]  /*9f00*/  STSM.16.M88.4 [R81+0x400], R16 ;  /* 0x0004001051007844 */ /* 0x0003e20000000200 */
[----:B------:R-:W-:Y:S02]  /*9f10*/  F2FP.TF32.F32.PACK_B R5, R5 ;  /* 0x00000005ff05723e */ /* 0x000fe400024050ff */
[----:B------:R-:W-:Y:S02]  /*9f20*/  F2FP.TF32.F32.PACK_B R6, R6 ;  /* 0x00000006ff06723e */ /* 0x000fe400024050ff */
[----:B------:R-:W-:Y:S02]  /*9f30*/  F2FP.TF32.F32.PACK_B R7, R7 ;  /* 0x00000007ff07723e */ /* 0x000fe400024050ff */
[----:B------:R-:W-:Y:S02]  /*9f40*/  F2FP.TF32.F32.PACK_B R8, R8 ;  /* 0x00000008ff08723e */ /* 0x000fe400024050ff */
[----:B------:R-:W-:Y:S01]  /*9f50*/  F2FP.TF32.F32.PACK_B R9, R9 ;  /* 0x00000009ff09723e */ /* 0x000fe200024050ff */
[----:B------:R1:W-:Y:S01]  /*9f60*/  STSM.16.M88.4 [R83], R4 ;  /* 0x0000000453007844 */ /* 0x0003e20000000200 */
[----:B------:R-:W-:Y:S02]  /*9f70*/  F2FP.TF32.F32.PACK_B R10, R10 ;  /* 0x0000000aff0a723e */ /* 0x000fe400024050ff */
[----:B------:R-:W-:Y:S05]  /*9f80*/  F2FP.TF32.F32.PACK_B R11, R11 ;  /* 0x0000000bff0b723e */ /* 0x000fea00024050ff */
[----:B------:R1:W-:Y:S01]  /*9f90*/  STSM.16.M88.4 [R85], R8 ;  /* 0x0000000855007844 */ /* 0x0003e20000000200 */
[----:B------:R-:W-:Y:S01]  /*9fa0*/  @!PT LDS RZ, [RZ] ;  /* 0x00000000fffff984 */ /* 0x000fe20000000800 */
[----:B------:R-:W-:Y:S01]  /*9fb0*/  @!PT LDS RZ, [RZ] ;  /* 0x00000000fffff984 */ /* 0x000fe20000000800 */
[----:B------:R-:W-:Y:S01]  /*9fc0*/  @!PT LDS RZ, [RZ] ;  /* 0x00000000fffff984 */ /* 0x000fe20000000800 */
[----:B------:R-:W-:Y:S01]  /*9fd0*/  @!PT LDS RZ, [RZ] ;  /* 0x00000000fffff984 */ /* 0x000fe20000000800 */
[----:B------:R2:W-:Y:S07]  /*9fe0*/  MEMBAR.ALL.CTA ;  /* 0x0000000000007992 */ /* 0x0005ee0000008000 */
[----:B--2---:R-:W2:Y:S02]  /*9ff0*/  FENCE.VIEW.ASYNC.S ;  /* 0x00000000000073c6 */ /* 0x004ea40000000000 */
[----:B--2---:R-:W-:Y:S06]  /*a000*/  BAR.SYNC.DEFER_BLOCKING 0x1, 0x80 ;  /* 0x0042000000007b1d */ /* 0x004fec0000010000 */
[----:B------:R-:W-:Y:S05]  /*a010*/  @P1 BRA `(.L_x_98) ;  /* 0x0000000000341947 */ /* 0x000fea0003800000 */
[----:B------:R-:W2:Y:S01]  /*a020*/  LDCU.64 UR6, c[0x0][0x348] ;  /* 0x00006900ff0677ac */ /* 0x000ea20008000a00 */
[----:B------:R-:W-:Y:S02]  /*a030*/  R2UR UR42, R77 ;  /* 0x000000004d2a72ca */ /* 0x000fe400000e0000 */
[----:B------:R-:W-:Y:S01]  /*a040*/  R2UR UR43, R76 ;  /* 0x000000004c2b72ca */ /* 0x000fe200000e0000 */
[----:B------:R-:W-:Y:S01]  /*a050*/  UIADD3 UR4, UPT, UPT, UR49, 0x400, URZ ;  /* 0x0000040031047890 */ /* 0x000fe2000fffe0ff */
[----:B------:R-:W-:Y:S02]  /*a060*/  R2UR UR44, R74 ;  /* 0x000000004a2c72ca */ /* 0x000fe400000e0000 */
[----:B------:R-:W-:Y:S03]  /*a070*/  R2UR UR45, R75 ;  /* 0x000000004b2d72ca */ /* 0x000fe600000e0000 */
[----:B------:R-:W-:Y:S05]  /*a080*/  IMAD.U32 R71, RZ, RZ, UR4 ;  /* 0x00000004ff477e24 */ /* 0x000fea000f8e00ff */
[----:B------:R-:W-:Y:S01]  /*a090*/  R2UR UR40, R71 ;  /* 0x00000000472872ca */ /* 0x000fe200000e0000 */
[----:B--2---:R-:W-:Y:S04]  /*a0a0*/  UIADD3 UR4, UP0, UPT, UR6, 0x780, URZ ;  /* 0x0000078006047890 */ /* 0x004fe8000ff1e0ff */
[----:B------:R-:W-:Y:S09]  /*a0b0*/  UIADD3.X UR5, UPT, UPT, URZ, UR7, URZ, UP0, !UPT ;  /* 0x00000007ff057290 */ /* 0x000ff200087fe4ff */
[----:B------:R2:W-:Y:S01]  /*a0c0*/  UTMASTG.5D.IM2COL [UR40], [UR4] ;  /* 0x00000028040073b5 */ /* 0x0005e20008060000 */
[----:B------:R0:W-:Y:S01]  /*a0d0*/  UTMACMDFLUSH ;  /* 0x00000000000079b7 */ /* 0x0001e20000000000 */
[----:B--2---:R-:W-:Y:S04]  /*a0e0*/  DEPBAR.LE SB0, 0x1 ;  /* 0x000080400000791a */ /* 0x004fe80000000000 */
.L_x_98:
[----:B------:R-:W-:Y:S05]  /*a0f0*/  BSYNC.RECONVERGENT B0 ;  /* 0x0000000000007941 */ /* 0x000fea0003800200 */
.L_x_97:
[----:B------:R-:W-:Y:S01]  /*a100*/  BAR.SYNC.DEFER_BLOCKING 0x1, 0x80 ;  /* 0x0042000000007b1d */ /* 0x000fe20000010000 */
[----:B------:R-:W-:Y:S01]  /*a110*/  LEA R2, R86, UR49, 0x3 ;  /* 0x0000003156027c11 */ /* 0x000fe2000f8e18ff */
[----:B------:R-:W-:Y:S01]  /*a120*/  UISETP.NE.AND UP0, UPT, UR53, URZ, UPT ;  /* 0x000000ff3500728c */ /* 0x000fe2000bf05270 */
[----:B-1----:R-:W-:Y:S08]  /*a130*/  @P0 SHF.L.U32 R4, R60, 0x1f, RZ ;  /* 0x0000001f3c040819 */ /* 0x002ff000000006ff */
[----:B------:R-:W-:Y:S05]  /*a140*/  BRA.U !UP0, `(.L_x_99) ;  /* 0x0000000108287547 */ /* 0x000fea000b800000 */
[----:B------:R-:W1:Y:S01]  /*a150*/  S2R R0, SR_CgaCtaId ;  /* 0x0000000000007919 */ /* 0x000e620000008800 */
[----:B------:R-:W-:Y:S01]  /*a160*/  ISETP.NE.U32.OR P1, PT, R79, 0x1, !P6 ;  /* 0x000000014f00780c */ /* 0x000fe20007725470 */
[----:B------:R-:W-:Y:S01]  /*a170*/  IMAD.U32 R3, RZ, RZ, UR50 ;  /* 0x00000032ff037e24 */ /* 0x000fe2000f8e00ff */
[----:B------:R-:W-:Y:S04]  /*a180*/  UIADD3 UR4, UPT, UPT, UR50, 0x1, URZ ;  /* 0x0000000132047890 */ /* 0x000fe8000fffe0ff */
[----:B------:R-:W-:Y:S04]  /*a190*/  UISETP.NE.AND UP0, UPT, UR4, 0x4, UPT ;  /* 0x000000040400788c */ /* 0x000fe8000bf05270 */
[----:B------:R-:W-:Y:S03]  /*a1a0*/  USEL UR50, UR4, URZ, UP0 ;  /* 0x000000ff04327287 */ /* 0x000fe60008000000 */
[----:B------:R-:W-:Y:S05]  /*a1b0*/  @P1 LEA R3, R3, UR49, 0x3 ;  /* 0x0000003103031c11 */ /* 0x000fea000f8e18ff */
[----:B------:R-:W-:Y:S05]  /*a1c0*/  @P1 VIADD R3, R3, 0x60 ;  /* 0x0000006003031836 */ /* 0x000fea0000000000 */
[----:B-1----:R-:W-:Y:S04]  /*a1d0*/  @P1 PRMT R0, R0, 0x654, R3 ;  /* 0x0000065400001816 */ /* 0x002fe80000000003 */
[----:B------:R1:W-:Y:S03]  /*a1e0*/  @P1 SYNCS.ARRIVE.TRANS64.RED.A1T0 RZ, [R0+URZ], RZ ;  /* 0x000000ff00ff19a7 */ /* 0x0003e600081004ff */
.L_x_99:
[----:B------:R-:W2:Y:S01]  /*a1f0*/  @P0 SYNCS.PHASECHK.TRANS64.TRYWAIT P1, [R2+URZ+0x40], R4 ;  /* 0x00004004020005a7 */ /* 0x000ea200080211ff */
[----:B------:R-:W-:Y:S01]  /*a200*/  BSSY B1, `(.L_x_100) ;  /* 0x0000016000017945 */ /* 0x000fe20003800000 */
[----:B--2---:R-:W-:Y:S03]  /*a210*/  @P0 SEL R88, RZ, 0x1, !P1 ;  /* 0x00000001ff580807 */ /* 0x004fe60004800000 */
[----:B------:R-:W-:Y:S05]  /*a220*/  @!P0 BRA `(.L_x_101) ;  /* 0x00000000004c8947 */ /* 0x000fea0003800000 */
[----:B------:R-:W-:Y:S01]  /*a230*/  ISETP.NE.U32.AND P0, PT, R89, 0x1, PT ;  /* 0x000000015900780c */ /* 0x000fe20003f05070 */
[----:B------:R-:W-:Y:S01]  /*a240*/  BSSY B0, `(.L_x_102) ;  /* 0x0000009000007945 */ /* 0x000fe20003800000 */
[----:B------:R-:W-:Y:S11]  /*a250*/  ISETP.NE.AND P1, PT, R88, RZ, PT ;  /* 0x000000ff5800720c */ /* 0x000ff60003f25270 */
[----:B------:R-:W-:Y:S05]  /*a260*/  @P0 IMAD R5, R86, 0x2000, R87 ;  /* 0x0000200056050824 */ /* 0x000fea00078e0257 */
[----:B------:R-:W-:Y:S05]  /*a270*/  @P0 IADD3 R4, PT, PT, R5, UR49, RZ ;  /* 0x0000003105040c10 */ /* 0x000fea000fffe0ff */
[----:B------:R-:W-:Y:S01]  /*a280*/  @P0 IMAD.IADD R3, R91, 0x1, R4 ;  /* 0x000000015b030824 */ /* 0x000fe200078e0204 */
[----:B------:R-:W-:Y:S06]  /*a290*/  @P1 BRA `(.L_x_103) ;  /* 0x00000000000c1947 */ /* 0x000fec0003800000 */
[----:B-1----:R-:W-:Y:S04]  /*a2a0*/  SHF.L.U32 R0, R60, 0x1f, RZ ;  /* 0x0000001f3c007819 */ /* 0x002fe800000006ff */
[----:B------:R-:W1:Y:S02]  /*a2b0*/  SYNCS.PHASECHK.TRANS64.TRYWAIT P1, [R2+URZ+0x40], R0 ;  /* 0x00004000020075a7 */ /* 0x000e6400080211ff */
[----:B-1----:R-:W-:Y:S05]  /*a2c0*/  @!P1 BRA `(.L_x_104) ;  /* 0x0000002800089947 */ /* 0x002fea0003800000 */
.L_x_103:
[----:B------:R-:W-:Y:S05]  /*a2d0*/  BSYNC B0 ;  /* 0x0000000000007941 */ /* 0x000fea0003800000 */
.L_x_102:
[C---:B------:R-:W-:Y:S01]  /*a2e0*/  @P0 IADD3 R4, PT, PT, R72.reuse, R4, RZ ;  /* 0x0000000448040210 */ /* 0x040fe20007ffe0ff */
[----:B------:R-:W-:Y:S05]  /*a2f0*/  @P0 WARPSYNC.ALL ;  /* 0x0000000000000948 */ /* 0x000fea0003800000 */
[----:B------:R2:W3:Y:S01]  /*a300*/  @P0 LDSM.16.M88.4 R44, [R5+UR49+0x400] ;  /* 0x00040031052c083b */ /* 0x0004e20008000200 */
[----:B-1----:R-:W-:Y:S02]  /*a310*/  @P0 IADD3 R0, PT, PT, R72, R3, RZ ;  /* 0x0000000348000210 */ /* 0x002fe40007ffe0ff */
[----:B------:R-:W-:Y:S01]  /*a320*/  IADD3 R86, PT, PT, R86, 0x1, RZ ;  /* 0x0000000156567810 */ /* 0x000fe20007ffe0ff */
[----:B------:R2:W4:Y:S04]  /*a330*/  @P0 LDSM.16.M88.4 R32, [R4+0x400] ;  /* 0x000400000420083b */ /* 0x0005280000000200 */
[----:B------:R2:W1:Y:S04]  /*a340*/  @P0 LDSM.16.M88.4 R36, [R3+0x400] ;  /* 0x000400000324083b */ /* 0x0004680000000200 */
[----:B------:R2:W1:Y:S02]  /*a350*/  @P0 LDSM.16.M88.4 R40, [R0+0x400] ;  /* 0x000400000028083b */ /* 0x0004640000000200 */
.L_x_101:
[----:B------:R-:W-:Y:S05]  /*a360*/  BSYNC B1 ;  /* 0x0000000000017941 */ /* 0x000fea0003800000 */
.L_x_100:
[----:B-12---:R-:W-:Y:S05]  /*a370*/  VIADD R0, R25, 0x20 ;  /* 0x0000002019007836 */ /* 0x006fea0000000000 */
[----:B------:R-:W-:Y:S04]  /*a380*/  SHF.R.U32.HI R0, RZ, 0x15, R0 ;  /* 0x00000015ff007819 */ /* 0x000fe80000011600 */
[----:B------:R-:W-:Y:S11]  /*a390*/  LOP3.LUT P0, RZ, R0, 0x3, R64, 0x48, !PT ;  /* 0x0000000300ff7812 */ /* 0x000ff60007804840 */
[----:B------:R-:W-:Y:S02]  /*a3a0*/  @!UPT UIADD3 URZ, UPT, UPT, URZ, URZ, URZ ;  /* 0x000000fffffff290 */ /* 0x000fe4000fffe0ff */
[----:B------:R-:W-:Y:S05]  /*a3b0*/  @!P0 BRA `(.L_x_105) ;  /* 0x0000000000408947 */ /* 0x000fea0003800000 */
[----:B------:R-:W1:Y:S01]  /*a3c0*/  LDCU.64 UR8, c[0x4][0x70] ;  /* 0x01000e00ff0877ac */ /* 0x000e620008000a00 */
[----:B------:R-:W-:Y:S01]  /*a3d0*/  MOV R3, 0x0 ;  /* 0x0000000000037802 */ /* 0x000fe20000000f00 */
[----:B------:R-:W-:Y:S02]  /*a3e0*/  HFMA2 R12, -RZ, RZ, 0, 5.9604644775390625e-08 ;  /* 0x00000001ff0c7431 */ /* 0x000fe400000001ff */
[----:B------:R-:W-:Y:S02]  /*a3f0*/  IMAD.MOV.U32 R8, RZ, RZ, 0x192 ;  /* 0x00000192ff087424 */ /* 0x000fe400078e00ff */
[----:B------:R-:W-:Y:S01]  /*a400*/  IMAD.MOV.U32 R13, RZ, RZ, RZ ;  /* 0x000000ffff0d7224 */ /* 0x000fe200078e00ff */
[----:B------:R-:W2:Y:S01]  /*a410*/  LDCU.64 UR6, c[0x4][0x78] ;  /* 0x01000f00ff0677ac */ /* 0x000ea20008000a00 */
[----:B------:R-:W3:Y:S01]  /*a420*/  LDC.64 R2, c[0x4][R3] ;  /* 0x0100000003027b82 */ /* 0x000ee20000000a00 */
[----:B------:R-:W5:Y:S01]  /*a430*/  LDCU.64 UR4, c[0x4][0x10] ;  /* 0x01000200ff0477ac */ /* 0x000f620008000a00 */
[----:B-1----:R-:W-:Y:S01]  /*a440*/  MOV R5, UR9 ;  /* 0x0000000900057c02 */ /* 0x002fe20008000f00 */
[----:B------:R-:W-:Y:S01]  /*a450*/  IMAD.U32 R4, RZ, RZ, UR8 ;  /* 0x00000008ff047e24 */ /* 0x000fe2000f8e00ff */
[----:B--2---:R-:W-:Y:S01]  /*a460*/  MOV R7, UR7 ;  /* 0x0000000700077c02 */ /* 0x004fe20008000f00 */
[----:B------:R-:W-:Y:S01]  /*a470*/  IMAD.U32 R6, RZ, RZ, UR6 ;  /* 0x00000006ff067e24 */ /* 0x000fe2000f8e00ff */
[----:B-----5:R-:W-:Y:S01]  /*a480*/  MOV R11, UR5 ;  /* 0x00000005000b7c02 */ /* 0x020fe20008000f00 */
[----:B------:R-:W-:Y:S02]  /*a490*/  IMAD.U32 R10, RZ, RZ, UR4 ;  /* 0x00000004ff0a7e24 */ /* 0x000fe4000f8e00ff */
[----:B------:R-:W-:Y:S07]  /*a4a0*/  LEPC R20, `(.L_x_105) ;  /* 0x000000001014794e */ /* 0x000fee0000000000 */
[----:B---34-:R-:W-:Y:S05]  /*a4b0*/  CALL.ABS.NOINC R2 ;  /* 0x0000000002007343 */ /* 0x018fea0003c00000 */
.L_x_105:
[----:B---3--:R-:W-:Y:S01]  /*a4c0*/  LOP3.LUT R3, R44, 0xffffe000, RZ, 0xc0, !PT ;  /* 0xffffe0002c037812 */ /* 0x008fe200078ec0ff */
[----:B------:R-:W-:Y:S05]  /*a4d0*/  WARPSYNC.ALL ;  /* 0x0000000000007948 */ /* 0x000fea0003800000 */
[----:B------:R-:W-:Y:S01]  /*a4e0*/  R2UR UR4, R25 ;  /* 0x00000000190472ca */ /* 0x000fe200000e0000 */
[----:B------:R-:W1:Y:S01]  /*a4f0*/  S2R R90, SR_CgaCtaId ;  /* 0x00000000005a7919 */ /* 0x000e620000008800 */
[----:B----4-:R-:W-:Y:S01]  /*a500*/  LOP3.LUT R20, R32, 0xffffe000, RZ, 0xc0, !PT ;  /* 0xffffe00020147812 */ /* 0x010fe200078ec0ff */
[----:B------:R-:W-:Y:S01]  /*a510*/  BSSY.RECONVERGENT B0, `(.L_x_106) ;  /* 0x0000061000007945 */ /* 0x000fe20003800200 */
[----:B------:R-:W-:Y:S02]  /*a520*/  ISETP.NE.AND P6, PT, R80, RZ, PT ;  /* 0x000000ff5000720c */ /* 0x000fe40003fc5270 */
[----:B------:R-:W-:Y:S02]  /*a530*/  ISETP.NE.AND P1, PT, R62, RZ, PT ;  /* 0x000000ff3e00720c */ /* 0x000fe40003f25270 */
[----:B------:R-:W-:Y:S05]  /*a540*/  ISETP.NE.U32.OR P0, PT, R79, 0x1, !P6 ;  /* 0x000000014f00780c */ /* 0x000fea0007705470 */
[----:B------:R-:W2:Y:S02]  /*a550*/  LDTM.16dp128bit.x8 R4, tmem[UR4+0x20] ;  /* 0x00002004000479ee */ /* 0x000ea40008180000 */
[C---:B--2---:R-:W-:Y:S01]  /*a560*/  FMUL R0, R24.reuse, R4 ;  /* 0x0000000418007220 */ /* 0x044fe20000400000 */
        /* <DEDUP_REMOVED lines=17> */
[----:B------:R-:W-:Y:S01]  /*a680*/  FFMA R16, R27, R20, R0 ;  /* 0x000000141b107223 */ /* 0x000fe20000000000 */
[----:B------:R-:W-:Y:S01]  /*a690*/  LOP3.LUT R0, R33, 0xffffe000, RZ, 0xc0, !PT ;  /* 0xffffe00021007812 */ /* 0x000fe200078ec0ff */
[----:B------:R-:W-:Y:S01]  /*a6a0*/  FMUL R6, R24, R13 ;  /* 0x0000000d18067220 */ /* 0x000fe20000400000 */
[----:B------:R-:W-:Y:S01]  /*a6b0*/  LOP3.LUT R13, R34, 0xffffe000, RZ, 0xc0, !PT ;  /* 0xffffe000220d7812 */ /* 0x000fe200078ec0ff */
[C---:B------:R-:W-:Y:S01]  /*a6c0*/  FMUL R3, R24.reuse, R10 ;  /* 0x0000000a18037220 */ /* 0x040fe20000400000 */
[----:B------:R-:W-:Y:S01]  /*a6d0*/  F2FP.TF32.F32.PACK_B R31, R31 ;  /* 0x0000001fff1f723e */ /* 0x000fe200024050ff */
[C---:B------:R-:W-:Y:S01]  /*a6e0*/  FMUL R7, R24.reuse, R14 ;  /* 0x0000000e18077220 */ /* 0x040fe20000400000 */
[----:B------:R-:W-:Y:S01]  /*a6f0*/  LOP3.LUT R14, R35, 0xffffe000, RZ, 0xc0, !PT ;  /* 0xffffe000230e7812 */ /* 0x000fe200078ec0ff */
[----:B------:R-:W-:Y:S01]  /*a700*/  FMUL R8, R24, R15 ;  /* 0x0000000f18087220 */ /* 0x000fe20000400000 */
[----:B------:R-:W-:Y:S01]  /*a710*/  LOP3.LUT R15, R36, 0xffffe000, RZ, 0xc0, !PT ;  /* 0xffffe000240f7812 */ /* 0x000fe200078ec0ff */
[C---:B------:R-:W-:Y:S01]  /*a720*/  FMUL R10, R24.reuse, R17 ;  /* 0x00000011180a7220 */ /* 0x040fe20000400000 */
[----:B------:R-:W-:Y:S01]  /*a730*/  F2FP.TF32.F32.PACK_B R16, R16 ;  /* 0x00000010ff10723e */ /* 0x000fe200024050ff */
[----:B------:R-:W-:Y:S01]  /*a740*/  FFMA R17, R27, R0, R2 ;  /* 0x000000001b117223 */ /* 0x000fe20000000002 */
[----:B------:R-:W-:Y:S01]  /*a750*/  LOP3.LUT R0, R37, 0xffffe000, RZ, 0xc0, !PT ;  /* 0xffffe00025007812 */ /* 0x000fe200078ec0ff */
[----:B------:R-:W-:Y:S01]  /*a760*/  FMUL R4, R24, R11 ;  /* 0x0000000b18047220 */ /* 0x000fe20000400000 */
[----:B------:R-:W-:Y:S01]  /*a770*/  LOP3.LUT R2, R38, 0xffffe000, RZ, 0xc0, !PT ;  /* 0xffffe00026027812 */ /* 0x000fe200078ec0ff */
[----:B------:R-:W-:Y:S01]  /*a780*/  FMUL R11, R24, R18 ;  /* 0x00000012180b7220 */ /* 0x000fe20000400000 */
[----:B------:R-:W-:Y:S01]  /*a790*/  F2FP.TF32.F32.PACK_B R17, R17 ;  /* 0x00000011ff11723e */ /* 0x000fe200024050ff */
[----:B------:R-:W-:Y:S01]  /*a7a0*/  FFMA R18, R27, R13, R3 ;  /* 0x0000000d1b127223 */ /* 0x000fe20000000003 */
[----:B------:R-:W-:Y:S01]  /*a7b0*/  LOP3.LUT R3, R42, 0xffffe000, RZ, 0xc0, !PT ;  /* 0xffffe0002a037812 */ /* 0x000fe200078ec0ff */
[----:B------:R-:W-:Y:S01]  /*a7c0*/  FMUL R12, R24, R19 ;  /* 0x00000013180c7220 */ /* 0x000fe20000400000 */
[----:B------:R-:W-:Y:S01]  /*a7d0*/  LOP3.LUT R13, R43, 0xffffe000, RZ, 0xc0, !PT ;  /* 0xffffe0002b0d7812 */ /* 0x000fe200078ec0ff */
[C---:B------:R-:W-:Y:S01]  /*a7e0*/  FFMA R19, R27.reuse, R14, R4 ;  /* 0x0000000e1b137223 */ /* 0x040fe20000000004 */
[----:B------:R-:W-:Y:S01]  /*a7f0*/  F2FP.TF32.F32.PACK_B R18, R18 ;  /* 0x00000012ff12723e */ /* 0x000fe200024050ff */
[C---:B------:R-:W-:Y:S01]  /*a800*/  FFMA R4, R27.reuse, R15, R5 ;  /* 0x0000000f1b047223 */ /* 0x040fe20000000005 */
[----:B------:R-:W-:Y:S01]  /*a810*/  FFMA R5, R27, R0, R6 ;  /* 0x000000001b057223 */ /* 0x000fe20000000006 */
[----:B------:R-:W-:Y:S01]  /*a820*/  LOP3.LUT R0, R39, 0xffffe000, RZ, 0xc0, !PT ;  /* 0xffffe00027007812 */ /* 0x000fe200078ec0ff */
[C---:B------:R-:W-:Y:S01]  /*a830*/  FFMA R6, R27.reuse, R2, R7 ;  /* 0x000000021b067223 */ /* 0x040fe20000000007 */
[----:B------:R-:W-:Y:S01]  /*a840*/  LOP3.LUT R2, R40, 0xffffe000, RZ, 0xc0, !PT ;  /* 0xffffe00028027812 */ /* 0x000fe200078ec0ff */
[----:B------:R2:W-:Y:S01]  /*a850*/  STSM.16.M88.4 [R82+0x2400], R28 ;  /* 0x0024001c52007844 */ /* 0x0005e20000000200 */
[----:B------:R-:W-:Y:S01]  /*a860*/  F2FP.TF32.F32.PACK_B R19, R19 ;  /* 0x00000013ff13723e */ /* 0x000fe200024050ff */
[----:B------:R-:W-:Y:S01]  /*a870*/  FFMA R7, R27, R0, R8 ;  /* 0x000000001b077223 */ /* 0x000fe20000000008 */
[----:B------:R-:W-:Y:S01]  /*a880*/  LOP3.LUT R0, R41, 0xffffe000, RZ, 0xc0, !PT ;  /* 0xffffe00029007812 */ /* 0x000fe200078ec0ff */
[C---:B------:R-:W-:Y:S01]  /*a890*/  FFMA R8, R27.reuse, R2, R9 ;  /* 0x000000021b087223 */ /* 0x040fe20000000009 */
[----:B------:R-:W-:Y:S03]  /*a8a0*/  F2FP.TF32.F32.PACK_B R4, R4 ;  /* 0x00000004ff04723e */ /* 0x000fe600024050ff */
[----:B------:R2:W-:Y:S01]  /*a8b0*/  STSM.16.M88.4 [R81+0x2400], R16 ;  /* 0x0024001051007844 */ /* 0x0005e20000000200 */
[----:B------:R-:W-:Y:S01]  /*a8c0*/  F2FP.TF32.F32.PACK_B R5, R5 ;  /* 0x00000005ff05723e */ /* 0x000fe200024050ff */
[C---:B------:R-:W-:Y:S01]  /*a8d0*/  FFMA R9, R27.reuse, R0, R10 ;  /* 0x000000001b097223 */ /* 0x040fe2000000000a */
[C---:B------:R-:W-:Y:S01]  /*a8e0*/  FFMA R10, R27.reuse, R3, R11 ;  /* 0x000000031b0a7223 */ /* 0x040fe2000000000b */
[----:B------:R-:W-:Y:S01]  /*a8f0*/  FFMA R11, R27, R13, R12 ;  /* 0x0000000d1b0b7223 */ /* 0x000fe2000000000c */
[----:B------:R-:W-:Y:S01]  /*a900*/  F2FP.TF32.F32.PACK_B R6, R6 ;  /* 0x00000006ff06723e */ /* 0x000fe200024050ff */
[----:B------:R-:W-:Y:S01]  /*a910*/  IMAD.U32 R2, RZ, RZ, UR50 ;  /* 0x00000032ff027e24 */ /* 0x000fe2000f8e00ff */
[----:B------:R-:W-:Y:S02]  /*a920*/  F2FP.TF32.F32.PACK_B R7, R7 ;  /* 0x00000007ff07723e */ /* 0x000fe400024050ff */
[----:B------:R-:W-:Y:S02]  /*a930*/  F2FP.TF32.F32.PACK_B R8, R8 ;  /* 0x00000008ff08723e */ /* 0x000fe400024050ff */
[----:B------:R-:W-:Y:S01]  /*a940*/  F2FP.TF32.F32.PACK_B R9, R9 ;  /* 0x00000009ff09723e */ /* 0x000fe200024050ff */
[----:B------:R2:W-:Y:S01]  /*a950*/  STSM.16.M88.4 [R83+0x2000], R4 ;  /* 0x0020000453007844 */ /* 0x0005e20000000200 */
[----:B------:R-:W-:Y:S02]  /*a960*/  F2FP.TF32.F32.PACK_B R10, R10 ;  /* 0x0000000aff0a723e */ /* 0x000fe400024050ff */
[----:B------:R-:W-:Y:S02]  /*a970*/  F2FP.TF32.F32.PACK_B R11, R11 ;  /* 0x0000000bff0b723e */ /* 0x000fe400024050ff */
[----:B------:R-:W-:Y:S02]  /*a980*/  @P0 LEA R2, R2, UR49, 0x3 ;  /* 0x0000003102020c11 */ /* 0x000fe4000f8e18ff */
[----:B------:R-:W-:Y:S01]  /*a990*/  LEA R0, R86, UR49, 0x3 ;  /* 0x0000003156007c11 */ /* 0x000fe2000f8e18ff */
[----:B------:R2:W-:Y:S01]  /*a9a0*/  STSM.16.M88.4 [R85+0x2000], R8 ;  /* 0x0020000855007844 */ /* 0x0005e20000000200 */
[----:B------:R-:W-:Y:S01]  /*a9b0*/  @P0 SHF.L.U32 R3, R60, 0x1f, RZ ;  /* 0x0000001f3c030819 */ /* 0x000fe200000006ff */
[----:B------:R-:W-:Y:S01]  /*a9c0*/  @P0 VIADD R2, R2, 0x60 ;  /* 0x0000006002020836 */ /* 0x000fe20000000000 */
[----:B------:R-:W-:Y:S01]  /*a9d0*/  @!PT LDS RZ, [RZ] ;  /* 0x00000000fffff984 */ /* 0x000fe20000000800 */
[----:B------:R-:W-:Y:S01]  /*a9e0*/  @!PT LDS RZ, [RZ] ;  /* 0x00000000fffff984 */ /* 0x000fe20000000800 */
[----:B------:R-:W-:Y:S01]  /*a9f0*/  @!PT LDS RZ, [RZ] ;  /* 0x00000000fffff984 */ /* 0x000fe20000000800 */
[----:B------:R-:W-:Y:S01]  /*aa00*/  @!PT LDS RZ, [RZ] ;  /* 0x00000000fffff984 */ /* 0x000fe20000000800 */
[----:B------:R3:W-:Y:S06]  /*aa10*/  MEMBAR.ALL.CTA ;  /* 0x0000000000007992 */ /* 0x0007ec0000008000 */
[----:B---3--:R-:W3:Y:S01]  /*aa20*/  FENCE.VIEW.ASYNC.S ;  /* 0x00000000000073c6 */ /* 0x008ee20000000000 */
[----:B-1----:R-:W-:Y:S01]  /*aa30*/  @P0 PRMT R2, R90, 0x654, R2 ;  /* 0x000006545a020816 */ /* 0x002fe20000000002 */
[----:B---3--:R-:W-:Y:S06]  /*aa40*/  BAR.SYNC.DEFER_BLOCKING 0x1, 0x80 ;  /* 0x0042000000007b1d */ /* 0x008fec0000010000 */
[----:B------:R-:W-:Y:S05]  /*aa50*/  @P1 BRA `(.L_x_107) ;  /* 0x0000000000301947 */ /* 0x000fea0003800000 */
[----:B------:R-:W1:Y:S01]  /*aa60*/  LDCU.64 UR6, c[0x0][0x348] ;  /* 0x00006900ff0677ac */ /* 0x000e620008000a00 */
[----:B------:R-:W-:Y:S02]  /*aa70*/  R2UR UR10, R77 ;  /* 0x000000004d0a72ca */ /* 0x000fe400000e0000 */
[----:B------:R-:W-:Y:S01]  /*aa80*/  R2UR UR11, R76 ;  /* 0x000000004c0b72ca */ /* 0x000fe200000e0000 */
[----:B------:R-:W-:Y:S01]  /*aa90*/  UIADD3 UR9, UPT, UPT, UR41, 0x20, URZ ;  /* 0x0000002029097890 */ /* 0x000fe2000fffe0ff */
[----:B------:R-:W-:Y:S01]  /*aaa0*/  R2UR UR12, R74 ;  /* 0x000000004a0c72ca */ /* 0x000fe200000e0000 */
[----:B------:R-:W-:Y:S01]  /*aab0*/  UIADD3 UR8, UPT, UPT, UR49, 0x2400, URZ ;  /* 0x0000240031087890 */ /* 0x000fe2000fffe0ff */
[----:B------:R-:W-:Y:S01]  /*aac0*/  R2UR UR13, R75 ;  /* 0x000000004b0d72ca */ /* 0x000fe200000e0000 */
[----:B-1----:R-:W-:Y:S04]  /*aad0*/  UIADD3 UR4, UP0, UPT, UR6, 0x780, URZ ;  /* 0x0000078006047890 */ /* 0x002fe8000ff1e0ff */
[----:B------:R-:W-:Y:S09]  /*aae0*/  UIADD3.X UR5, UPT, UPT, URZ, UR7, URZ, UP0, !UPT ;  /* 0x00000007ff057290 */ /* 0x000ff200087fe4ff */
[----:B------:R1:W-:Y:S01]  /*aaf0*/  UTMASTG.5D.IM2COL [UR8], [UR4] ;  /* 0x00000008040073b5 */ /* 0x0003e20008060000 */
[----:B------:R0:W-:Y:S01]  /*ab00*/  UTMACMDFLUSH ;  /* 0x00000000000079b7 */ /* 0x0001e20000000000 */
[----:B-1----:R-:W-:Y:S04]  /*ab10*/  DEPBAR.LE SB0, 0x1 ;  /* 0x000080400000791a */ /* 0x002fe80000000000 */
.L_x_107:
[----:B------:R-:W-:Y:S05]  /*ab20*/  BSYNC.RECONVERGENT B0 ;  /* 0x0000000000007941 */ /* 0x000fea0003800200 */
.L_x_106:
[----:B------:R-:W-:Y:S01]  /*ab30*/  BAR.SYNC.DEFER_BLOCKING 0x1, 0x80 ;  /* 0x0042000000007b1d */ /* 0x000fe20000010000 */
[----:B------:R-:W-:Y:S04]  /*ab40*/  UIADD3 UR4, UPT, UPT, UR50, 0x1, URZ ;  /* 0x0000000132047890 */ /* 0x000fe8000fffe0ff */
[----:B------:R-:W-:Y:S04]  /*ab50*/  UISETP.NE.AND UP0, UPT, UR4, 0x4, UPT ;  /* 0x000000040400788c */ /* 0x000fe8000bf05270 */
[----:B------:R-:W-:Y:S01]  /*ab60*/  USEL UR40, UR4, URZ, UP0 ;  /* 0x000000ff04287287 */ /* 0x000fe20008000000 */
[----:B------:R1:W-:Y:S01]  /*ab70*/  @P0 SYNCS.ARRIVE.TRANS64.RED.A1T0 RZ, [R2+URZ], RZ ;  /* 0x000000ff02ff09a7 */ /* 0x0003e200081004ff */
[----:B------:R-:W-:Y:S01]  /*ab80*/  BSSY B1, `(.L_x_108) ;  /* 0x0000017000017945 */ /* 0x000fe20003800000 */
[----:B------:R-:W3:Y:S02]  /*ab90*/  @P0 SYNCS.PHASECHK.TRANS64.TRYWAIT P1, [R0+URZ+0x40], R3 ;  /* 0x00004003000005a7 */ /* 0x000ee400080211ff */
[----:B---3--:R-:W-:Y:S01]  /*aba0*/  @P0 SEL R88, RZ, 0x1, !P1 ;  /* 0x00000001ff580807 */ /* 0x008fe20004800000 */
[----:B-1----:R-:W-:Y:S06]  /*abb0*/  @!P0 BRA `(.L_x_109) ;  /* 0x00000000004c8947 */ /* 0x002fec0003800000 */
[----:B------:R-:W-:Y:S01]  /*abc0*/  ISETP.NE.U32.AND P0, PT, R89, 0x1, PT ;  /* 0x000000015900780c */ /* 0x000fe20003f05070 */
[----:B------:R-:W-:Y:S01]  /*abd0*/  BSSY B0, `(.L_x_110) ;  /* 0x0000009000007945 */ /* 0x000fe20003800000 */
[----:B------:R-:W-:Y:S11]  /*abe0*/  ISETP.NE.AND P1, PT, R88, RZ, PT ;  /* 0x000000ff5800720c */ /* 0x000ff60003f25270 */
[----:B--2---:R-:W-:Y:S05]  /*abf0*/  @P0 IMAD R4, R86, 0x2000, R87 ;  /* 0x0000200056040824 */ /* 0x004fea00078e0257 */
[----:B------:R-:W-:Y:S05]  /*ac00*/  @P0 IADD3 R3, PT, PT, R4, UR49, RZ ;  /* 0x0000003104030c10 */ /* 0x000fea000fffe0ff */
[----:B------:R-:W-:Y:S01]  /*ac10*/  @P0 IMAD.IADD R2, R91, 0x1, R3 ;  /* 0x000000015b020824 */ /* 0x000fe200078e0203 */
[----:B------:R-:W-:Y:S06]  /*ac20*/  @P1 BRA `(.L_x_111) ;  /* 0x00000000000c1947 */ /* 0x000fec0003800000 */
[----:B------:R-:W-:Y:S04]  /*ac30*/  SHF.L.U32 R5, R60, 0x1f, RZ ;  /* 0x0000001f3c057819 */ /* 0x000fe800000006ff */
[----:B------:R-:W1:Y:S02]  /*ac40*/  SYNCS.PHASECHK.TRANS64.TRYWAIT P1, [R0+URZ+0x40], R5 ;  /* 0x00004005000075a7 */ /* 0x000e6400080211ff */
[----:B-1----:R-:W-:Y:S05]  /*ac50*/  @!P1 BRA `(.L_x_112) ;  /* 0x0000001c00b89947 */ /* 0x002fea0003800000 */
.L_x_111:
[----:B------:R-:W-:Y:S05]  /*ac60*/  BSYNC B0 ;  /* 0x0000000000007941 */ /* 0x000fea0003800000 */
.L_x_110:
[C---:B------:R-:W-:Y:S01]  /*ac70*/  @P0 IADD3 R3, PT, PT, R72.reuse, R3, RZ ;  /* 0x0000000348030210 */ /* 0x040fe20007ffe0ff */
[----:B------:R-:W-:Y:S05]  /*ac80*/  @P0 WARPSYNC.ALL ;  /* 0x0000000000000948 */ /* 0x000fea0003800000 */
[----:B------:R3:W4:Y:S01]  /*ac90*/  @P0 LDSM.16.M88.4 R44, [R4+UR49+0x400] ;  /* 0x00040031042c083b */ /* 0x0007220008000200 */
[----:B-1----:R-:W-:Y:S02]  /*aca0*/  @P0 IADD3 R0, PT, PT, R72, R2, RZ ;  /* 0x0000000248000210 */ /* 0x002fe40007ffe0ff */
[----:B------:R-:W-:Y:S01]  /*acb0*/  IADD3 R86, PT, PT, R86, 0x1, RZ ;  /* 0x0000000156567810 */ /* 0x000fe20007ffe0ff */
[----:B------:R3:W1:Y:S04]  /*acc0*/  @P0 LDSM.16.M88.4 R32, [R3+0x400] ;  /* 0x000400000320083b */ /* 0x0006680000000200 */
[----:B------:R3:W2:Y:S04]  /*acd0*/  @P0 LDSM.16.M88.4 R36, [R2+0x400] ;  /* 0x000400000224083b */ /* 0x0006a80000000200 */
[----:B------:R3:W1:Y:S02]  /*ace0*/  @P0 LDSM.16.M88.4 R40, [R0+0x400] ;  /* 0x000400000028083b */ /* 0x0006640000000200 */
.L_x_109:
[----:B------:R-:W-:Y:S05]  /*acf0*/  BSYNC B1 ;  /* 0x0000000000017941 */ /* 0x000fea0003800000 */
.L_x_108:
[----:B---3--:R-:W-:Y:S05]  /*ad00*/  VIADD R0, R25, 0x40 ;  /* 0x0000004019007836 */ /* 0x008fea0000000000 */
[----:B------:R-:W-:Y:S04]  /*ad10*/  SHF.R.U32.HI R0, RZ, 0x15, R0 ;  /* 0x00000015ff007819 */ /* 0x000fe80000011600 */
[----:B------:R-:W-:Y:S11]  /*ad20*/  LOP3.LUT P0, RZ, R0, 0x3, R64, 0x48, !PT ;  /* 0x0000000300ff7812 */ /* 0x000ff60007804840 */
[----:B------:R-:W-:Y:S02]  /*ad30*/  @!UPT UIADD3 URZ, UPT, UPT, URZ, URZ, URZ ;  /* 0x000000fffffff290 */ /* 0x000fe4000fffe0ff */
[----:B------:R-:W-:Y:S05]  /*ad40*/  @!P0 BRA `(.L_x_113) ;  /* 0x0000000000408947 */ /* 0x000fea0003800000 */
[----:B------:R-:W3:Y:S01]  /*ad50*/  LDCU.64 UR8, c[0x4][0x70] ;  /* 0x01000e00ff0877ac */ /* 0x000ee20008000a00 */
[----:B------:R-:W-:Y:S01]  /*ad60*/  MOV R3, 0x0 ;  /* 0x0000000000037802 */ /* 0x000fe20000000f00 */
[----:B------:R-:W-:Y:S02]  /*ad70*/  HFMA2 R12, -RZ, RZ, 0, 5.9604644775390625e-08 ;  /* 0x00000001ff0c7431 */ /* 0x000fe400000001ff */
[----:B--2---:R-:W-:Y:S02]  /*ad80*/  IMAD.MOV.U32 R8, RZ, RZ, 0x192 ;  /* 0x00000192ff087424 */ /* 0x004fe400078e00ff */
[----:B------:R-:W-:Y:S01]  /*ad90*/  IMAD.MOV.U32 R13, RZ, RZ, RZ ;  /* 0x000000ffff0d7224 */ /* 0x000fe200078e00ff */
[----:B------:R-:W2:Y:S01]  /*ada0*/  LDCU.64 UR6, c[0x4][0x78] ;  /* 0x01000f00ff0677ac */ /* 0x000ea20008000a00 */
[----:B------:R-:W1:Y:S01]  /*adb0*/  LDC.64 R2, c[0x4][R3] ;  /* 0x0100000003027b82 */ /* 0x000e620000000a00 */
[----:B------:R-:W5:Y:S01]  /*adc0*/  LDCU.64 UR4, c[0x4][0x10] ;  /* 0x01000200ff0477ac */ /* 0x000f620008000a00 */
[----:B---3--:R-:W-:Y:S01]  /*add0*/  MOV R5, UR9 ;  /* 0x0000000900057c02 */ /* 0x008fe20008000f00 */
[----:B------:R-:W-:Y:S01]  /*ade0*/  IMAD.U32 R4, RZ, RZ, UR8 ;  /* 0x00000008ff047e24 */ /* 0x000fe2000f8e00ff */
[----:B--2---:R-:W-:Y:S01]  /*adf0*/  MOV R7, UR7 ;  /* 0x0000000700077c02 */ /* 0x004fe20008000f00 */
[----:B------:R-:W-:Y:S01]  /*ae00*/  IMAD.U32 R6, RZ, RZ, UR6 ;  /* 0x00000006ff067e24 */ /* 0x000fe2000f8e00ff */
[----:B-----5:R-:W-:Y:S01]  /*ae10*/  MOV R11, UR5 ;  /* 0x00000005000b7c02 */ /* 0x020fe20008000f00 */
[----:B------:R-:W-:Y:S02]  /*ae20*/  IMAD.U32 R10, RZ, RZ, UR4 ;  /* 0x00000004ff0a7e24 */ /* 0x000fe4000f8e00ff */
[----:B------:R-:W-:Y:S07]  /*ae30*/  LEPC R20, `(.L_x_113) ;  /* 0x000000001014794e */ /* 0x000fee0000000000 */
[----:B-1--4-:R-:W-:Y:S05]  /*ae40*/  CALL.ABS.NOINC R2 ;  /* 0x0000000002007343 */ /* 0x012fea0003c00000 */
.L_x_113:
[----:B----4-:R-:W-:Y:S01]  /*ae50*/  LOP3.LUT R20, R44, 0xffffe000, RZ, 0xc0, !PT ;  /* 0xffffe0002c147812 */ /* 0x010fe200078ec0ff */
[----:B------:R-:W-:Y:S05]  /*ae60*/  WARPSYNC.ALL ;  /* 0x0000000000007948 */ /* 0x000fea0003800000 */
[----:B------:R-:W-:Y:S01]  /*ae70*/  R2UR UR4, R25 ;  /* 0x00000000190472ca */ /* 0x000fe200000e0000 */
[----:B------:R-:W-:Y:S01]  /*ae80*/  BSSY.RECONVERGENT B0, `(.L_x_114) ;  /* 0x0000062000007945 */ /* 0x000fe20003800200 */
[----:B------:R-:W-:Y:S02]  /*ae90*/  LOP3.LUT R21, R45, 0xffffe000, RZ, 0xc0, !PT ;  /* 0xffffe0002d157812 */ /* 0x000fe400078ec0ff */
[----:B------:R-:W-:Y:S02]  /*aea0*/  LOP3.LUT R26, R46, 0xffffe000, RZ, 0xc0, !PT ;  /* 0xffffe0002e1a7812 */ /* 0x000fe400078ec0ff */
[----:B--2---:R-:W-:Y:S02]  /*aeb0*/  LOP3.LUT R31, R47, 0xffffe000, RZ, 0xc0, !PT ;  /* 0xffffe0002f1f7812 */ /* 0x004fe400078ec0ff */
[----:B------:R-:W-:Y:S02]  /*aec0*/  ISETP.NE.AND P6, PT, R80, RZ, PT ;  /* 0x000000ff5000720c */ /* 0x000fe40003fc5270 */
[----:B------:R-:W-:Y:S02]  /*aed0*/  ISETP.NE.AND P1, PT, R62, RZ, PT ;  /* 0x000000ff3e00720c */ /* 0x000fe40003f25270 */
[----:B------:R-:W-:Y:S01]  /*aee0*/  ISETP.NE.U32.OR P0, PT, R79, 0x1, !P6 ;  /* 0x000000014f00780c */ /* 0x000fe20007705470 */
[----:B------:R-:W2:Y:S02]  /*aef0*/  LDTM.16dp128bit.x8 R4, tmem[UR4+0x40] ;  /* 0x00004004000479ee */ /* 0x000ea40008180000 */
[C---:B--2---:R-:W-:Y:S01]  /*af00*/  FMUL R0, R24.reuse, R4 ;  /* 0x0000000418007220 */ /* 0x044fe20000400000 */
[C---:B------:R-:W-:Y:S01]  /*af10*/  FMUL R2, R24.reuse, R5 ;  /* 0x0000000518027220 */ /* 0x040fe20000400000 */
[C---:B------:R-:W-:Y:S01]  /*af20*/  FMUL R3, R24.reuse, R6 ;  /* 0x0000000618037220 */ /* 0x040fe20000400000 */
[----:B------:R-:W-:Y:S01]  /*af30*/  FMUL R7, R24, R7 ;  /* 0x0000000718077220 */ /* 0x000fe20000400000 */
[C---:B------:R-:W-:Y:S01]  /*af40*/  FFMA R28, R27.reuse, R20, R0 ;  /* 0x000000141b1c7223 */ /* 0x040fe20000000000 */
[----:B-1----:R-:W-:Y:S01]  /*af50*/  LOP3.LUT R0, R32, 0xffffe000, RZ, 0xc0, !PT ;  /* 0xffffe00020007812 */ /* 0x002fe200078ec0ff */
[----:B------:R-:W-:Y:S01]  /*af60*/  FFMA R29, R27, R21, R2 ;  /* 0x000000151b1d7223 */ /* 0x000fe20000000002 */
[----:B------:R-:W-:Y:S01]  /*af70*/  LOP3.LUT R2, R33, 0xffffe000, RZ, 0xc0, !PT ;  /* 0xffffe00021027812 */ /* 0x000fe200078ec0ff */
[C---:B------:R-:W-:Y:S01]  /*af80*/  FFMA R30, R27.reuse, R26, R3 ;  /* 0x0000001a1b1e7223 */ /* 0x040fe20000000003 */
[----:B------:R-:W-:Y:S01]  /*af90*/  LOP3.LUT R3, R34, 0xffffe000, RZ, 0xc0, !PT ;  /* 0xffffe00022037812 */ /* 0x000fe200078ec0ff */
[C---:B------:R-:W-:Y:S01]  /*afa0*/  FMUL R4, R24.reuse, R8 ;  /* 0x0000000818047220 */ /* 0x040fe20000400000 */
[----:B------:R-:W-:Y:S01]  /*afb0*/  F2FP.TF32.F32.PACK_B R28, R28 ;  /* 0x0000001cff1c723e */ /* 0x000fe200024050ff */
[----:B------:R-:W-:Y:S01]  /*afc0*/  FFMA R31, R27, R31, R7 ;  /* 0x0000001f1b1f7223 */ /* 0x000fe20000000007 */
[----:B------:R-:W-:Y:S01]  /*afd0*/  LOP3.LUT R7, R35, 0xffffe000, RZ, 0xc0, !PT ;  /* 0xffffe00023077812 */ /* 0x000fe200078ec0ff */
[C---:B------:R-:W-:Y:S01]  /*afe0*/  FMUL R5, R24.reuse, R9 ;  /* 0x0000000918057220 */ /* 0x040fe20000400000 */
[----:B------:R-:W-:Y:S01]  /*aff0*/  F2FP.TF32.F32.PACK_B R29, R29 ;  /* 0x0000001dff1d723e */ /* 0x000fe200024050ff */
[C---:B------:R-:W-:Y:S01]  /*b000*/  FMUL R6, R24.reuse, R10 ;  /* 0x0000000a18067220 */ /* 0x040fe20000400000 */
[----:B------:R-:W-:Y:S01]  /*b010*/  F2FP.TF32.F32.PACK_B R30, R30 ;  /* 0x0000001eff1e723e */ /* 0x000fe200024050ff */
[----:B------:R-:W-:Y:S01]  /*b020*/  FMUL R11, R24, R11 ;  /* 0x0000000b180b7220 */ /* 0x000fe20000400000 */
[----:B------:R-:W-:Y:S01]  /*b030*/  F2FP.TF32.F32.PACK_B R31, R31 ;  /* 0x0000001fff1f723e */ /* 0x000fe200024050ff */
[C---:B------:R-:W-:Y:S01]  /*b040*/  FFMA R4, R27.reuse, R0, R4 ;  /* 0x000000001b047223 */ /* 0x040fe20000000004 */
[----:B------:R-:W-:Y:S01]  /*b050*/  LOP3.LUT R0, R36, 0xffffe000, RZ, 0xc0, !PT ;  /* 0xffffe00024007812 */ /* 0x000fe200078ec0ff */
        /* <DEDUP_REMOVED lines=18> */
[----:B------:R1:W-:Y:S01]  /*b180*/  STSM.16.M88.4 [R82+0x4400], R28 ;  /* 0x0044001c52007844 */ /* 0x0003e20000000200 */
[----:B------:R-:W-:Y:S01]  /*b190*/  F2FP.TF32.F32.PACK_B R8, R8 ;  /* 0x00000008ff08723e */ /* 0x000fe200024050ff */
[C---:B------:R-:W-:Y:S01]  /*b1a0*/  FFMA R10, R27.reuse, R3, R10 ;  /* 0x000000031b0a7223 */ /* 0x040fe2000000000a */
[----:B------:R-:W-:Y:S05]  /*b1b0*/  LOP3.LUT R3, R42, 0xffffe000, RZ, 0xc0, !PT ;  /* 0xffffe0002a037812 */ /* 0x000fea00078ec0ff */
[----:B------:R1:W-:Y:S01]  /*b1c0*/  STSM.16.M88.4 [R81+0x4400], R4 ;  /* 0x0044000451007844 */ /* 0x0003e20000000200 */
[----:B------:R-:W-:Y:S01]  /*b1d0*/  F2FP.TF32.F32.PACK_B R9, R9 ;  /* 0x00000009ff09723e */ /* 0x000fe200024050ff */
[C---:B------:R-:W-:Y:S01]  /*b1e0*/  FMUL R12, R24.reuse, R16 ;  /* 0x00000010180c7220 */ /* 0x040fe20000400000 */
[----:B------:R-:W-:Y:S01]  /*b1f0*/  F2FP.TF32.F32.PACK_B R10, R10 ;  /* 0x0000000aff0a723e */ /* 0x000fe200024050ff */
[----:B------:R-:W-:Y:S01]  /*b200*/  FFMA R11, R27, R11, R15 ;  /* 0x0000000b1b0b7223 */ /* 0x000fe2000000000f */
[C---:B------:R-:W-:Y:S01]  /*b210*/  FMUL R13, R24.reuse, R17 ;  /* 0x00000011180d7220 */ /* 0x040fe20000400000 */
[C---:B------:R-:W-:Y:S01]  /*b220*/  FMUL R14, R24.reuse, R18 ;  /* 0x00000012180e7220 */ /* 0x040fe20000400000 */
[----:B------:R-:W-:Y:S01]  /*b230*/  LOP3.LUT R15, R43, 0xffffe000, RZ, 0xc0, !PT ;  /* 0xffffe0002b0f7812 */ /* 0x000fe200078ec0ff */
[----:B------:R-:W-:Y:S01]  /*b240*/  FMUL R19, R24, R19 ;  /* 0x0000001318137220 */ /* 0x000fe20000400000 */
[C---:B------:R-:W-:Y:S01]  /*b250*/  FFMA R12, R27.reuse, R0, R12 ;  /* 0x000000001b0c7223 */ /* 0x040fe2000000000c */
[C---:B------:R-:W-:Y:S01]  /*b260*/  FFMA R13, R27.reuse, R2, R13 ;  /* 0x000000021b0d7223 */ /* 0x040fe2000000000d */
[C---:B------:R-:W-:Y:S01]  /*b270*/  FFMA R14, R27.reuse, R3, R14 ;  /* 0x000000031b0e7223 */ /* 0x040fe2000000000e */
[----:B------:R-:W-:Y:S01]  /*b280*/  FFMA R15, R27, R15, R19 ;  /* 0x0000000f1b0f7223 */ /* 0x000fe20000000013 */
[----:B------:R-:W-:Y:S01]  /*b290*/  F2FP.TF32.F32.PACK_B R11, R11 ;  /* 0x0000000bff0b723e */ /* 0x000fe200024050ff */
[----:B------:R-:W-:Y:S01]  /*b2a0*/  IMAD.U32 R16, RZ, RZ, UR40 ;  /* 0x00000028ff107e24 */ /* 0x000fe2000f8e00ff */
        /* <DEDUP_REMOVED lines=15> */
[----:B--2---:R-:W2:Y:S01]  /*b3a0*/  FENCE.VIEW.ASYNC.S ;  /* 0x00000000000073c6 */ /* 0x004ea20000000000 */
[----:B------:R-:W-:Y:S01]  /*b3b0*/  @P0 PRMT R16, R90, 0x654, R16 ;  /* 0x000006545a100816 */ /* 0x000fe20000000010 */
[----:B--2---:R-:W-:Y:S06]  /*b3c0*/  BAR.SYNC.DEFER_BLOCKING 0x1, 0x80 ;  /* 0x0042000000007b1d */ /* 0x004fec0000010000 */
[----:B------:R-:W-:Y:S05]  /*b3d0*/  @P1 BRA `(.L_x_115) ;  /* 0x0000000000301947 */ /* 0x000fea0003800000 */
[----:B------:R-:W2:Y:S01]  /*b3e0*/  LDCU.64 UR6, c[0x0][0x348] ;  /* 0x00006900ff0677ac */ /* 0x000ea20008000a00 */
[----:B------:R-:W-:Y:S02]  /*b3f0*/  R2UR UR10, R77 ;  /* 0x000000004d0a72ca */ /* 0x000fe400000e0000 */
[----:B------:R-:W-:Y:S01]  /*b400*/  R2UR UR11, R76 ;  /* 0x000000004c0b72ca */ /* 0x000fe200000e0000 */
[----:B------:R-:W-:Y:S01]  /*b410*/  UIADD3 UR9, UPT, UPT, UR41, 0x40, URZ ;  /* 0x0000004029097890 */ /* 0x000fe2000fffe0ff */
[----:B------:R-:W-:Y:S01]  /*b420*/  R2UR UR12, R74 ;  /* 0x000000004a0c72ca */ /* 0x000fe200000e0000 */
[----:B------:R-:W-:Y:S01]  /*b430*/  UIADD3 UR8, UPT, UPT, UR49, 0x4400, URZ ;  /* 0x0000440031087890 */ /* 0x000fe2000fffe0ff */
[----:B------:R-:W-:Y:S01]  /*b440*/  R2UR UR13, R75 ;  /* 0x000000004b0d72ca */ /* 0x000fe200000e0000 */
[----:B--2---:R-:W-:Y:S04]  /*b450*/  UIADD3 UR4, UP0, UPT, UR6, 0x780, URZ ;  /* 0x0000078006047890 */ /* 0x004fe8000ff1e0ff */
[----:B------:R-:W-:Y:S09]  /*b460*/  UIADD3.X UR5, UPT, UPT, URZ, UR7, URZ, UP0, !UPT ;  /* 0x00000007ff057290 */ /* 0x000ff200087fe4ff */
[----:B------:R2:W-:Y:S01]  /*b470*/  UTMASTG.5D.IM2COL [UR8], [UR4] ;  /* 0x00000008040073b5 */ /* 0x0005e20008060000 */
[----:B------:R0:W-:Y:S01]  /*b480*/  UTMACMDFLUSH ;  /* 0x00000000000079b7 */ /* 0x0001e20000000000 */
[----:B--2---:R-:W-:Y:S04]  /*b490*/  DEPBAR.LE SB0, 0x1 ;  /* 0x000080400000791a */ /* 0x004fe80000000000 */
.L_x_115:
[----:B------:R-:W-:Y:S05]  /*b4a0*/  BSYNC.RECONVERGENT B0 ;  /* 0x0000000000007941 */ /* 0x000fea0003800200 */
.L_x_114:
        /* <DEDUP_REMOVED lines=8> */
[----:B--2---:R-:W-:Y:S06]  /*b530*/  @!P0 BRA `(.L_x_117) ;  /* 0x0000000000488947 */ /* 0x004fec0003800000 */
[----:B------:R-:W-:Y:S01]  /*b540*/  ISETP.NE.U32.AND P0, PT, R89, 0x1, PT ;  /* 0x000000015900780c */ /* 0x000fe20003f05070 */
[----:B------:R-:W-:Y:S01]  /*b550*/  BSSY B0, `(.L_x_118) ;  /* 0x0000009000007945 */ /* 0x000fe20003800000 */
[----:B------:R-:W-:Y:S11]  /*b560*/  ISETP.NE.AND P1, PT, R88, RZ, PT ;  /* 0x000000ff5800720c */ /* 0x000ff60003f25270 */
[----:B------:R-:W-:Y:S05]  /*b570*/  @P0 IMAD R86, R86, 0x2000, R87 ;  /* 0x0000200056560824 */ /* 0x000fea00078e0257 */
[----:B------:R-:W-:Y:S05]  /*b580*/  @P0 IADD3 R0, PT, PT, R86, UR49, RZ ;  /* 0x0000003156000c10 */ /* 0x000fea000fffe0ff */
[----:B------:R-:W-:Y:S01]  /*b590*/  @P0 IMAD.IADD R91, R91, 0x1, R0 ;  /* 0x000000015b5b0824 */ /* 0x000fe200078e0200 */
[----:B------:R-:W-:Y:S06]  /*b5a0*/  @P1 BRA `(.L_x_119) ;  /* 0x00000000000c1947 */ /* 0x000fec0003800000 */
[----:B------:R-:W-:Y:S04]  /*b5b0*/  SHF.L.U32 R3, R60, 0x1f, RZ ;  /* 0x0000001f3c037819 */ /* 0x000fe800000006ff */
[----:B------:R-:W2:Y:S02]  /*b5c0*/  SYNCS.PHASECHK.TRANS64.TRYWAIT P1, [R2+URZ+0x40], R3 ;  /* 0x00004003020075a7 */ /* 0x000ea400080211ff */
[----:B--2---:R-:W-:Y:S05]  /*b5d0*/  @!P1 BRA `(.L_x_120) ;  /* 0x00000014006c9947 */ /* 0x004fea0003800000 */
.L_x_119:
[----:B------:R-:W-:Y:S05]  /*b5e0*/  BSYNC B0 ;  /* 0x0000000000007941 */ /* 0x000fea0003800000 */
.L_x_118:
[C---:B--2---:R-:W-:Y:S01]  /*b5f0*/  @P0 IADD3 R2, PT, PT, R72.reuse, R0, RZ ;  /* 0x0000000048020210 */ /* 0x044fe20007ffe0ff */
[----:B------:R-:W-:Y:S05]  /*b600*/  @P0 WARPSYNC.ALL ;  /* 0x0000000000000948 */ /* 0x000fea0003800000 */
[----:B------:R2:W3:Y:S01]  /*b610*/  @P0 LDSM.16.M88.4 R44, [R86+UR49+0x400] ;  /* 0x00040031562c083b */ /* 0x0004e20008000200 */
[----:B------:R-:W-:Y:S03]  /*b620*/  @P0 IADD3 R0, PT, PT, R72, R91, RZ ;  /* 0x0000005b48000210 */ /* 0x000fe60007ffe0ff */
[----:B------:R2:W4:Y:S04]  /*b630*/  @P0 LDSM.16.M88.4 R32, [R2+0x400] ;  /* 0x000400000220083b */ /* 0x0005280000000200 */
[----:B------:R2:W1:Y:S04]  /*b640*/  @P0 LDSM.16.M88.4 R36, [R91+0x400] ;  /* 0x000400005b24083b */ /* 0x0004680000000200 */
[----:B------:R2:W1:Y:S02]  /*b650*/  @P0 LDSM.16.M88.4 R40, [R0+0x400] ;  /* 0x000400000028083b */ /* 0x0004640000000200 */
.L_x_117:
[----:B------:R-:W-:Y:S05]  /*b660*/  BSYNC B1 ;  /* 0x0000000000017941 */ /* 0x000fea0003800000 */
.L_x_116:
[----:B--2---:R-:W-:Y:S05]  /*b670*/  VIADD R0, R25, 0x60 ;  /* 0x0000006019007836 */ /* 0x004fea0000000000 */
[----:B------:R-:W-:Y:S04]  /*b680*/  SHF.R.U32.HI R0, RZ, 0x15, R0 ;  /* 0x00000015ff007819 */ /* 0x000fe80000011600 */
[----:B------:R-:W-:Y:S11]  /*b690*/  LOP3.LUT P0, RZ, R0, 0x3, R64, 0x48, !PT ;  /* 0x0000000300ff7812 */ /* 0x000ff60007804840 */
[----:B------:R-:W-:Y:S02]  /*b6a0*/  @!UPT UIADD3 URZ, UPT, UPT, URZ, URZ, URZ ;  /* 0x000000fffffff290 */ /* 0x000fe4000fffe0ff */
[----:B------:R-:W-:Y:S05]  /*b6b0*/  @!P0 BRA `(.L_x_121) ;  /* 0x0000000000408947 */ /* 0x000fea0003800000 */
[----:B------:R-:W2:Y:S01]  /*b6c0*/  LDCU.64 UR8, c[0x4][0x70] ;  /* 0x01000e00ff0877ac */ /* 0x000ea20008000a00 */
[----:B------:R-:W-:Y:S01]  /*b6d0*/  MOV R3, 0x0 ;  /* 0x0000000000037802 */ /* 0x000fe20000000f00 */
[----:B-1----:R-:W-:Y:S02]  /*b6e0*/  HFMA2 R12, -RZ, RZ, 0, 5.9604644775390625e-08 ;  /* 0x00000001ff0c7431 */ /* 0x002fe400000001ff */
[----:B------:R-:W-:Y:S02]  /*b6f0*/  IMAD.MOV.U32 R8, RZ, RZ, 0x192 ;  /* 0x00000192ff087424 */ /* 0x000fe400078e00ff */
[----:B------:R-:W-:Y:S01]  /*b700*/  IMAD.MOV.U32 R13, RZ, RZ, RZ ;  /* 0x000000ffff0d7224 */ /* 0x000fe200078e00ff */
[----:B------:R-:W1:Y:S01]  /*b710*/  LDCU.64 UR6, c[0x4][0x78] ;  /* 0x01000f00ff0677ac */ /* 0x000e620008000a00 */
[----:B------:R-:W3:Y:S01]  /*b720*/  LDC.64 R2, c[0x4][R3] ;  /* 0x0100000003027b82 */ /* 0x000ee20000000a00 */
[----:B------:R-:W5:Y:S01]  /*b730*/  LDCU.64 UR4, c[0x4][0x10] ;  /* 0x01000200ff0477ac */ /* 0x000f620008000a00 */
[----:B--2---:R-:W-:Y:S01]  /*b740*/  MOV R5, UR9 ;  /* 0x0000000900057c02 */ /* 0x004fe20008000f00 */
[----:B------:R-:W-:Y:S01]  /*b750*/  IMAD.U32 R4, RZ, RZ, UR8 ;  /* 0x00000008ff047e24 */ /* 0x000fe2000f8e00ff */
[----:B-1----:R-:W-:Y:S01]  /*b760*/  MOV R7, UR7 ;  /* 0x0000000700077c02 */ /* 0x002fe20008000f00 */
[----:B------:R-:W-:Y:S01]  /*b770*/  IMAD.U32 R6, RZ, RZ, UR6 ;  /* 0x00000006ff067e24 */ /* 0x000fe2000f8e00ff */
[----:B-----5:R-:W-:Y:S01]  /*b780*/  MOV R11, UR5 ;  /* 0x00000005000b7c02 */ /* 0x020fe20008000f00 */
[----:B------:R-:W-:Y:S02]  /*b790*/  IMAD.U32 R10, RZ, RZ, UR4 ;  /* 0x00000004ff0a7e24 */ /* 0x000fe4000f8e00ff */
[----:B------:R-:W-:Y:S07]  /*b7a0*/  LEPC R20, `(.L_x_121) ;  /* 0x000000001014794e */ /* 0x000fee0000000000 */
[----:B---34-:R-:W-:Y:S05]  /*b7b0*/  CALL.ABS.NOINC R2 ;  /* 0x0000000002007343 */ /* 0x018fea0003c00000 */
.L_x_121:
[----:B------:R-:W-:Y:S01]  /*b7c0*/  ISETP.NE.AND P0, PT, R62, RZ, PT ;  /* 0x000000ff3e00720c */ /* 0x000fe20003f05270 */
[----:B------:R-:W-:Y:S05]  /*b7d0*/  WARPSYNC.ALL ;  /* 0x0000000000007948 */ /* 0x000fea0003800000 */
[----:B------:R-:W-:Y:S01]  /*b7e0*/  R2UR UR4, R25 ;  /* 0x00000000190472ca */ /* 0x000fe200000e0000 */
[----:B------:R-:W2:Y:S01]  /*b7f0*/  S2UR UR5, SR_CgaCtaId ;  /* 0x00000000000579c3 */ /* 0x000ea20000008800 */
[----:B---3--:R-:W-:Y:S01]  /*b800*/  LOP3.LUT R20, R44, 0xffffe000, RZ, 0xc0, !PT ;  /* 0xffffe0002c147812 */ /* 0x008fe200078ec0ff */
[----:B------:R-:W-:Y:S01]  /*b810*/  BSSY.RECONVERGENT B0, `(.L_x_122) ;  /* 0x000005e000007945 */ /* 0x000fe20003800200 */
[----:B------:R-:W-:Y:S02]  /*b820*/  LOP3.LUT R21, R45, 0xffffe000, RZ, 0xc0, !PT ;  /* 0xffffe0002d157812 */ /* 0x000fe400078ec0ff */
[----:B------:R-:W-:Y:S02]  /*b830*/  LOP3.LUT R25, R46, 0xffffe000, RZ, 0xc0, !PT ;  /* 0xffffe0002e197812 */ /* 0x000fe400078ec0ff */
[----:B------:R-:W-:Y:S02]  /*b840*/  LOP3.LUT R26, R47, 0xffffe000, RZ, 0xc0, !PT ;  /* 0xffffe0002f1a7812 */ /* 0x000fe400078ec0ff */
[----:B----4-:R-:W-:Y:S02]  /*b850*/  LOP3.LUT R32, R32, 0xffffe000, RZ, 0xc0, !PT ;  /* 0xffffe00020207812 */ /* 0x010fe400078ec0ff */
[----:B------:R-:W-:Y:S01]  /*b860*/  LOP3.LUT R33, R33, 0xffffe000, RZ, 0xc0, !PT ;  /* 0xffffe00021217812 */ /* 0x000fe200078ec0ff */
[----:B-1----:R-:W1:Y:S01]  /*b870*/  LDTM.16dp128bit.x8 R4, tmem[UR4+0x60] ;  /* 0x00006004000479ee */ /* 0x002e620008180000 */
[----:B------:R-:W-:Y:S01]  /*b880*/  R2UR UR4, R84 ;  /* 0x00000000540472ca */ /* 0x000fe200000e0000 */
[----:B------:R-:W-:Y:S01]  /*b890*/  NOP ;  /* 0x0000000000007918 */ /* 0x000fe20000000000 */
[----:B------:R-:W-:Y:S02]  /*b8a0*/  LOP3.LUT R34, R34, 0xffffe000, RZ, 0xc0, !PT ;  /* 0xffffe00022227812 */ /* 0x000fe400078ec0ff */
[----:B------:R-:W-:Y:S02]  /*b8b0*/  LOP3.LUT R35, R35, 0xffffe000, RZ, 0xc0, !PT ;  /* 0xffffe00023237812 */ /* 0x000fe400078ec0ff */
[----:B------:R-:W-:Y:S02]  /*b8c0*/  LOP3.LUT R36, R36, 0xffffe000, RZ, 0xc0, !PT ;  /* 0xffffe00024247812 */ /* 0x000fe400078ec0ff */
[----:B------:R-:W-:Y:S02]  /*b8d0*/  LOP3.LUT R37, R37, 0xffffe000, RZ, 0xc0, !PT ;  /* 0xffffe00025257812 */ /* 0x000fe400078ec0ff */
[----:B------:R-:W-:Y:S02]  /*b8e0*/  LOP3.LUT R38, R38, 0xffffe000, RZ, 0xc0, !PT ;  /* 0xffffe00026267812 */ /* 0x000fe400078ec0ff */
[----:B------:R-:W-:Y:S01]  /*b8f0*/  LOP3.LUT R39, R39, 0xffffe000, RZ, 0xc0, !PT ;  /* 0xffffe00027277812 */ /* 0x000fe200078ec0ff */
[----:B------:R-:W-:Y:S01]  /*b900*/  UIADD3 UR4, UPT, UPT, UR4, 0xb0, URZ ;  /* 0x000000b004047890 */ /* 0x000fe2000fffe0ff */
[----:B------:R-:W-:Y:S02]  /*b910*/  LOP3.LUT R40, R40, 0xffffe000, RZ, 0xc0, !PT ;  /* 0xffffe00028287812 */ /* 0x000fe400078ec0ff */
[----:B------:R-:W-:Y:S02]  /*b920*/  LOP3.LUT R41, R41, 0xffffe000, RZ, 0xc0, !PT ;  /* 0xffffe00029297812 */ /* 0x000fe400078ec0ff */
[----:B------:R-:W-:Y:S02]  /*b930*/  LOP3.LUT R42, R42, 0xffffe000, RZ, 0xc0, !PT ;  /* 0xffffe0002a2a7812 */ /* 0x000fe400078ec0ff */
[----:B------:R-:W-:Y:S01]  /*b940*/  LOP3.LUT R43, R43, 0xffffe000, RZ, 0xc0, !PT ;  /* 0xffffe0002b2b7812 */ /* 0x000fe200078ec0ff */
[C---:B-1----:R-:W-:Y:S01]  /*b950*/  FMUL R0, R24.reuse, R4 ;  /* 0x0000000418007220 */ /* 0x042fe20000400000 */
[C---:B------:R-:W-:Y:S01]  /*b960*/  FMUL R2, R24.reuse, R5 ;  /* 0x0000000518027220 */ /* 0x040fe20000400000 */
[C---:B------:R-:W-:Y:S01]  /*b970*/  FMUL R3, R24.reuse, R6 ;  /* 0x0000000618037220 */ /* 0x040fe20000400000 */
[C---:B------:R-:W-:Y:S01]  /*b980*/  FMUL R7, R24.reuse, R7 ;  /* 0x0000000718077220 */ /* 0x040fe20000400000 */
[C---:B------:R-:W-:Y:S01]  /*b990*/  FFMA R28, R27.reuse, R20, R0 ;  /* 0x000000141b1c7223 */ /* 0x040fe20000000000 */
[C---:B------:R-:W-:Y:S01]  /*b9a0*/  FMUL R4, R24.reuse, R8 ;  /* 0x0000000818047220 */ /* 0x040fe20000400000 */
[C---:B------:R-:W-:Y:S01]  /*b9b0*/  FFMA R29, R27.reuse, R21, R2 ;  /* 0x000000151b1d7223 */ /* 0x040fe20000000002 */
[C---:B------:R-:W-:Y:S01]  /*b9c0*/  FMUL R5, R24.reuse, R9 ;  /* 0x0000000918057220 */ /* 0x040fe20000400000 */
[C---:B------:R-:W-:Y:S01]  /*b9d0*/  FFMA R30, R27.reuse, R25, R3 ;  /* 0x000000191b1e7223 */ /* 0x040fe20000000003 */
[----:B------:R-:W-:Y:S01]  /*b9e0*/  F2FP.TF32.F32.PACK_B R28, R28 ;  /* 0x0000001cff1c723e */ /* 0x000fe200024050ff */
[C---:B------:R-:W-:Y:S01]  /*b9f0*/  FMUL R6, R24.reuse, R10 ;  /* 0x0000000a18067220 */ /* 0x040fe20000400000 */
[----:B------:R-:W-:Y:S01]  /*ba00*/  F2FP.TF32.F32.PACK_B R29, R29 ;  /* 0x0000001dff1d723e */ /* 0x000fe200024050ff */
[C---:B------:R-:W-:Y:S01]  /*ba10*/  FFMA R31, R27.reuse, R26, R7 ;  /* 0x0000001a1b1f7223 */ /* 0x040fe20000000007 */
[C---:B------:R-:W-:Y:S01]  /*ba20*/  FMUL R11, R24.reuse, R11 ;  /* 0x0000000b180b7220 */ /* 0x040fe20000400000 */
[----:B--2---:R-:W-:Y:S01]  /*ba30*/  UPRMT UR4, UR5, 0x654, UR4 ;  /* 0x0000065405047896 */ /* 0x004fe20008000004 */
[C---:B------:R-:W-:Y:S01]  /*ba40*/  FFMA R4, R27.reuse, R32, R4 ;  /* 0x000000201b047223 */ /* 0x040fe20000000004 */
[C---:B------:R-:W-:Y:S01]  /*ba50*/  FMUL R8, R24.reuse, R12 ;  /* 0x0000000c18087220 */ /* 0x040fe20000400000 */
[C---:B------:R-:W-:Y:S01]  /*ba60*/  FFMA R5, R27.reuse, R33, R5 ;  /* 0x000000211b057223 */ /* 0x040fe20000000005 */
[C---:B------:R-:W-:Y:S01]  /*ba70*/  FMUL R9, R24.reuse, R13 ;  /* 0x0000000d18097220 */ /* 0x040fe20000400000 */
[C---:B------:R-:W-:Y:S01]  /*ba80*/  FFMA R6, R27.reuse, R34, R6 ;  /* 0x000000221b067223 */ /* 0x040fe20000000006 */
[C---:B------:R-:W-:Y:S01]  /*ba90*/  FMUL R10, R24.reuse, R14 ;  /* 0x0000000e180a7220 */ /* 0x040fe20000400000 */
[C---:B------:R-:W-:Y:S01]  /*baa0*/  FFMA R7, R27.reuse, R35, R11 ;  /* 0x000000231b077223 */ /* 0x040fe2000000000b */
[C---:B------:R-:W-:Y:S01]  /*bab0*/  FMUL R15, R24.reuse, R15 ;  /* 0x0000000f180f7220 */ /* 0x040fe20000400000 */
[----:B------:R-:W-:Y:S01]  /*bac0*/  F2FP.TF32.F32.PACK_B R30, R30 ;  /* 0x0000001eff1e723e */ /* 0x000fe200024050ff */
[C---:B------:R-:W-:Y:S01]  /*bad0*/  FFMA R8, R27.reuse, R36, R8 ;  /* 0x000000241b087223 */ /* 0x040fe20000000008 */
[----:B------:R-:W-:Y:S01]  /*bae0*/  F2FP.TF32.F32.PACK_B R31, R31 ;  /* 0x0000001fff1f723e */ /* 0x000fe200024050ff */
[C---:B------:R-:W-:Y:S01]  /*baf0*/  FMUL R12, R24.reuse, R16 ;  /* 0x00000010180c7220 */ /* 0x040fe20000400000 */
[C---:B------:R-:W-:Y:S01]  /*bb00*/  FFMA R9, R27.reuse, R37, R9 ;  /* 0x000000251b097223 */ /* 0x040fe20000000009 */
[C---:B------:R-:W-:Y:S01]  /*bb10*/  FMUL R13, R24.reuse, R17 ;  /* 0x00000011180d7220 */ /* 0x040fe20000400000 */
[C---:B------:R-:W-:Y:S01]  /*bb20*/  FFMA R10, R27.reuse, R38, R10 ;  /* 0x000000261b0a7223 */ /* 0x040fe2000000000a */
[C---:B------:R-:W-:Y:S01]  /*bb30*/  FMUL R14, R24.reuse, R18 ;  /* 0x00000012180e7220 */ /* 0x040fe20000400000 */
[C---:B------:R-:W-:Y:S01]  /*bb40*/  FFMA R11, R27.reuse, R39, R15 ;  /* 0x000000271b0b7223 */ /* 0x040fe2000000000f */
[----:B------:R-:W-:Y:S01]  /*bb50*/  FMUL R19, R24, R19 ;  /* 0x0000001318137220 */ /* 0x000fe20000400000 */
[----:B------:R-:W-:Y:S01]  /*bb60*/  F2FP.TF32.F32.PACK_B R4, R4 ;  /* 0x00000004ff04723e */ /* 0x000fe200024050ff */
[C---:B------:R-:W-:Y:S01]  /*bb70*/  FFMA R12, R27.reuse, R40, R12 ;  /* 0x000000281b0c7223 */ /* 0x040fe2000000000c */
[----:B------:R-:W-:Y:S01]  /*bb80*/  F2FP.TF32.F32.PACK_B R5, R5 ;  /* 0x00000005ff05723e */ /* 0x000fe200024050ff */
[----:B------:R-:W-:Y:S01]  /*bb90*/  SYNCS.ARRIVE.TRANS64.RED.A1T0 RZ, [UR4], RZ ;  /* 0x000000ffffff79a7 */ /* 0x000fe20008100404 */
[----:B------:R1:W-:Y:S01]  /*bba0*/  STSM.16.M88.4 [R82+0x6400], R28 ;  /* 0x0064001c52007844 */ /* 0x0003e20000000200 */
[----:B------:R-:W-:Y:S01]  /*bbb0*/  F2FP.TF32.F32.PACK_B R6, R6 ;  /* 0x00000006ff06723e */ /* 0x000fe200024050ff */
[C---:B------:R-:W-:Y:S01]  /*bbc0*/  FFMA R13, R27.reuse, R41, R13 ;  /* 0x000000291b0d7223 */ /* 0x040fe2000000000d */
[----:B------:R-:W-:Y:S01]  /*bbd0*/  F2FP.TF32.F32.PACK_B R7, R7 ;  /* 0x00000007ff07723e */ /* 0x000fe200024050ff */
[C---:B------:R-:W-:Y:S01]  /*bbe0*/  FFMA R14, R27.reuse, R42, R14 ;  /* 0x0000002a1b0e7223 */ /* 0x040fe2000000000e */
[----:B------:R-:W-:Y:S01]  /*bbf0*/  FFMA R15, R27, R43, R19 ;  /* 0x0000002b1b0f7223 */ /* 0x000fe20000000013 */
[----:B------:R-:W-:Y:S02]  /*bc00*/  F2FP.TF32.F32.PACK_B R8, R8 ;  /* 0x00000008ff08723e */ /* 0x000fe400024050ff */
[----:B------:R1:W-:Y:S01]  /*bc10*/  STSM.16.M88.4 [R81+0x6400], R4 ;  /* 0x0064000451007844 */ /* 0x0003e20000000200 */
[----:B------:R-:W-:Y:S02]  /*bc20*/  F2FP.TF32.F32.PACK_B R9, R9 ;  /* 0x00000009ff09723e */ /* 0x000fe400024050ff */
[----:B------:R-:W-:Y:S02]  /*bc30*/  F2FP.TF32.F32.PACK_B R10, R10 ;  /* 0x0000000aff0a723e */ /* 0x000fe400024050ff */
[----:B------:R-:W-:Y:S02]  /*bc40*/  F2FP.TF32.F32.PACK_B R11, R11 ;  /* 0x0000000bff0b723e */ /* 0x000fe400024050ff */
[----:B------:R-:W-:Y:S02]  /*bc50*/  F2FP.TF32.F32.PACK_B R12, R12 ;  /* 0x0000000cff0c723e */ /* 0x000fe400024050ff */
[----:B------:R-:W-:Y:S01]  /*bc60*/  F2FP.TF32.F32.PACK_B R13, R13 ;  /* 0x0000000dff0d723e */ /* 0x000fe200024050ff */
[----:B------:R1:W-:Y:S01]  /*bc70*/  STSM.16.M88.4 [R83+0x6000], R8 ;  /* 0x0060000853007844 */ /* 0x0003e20000000200 */
[----:B------:R-:W-:Y:S02]  /*bc80*/  F2FP.TF32.F32.PACK_B R14, R14 ;  /* 0x0000000eff0e723e */ /* 0x000fe400024050ff */
[----:B------:R-:W-:Y:S05]  /*bc90*/  F2FP.TF32.F32.PACK_B R15, R15 ;  /* 0x0000000fff0f723e */ /* 0x000fea00024050ff */
[----:B------:R1:W-:Y:S01]  /*bca0*/  STSM.16.M88.4 [R85+0x6000], R12 ;  /* 0x0060000c55007844 */ /* 0x0003e20000000200 */
        /* <DEDUP_REMOVED lines=20> */
.L_x_123:
[----:B------:R-:W-:Y:S05]  /*bdf0*/  BSYNC.RECONVERGENT B0 ;  /* 0x0000000000007941 */ /* 0x000fea0003800200 */
.L_x_122:
[----:B------:R-:W-:Y:S01]  /*be00*/  BAR.SYNC.DEFER_BLOCKING 0x1, 0x80 ;  /* 0x0042000000007b1d */ /* 0x000fe20000010000 */
[----:B------:R-:W-:Y:S01]  /*be10*/  UISETP.NE.AND UP0, UPT, UR53, -0x4, UPT ;  /* 0xfffffffc3500788c */ /* 0x000fe2000bf05270 */
[----:B------:R-:W-:Y:S08]  /*be20*/  IADD3 R22, PT, PT, R22, 0x1, RZ ;  /* 0x0000000116167810 */ /* 0x000ff00007ffe0ff */
[----:B------:R-:W-:Y:S05]  /*be30*/  BRA.U !UP0, `(.L_x_124) ;  /* 0x0000000108287547 */ /* 0x000fea000b800000 */
[----:B------:R-:W-:Y:S01]  /*be40*/  ISETP.NE.AND P0, PT, R80, RZ, PT ;  /* 0x000000ff5000720c */ /* 0x000fe20003f05270 */
[----:B------:R-:W-:Y:S01]  /*be50*/  IMAD.U32 R0, RZ, RZ, UR50 ;  /* 0x00000032ff007e24 */ /* 0x000fe2000f8e00ff */
[----:B------:R-:W-:Y:S02]  /*be60*/  UIADD3 UR4, UPT, UPT, UR50, 0x1, URZ ;  /* 0x0000000132047890 */ /* 0x000fe4000fffe0ff */
[----:B------:R-:W-:Y:S02]  /*be70*/  ISETP.NE.U32.OR P0, PT, R79, 0x1, !P0 ;  /* 0x000000014f00780c */ /* 0x000fe40004705470 */
[----:B------:R-:W-:Y:S04]  /*be80*/  UISETP.NE.AND UP0, UPT, UR4, 0x4, UPT ;  /* 0x000000040400788c */ /* 0x000fe8000bf05270 */
[----:B------:R-:W-:Y:S07]  /*be90*/  USEL UR50, UR4, URZ, UP0 ;  /* 0x000000ff04327287 */ /* 0x000fee0008000000 */
[----:B------:R-:W-:Y:S05]  /*bea0*/  @P0 LEA R0, R0, UR49, 0x3 ;  /* 0x0000003100000c11 */ /* 0x000fea000f8e18ff */
[----:B------:R-:W-:Y:S05]  /*beb0*/  @P0 VIADD R0, R0, 0x60 ;  /* 0x0000006000000836 */ /* 0x000fea0000000000 */
[----:B------:R-:W-:Y:S04]  /*bec0*/  @P0 PRMT R0, R90, 0x654, R0 ;  /* 0x000006545a000816 */ /* 0x000fe80000000000 */
[----:B------:R2:W-:Y:S03]  /*bed0*/  @P0 SYNCS.ARRIVE.TRANS64.RED.A1T0 RZ, [R0+URZ], RZ ;  /* 0x000000ff00ff09a7 */ /* 0x0005e600081004ff */
.L_x_124:
[----:B------:R-:W-:Y:S01]  /*bee0*/  R2UR UR5, R56 ;  /* 0x00000000380572ca */ /* 0x000fe200000e0000 */
[----:B------:R-:W-:Y:S01]  /*bef0*/  UIADD3 UR53, UPT, UPT, UR53, 0x4, URZ ;  /* 0x0000000435357890 */ /* 0x000fe2000fffe0ff */
[----:B------:R-:W-:Y:S01]  /*bf00*/  R2UR UR4, R57 ;  /* 0x00000000390472ca */ /* 0x000fe200000e0000 */
[----:B------:R-:W-:Y:S01]  /*bf10*/  UMOV UR52, UR62 ;  /* 0x0000003e00347c82 */ /* 0x000fe20008000000 */
[----:B------:R-:W-:Y:S02]  /*bf20*/  LOP3.LUT P0, RZ, R54, 0x1, RZ, 0xc0, !PT ;  /* 0x0000000136ff7812 */ /* 0x000fe4000780c0ff */
[----:B------:R-:W-:Y:S02]  /*bf30*/  ISETP.NE.AND P1, PT, R22, 0x2, PT ;  /* 0x000000021600780c */ /* 0x000fe40003f25270 */
[----:B------:R-:W-:Y:S02]  /*bf40*/  LOP3.LUT R58, R58, 0x1, RZ, 0x3c, !PT ;  /* 0x000000013a3a7812 */ /* 0x000fe400078e3cff */
[----:B--2---:R-:W-:Y:S02]  /*bf50*/  SEL R0, RZ, 0x1, P1 ;  /* 0x00000001ff007807 */ /* 0x004fe40000800000 */
[----:B------:R-:W-:Y:S01]  /*bf60*/  SEL R22, R22, RZ, P1 ;  /* 0x000000ff16167207 */ /* 0x000fe20000800000 */
[----:B------:R-:W-:Y:S01]  /*bf70*/  UIADD3 UR21, UPT, UPT, UR36, UR5, URZ ;  /* 0x0000000524157290 */ /* 0x000fe2000fffe0ff */
[----:B------:R-:W-:Y:S01]  /*bf80*/  LOP3.LUT R59, R59, R0, RZ, 0x3c, !PT ;  /* 0x000000003b3b7212 */ /* 0x000fe200078e3cff */
[----:B------:R-:W-:Y:S02]  /*bf90*/  UIADD3 UR51, UPT, UPT, UR37, UR4, URZ ;  /* 0x0000000425337290 */ /* 0x000fe4000fffe0ff */
[----:B------:R-:W-:Y:S10]  /*bfa0*/  @P0 BRA `(.L_x_125) ;  /* 0xffffffc8002c0947 */ /* 0x000ff4000383ffff */
[----:B------:R-:W-:-:S09]  /*bfb0*/  UISETP.NE.AND UP0, UPT, UR63, URZ, UPT ;  /* 0x000000ff3f00728c */ /* 0x000fd2000bf05270 */
[----:B------:R-:W-:Y:S05]  /*bfc0*/  BRA.U !UP0, `(.L_x_126) ;  /* 0x0000000108487547 */ /* 0x000fea000b800000 */
[----:B------:R-:W2:Y:S02]  /*bfd0*/  LDCU.64 UR4, c[0x0][0x990] ;  /* 0x00013200ff0477ac */ /* 0x000ea40008000a00 */
[----:B--2---:R-:W-:-:S04]  /*bfe0*/  UISETP.NE.U32.AND UP0, UPT, UR4, URZ, UPT ;  /* 0x000000ff0400728c */ /* 0x004fc8000bf05070 */
[----:B------:R-:W-:-:S09]  /*bff0*/  UISETP.NE.AND.EX UP0, UPT, UR5, URZ, UPT, UP0 ;  /* 0x000000ff0500728c */ /* 0x000fd2000bf05300 */
[----:B------:R-:W-:Y:S05]  /*c000*/  BRA.U UP0, `(.L_x_127) ;  /* 0x00000001000c7547 */ /* 0x000fea000b800000 */
[----:B------:R-:W-:-:S13]  /*c010*/  FSETP.NEU.AND P0, PT, R27, RZ, PT ;  /* 0x000000ff1b00720b */ /* 0x000fda0003f0d000 */
[----:B------:R-:W-:Y:S05]  /*c020*/  @!P0 EXIT ;  /* 0x000000000000894d */ /* 0x000fea0003800000 */
[----:B------:R-:W-:Y:S05]  /*c030*/  BRA `(.L_x_126) ;  /* 0x00000000002c7947 */ /* 0x000fea0003800000 */
.L_x_127:
[----:B------:R-:W-:Y:S01]  /*c040*/  ISETP.NE.AND P0, PT, R78, RZ, PT ;  /* 0x000000ff4e00720c */ /* 0x000fe20003f05270 */
[----:B------:R-:W-:-:S12]  /*c050*/  BSSY.RECONVERGENT B0, `(.L_x_126) ;  /* 0x0000009000007945 */ /* 0x000fd80003800200 */
[----:B------:R-:W-:Y:S05]  /*c060*/  @P0 BRA `(.L_x_128) ;  /* 0x0000000000140947 */ /* 0x000fea0003800000 */
[----:B------:R-:W2:Y:S02]  /*c070*/  LDCU.64 UR4, c[0x0][0x988] ;  /* 0x00013100ff0477ac */ /* 0x000ea40008000a00 */
[----:B--2---:R-:W-:-:S04]  /*c080*/  ISETP.NE.U32.AND P0, PT, RZ, UR4, PT ;  /* 0x00000004ff007c0c */ /* 0x004fc8000bf05070 */
[----:B------:R-:W-:-:S13]  /*c090*/  ISETP.NE.AND.EX P0, PT, RZ, UR5, PT, P0 ;  /* 0x00000005ff007c0c */ /* 0x000fda000bf05300 */
[----:B------:R-:W-:Y:S05]  /*c0a0*/  @!P0 EXIT ;  /* 0x000000000000894d */ /* 0x000fea0003800000 */
[----:B------:R-:W-:Y:S05]  /*c0b0*/  BRA `(.L_x_129) ;  /* 0x0000000000087947 */ /* 0x000fea0003800000 */
.L_x_128:
[----:B------:R-:W-:-:S13]  /*c0c0*/  FSETP.NEU.AND P0, PT, R27, RZ, PT ;  /* 0x000000ff1b00720b */ /* 0x000fda0003f0d000 */
[----:B------:R-:W-:Y:S05]  /*c0d0*/  @!P0 EXIT ;  /* 0x000000000000894d */ /* 0x000fea0003800000 */
.L_x_129:
[----:B------:R-:W-:Y:S05]  /*c0e0*/  BSYNC.RECONVERGENT B0 ;  /* 0x0000000000007941 */ /* 0x000fea0003800200 */
.L_x_126:
[----:B------:R-:W2:Y:S01]  /*c0f0*/  S2UR UR5, SR_CgaCtaId ;  /* 0x00000000000579c3 */ /* 0x000ea20000008800 */
[----:B------:R-:W-:Y:S01]  /*c100*/  ULEA UR4, UR50, UR49, 0x3 ;  /* 0x0000003132047291 */ /* 0x000fe2000f8e18ff */
[----:B------:R-:W-:-:S04]  /*c110*/  DEPBAR.LE SB0, 0x0 ;  /* 0x000080000000791a */ /* 0x000fc80000000000 */
[----:B------:R-:W-:-:S04]  /*c120*/  UIADD3 UR4, UPT, UPT, UR4, 0x60, URZ ;  /* 0x0000006004047890 */ /* 0x000fc8000fffe0ff */
[----:B--2---:R-:W-:-:S09]  /*c130*/  UPRMT UR4, UR5, 0x654, UR4 ;  /* 0x0000065405047896 */ /* 0x004fd20008000004 */
[----:B------:R-:W-:Y:S01]  /*c140*/  SYNCS.ARRIVE.TRANS64.RED.A1T0 RZ, [UR4], RZ ;  /* 0x000000ffffff79a7 */ /* 0x000fe20008100404 */
[----:B------:R-:W-:Y:S05]  /*c150*/  EXIT ;  /* 0x000000000000794d */ /* 0x000fea0003800000 */
.L_x_24:
[----:B------:R-:W-:Y:S11]  /*c160*/  R2UR UR7, R0 ;  /* 0x00000000000772ca */ /* 0x000ff600000e0000 */
[----:B------:R-:W-:Y:S02]  /*c170*/  @!UPT UIADD3 URZ, UPT, UPT, URZ, URZ, URZ ;  /* 0x000000fffffff290 */ /* 0x000fe4000fffe0ff */
[----:B------:R-:W-:Y:S07]  /*c180*/  MOV R36, UR7 ;  /* 0x0000000700247c02 */ /* 0x000fee0008000f00 */
.L_x_130:
[----:B-1----:R1:W3:Y:S02]  /*c190*/  SYNCS.PHASECHK.TRANS64.TRYWAIT P0, [R36+URZ+0x20], R38 ;  /* 0x00002026240075a7 */ /* 0x0022e400080011ff */
[----:B---3--:R-:W-:Y:S05]  /*c1a0*/  @!P0 NANOSLEEP.SYNCS 0x989680 ;  /* 0x009896800000895d */ /* 0x008fea0003900000 */
[----:B------:R-:W3:Y:S02]  /*c1b0*/  @!P0 SYNCS.PHASECHK.TRANS64 P0, [R36+URZ+0x20], R38 ;  /* 0x00002026240085a7 */ /* 0x000ee400080010ff */
[----:B---3--:R-:W-:Y:S05]  /*c1c0*/  @!P0 BRA `(.L_x_130) ;  /* 0xfffffffc00f08947 */ /* 0x008fea000383ffff */
[----:B------:R-:W-:Y:S05]  /*c1d0*/  BRA `(.L_x_23) ;  /* 0xffffff64001c7947 */ /* 0x000fea000383ffff */
.L_x_31:
[----:B------:R-:W-:Y:S11]  /*c1e0*/  R2UR UR6, R23 ;  /* 0x00000000170672ca */ /* 0x000ff600000e0000 */
[----:B------:R-:W-:Y:S02]  /*c1f0*/  @!UPT UIADD3 URZ, UPT, UPT, URZ, URZ, URZ ;  /* 0x000000fffffff290 */ /* 0x000fe4000fffe0ff */
[----:B------:R-:W-:Y:S07]  /*c200*/  MOV R36, UR6 ;  /* 0x0000000600247c02 */ /* 0x000fee0008000f00 */
.L_x_131:
[----:B--2---:R2:W1:Y:S02]  /*c210*/  SYNCS.PHASECHK.TRANS64.TRYWAIT P0, [R36+URZ+0x20], R38 ;  /* 0x00002026240075a7 */ /* 0x00446400080011ff */
[----:B-1----:R-:W-:Y:S05]  /*c220*/  @!P0 NANOSLEEP.SYNCS 0x989680 ;  /* 0x009896800000895d */ /* 0x002fea0003900000 */
[----:B------:R-:W1:Y:S02]  /*c230*/  @!P0 SYNCS.PHASECHK.TRANS64 P0, [R36+URZ+0x20], R38 ;  /* 0x00002026240085a7 */ /* 0x000e6400080010ff */
[----:B-1----:R-:W-:Y:S05]  /*c240*/  @!P0 BRA `(.L_x_131) ;  /* 0xfffffffc00f08947 */ /* 0x002fea000383ffff */
[----:B------:R-:W-:Y:S05]  /*c250*/  BRA `(.L_x_30) ;  /* 0xffffff8000987947 */ /* 0x000fea000383ffff */
.L_x_36:
[----:B-1----:R-:W-:-:S07]  /*c260*/  MOV R0, UR31 ;  /* 0x0000001f00007c02 */ /* 0x002fce0008000f00 */
.L_x_132:
[----:B-1----:R1:W2:Y:S02]  /*c270*/  SYNCS.PHASECHK.TRANS64.TRYWAIT P0, [R0+URZ+0x90], R4 ;  /* 0x00009004000075a7 */ /* 0x0022a400080011ff */
[----:B--2---:R-:W-:Y:S05]  /*c280*/  @!P0 NANOSLEEP.SYNCS 0x989680 ;  /* 0x009896800000895d */ /* 0x004fea0003900000 */
[----:B------:R-:W2:Y:S02]  /*c290*/  @!P0 SYNCS.PHASECHK.TRANS64 P0, [R0+URZ+0x90], R4 ;  /* 0x00009004000085a7 */ /* 0x000ea400080010ff */
[----:B--2---:R-:W-:Y:S05]  /*c2a0*/  @!P0 BRA `(.L_x_132) ;  /* 0xfffffffc00f08947 */ /* 0x004fea000383ffff */
[----:B------:R-:W-:Y:S05]  /*c2b0*/  BRA `(.L_x_133) ;  /* 0xffffff9000647947 */ /* 0x000fea000383ffff */
.L_x_40:
[----:B------:R-:W-:-:S07]  /*c2c0*/  MOV R0, UR4 ;  /* 0x0000000400007c02 */ /* 0x000fce0008000f00 */
.L_x_134:
[----:B-1----:R1:W2:Y:S02]  /*c2d0*/  SYNCS.PHASECHK.TRANS64.TRYWAIT P0, [R0+URZ], R2 ;  /* 0x00000002000075a7 */ /* 0x0022a400080011ff */
[----:B--2---:R-:W-:Y:S05]  /*c2e0*/  @!P0 NANOSLEEP.SYNCS 0x989680 ;  /* 0x009896800000895d */ /* 0x004fea0003900000 */
[----:B------:R-:W2:Y:S02]  /*c2f0*/  @!P0 SYNCS.PHASECHK.TRANS64 P0, [R0+URZ], R2 ;  /* 0x00000002000085a7 */ /* 0x000ea400080010ff */
[----:B--2---:R-:W-:Y:S05]  /*c300*/  @!P0 BRA `(.L_x_134) ;  /* 0xfffffffc00f08947 */ /* 0x004fea000383ffff */
[----:B------:R-:W-:Y:S05]  /*c310*/  BRA `(.L_x_135) ;  /* 0xffffff9800387947 */ /* 0x000fea000383ffff */
.L_x_41:
[----:B------:R-:W-:-:S07]  /*c320*/  MOV R0, UR5 ;  /* 0x0000000500007c02 */ /* 0x000fce0008000f00 */
.L_x_136:
[----:B-1----:R1:W2:Y:S02]  /*c330*/  SYNCS.PHASECHK.TRANS64.TRYWAIT P0, [R0+URZ], R3 ;  /* 0x00000003000075a7 */ /* 0x0022a400080011ff */
[----:B--2---:R-:W-:Y:S05]  /*c340*/  @!P0 NANOSLEEP.SYNCS 0x989680 ;  /* 0x009896800000895d */ /* 0x004fea0003900000 */
[----:B------:R-:W2:Y:S02]  /*c350*/  @!P0 SYNCS.PHASECHK.TRANS64 P0, [R0+URZ], R3 ;  /* 0x00000003000085a7 */ /* 0x000ea400080010ff */
[----:B--2---:R-:W-:Y:S05]  /*c360*/  @!P0 BRA `(.L_x_136) ;  /* 0xfffffffc00f08947 */ /* 0x004fea000383ffff */
[----:B------:R-:W-:Y:S05]  /*c370*/  BRA `(.L_x_137) ;  /* 0xffffff9800447947 */ /* 0x000fea000383ffff */
.L_x_42:
[----:B------:R-:W-:-:S07]  /*c380*/  MOV R0, UR5 ;  /* 0x0000000500007c02 */ /* 0x000fce0008000f00 */
.L_x_138:
[----:B-1----:R1:W2:Y:S02]  /*c390*/  SYNCS.PHASECHK.TRANS64.TRYWAIT P0, [R0+URZ], R3 ;  /* 0x00000003000075a7 */ /* 0x0022a400080011ff */
[----:B--2---:R-:W-:Y:S05]  /*c3a0*/  @!P0 NANOSLEEP.SYNCS 0x989680 ;  /* 0x009896800000895d */ /* 0x004fea0003900000 */
[----:B------:R-:W2:Y:S02]  /*c3b0*/  @!P0 SYNCS.PHASECHK.TRANS64 P0, [R0+URZ], R3 ;  /* 0x00000003000085a7 */ /* 0x000ea400080010ff */
[----:B--2---:R-:W-:Y:S05]  /*c3c0*/  @!P0 BRA `(.L_x_138) ;  /* 0xfffffffc00f08947 */ /* 0x004fea000383ffff */
[----:B------:R-:W-:Y:S05]  /*c3d0*/  BRA `(.L_x_139) ;  /* 0xffffff9800507947 */ /* 0x000fea000383ffff */
.L_x_45:
[----:B------:R-:W-:-:S07]  /*c3e0*/  MOV R4, UR4 ;  /* 0x0000000400047c02 */ /* 0x000fce0008000f00 */
.L_x_140:
[----:B-1----:R1:W2:Y:S02]  /*c3f0*/  SYNCS.PHASECHK.TRANS64.TRYWAIT P1, [R4+URZ+0x98], R6 ;  /* 0x00009806040075a7 */ /* 0x0022a400080211ff */
[----:B--2---:R-:W-:Y:S05]  /*c400*/  @!P1 NANOSLEEP.SYNCS 0x989680 ;  /* 0x009896800000995d */ /* 0x004fea0003900000 */
[----:B------:R-:W2:Y:S02]  /*c410*/  @!P1 SYNCS.PHASECHK.TRANS64 P1, [R4+URZ+0x98], R6 ;  /* 0x00009806040095a7 */ /* 0x000ea400080210ff */
[----:B--2---:R-:W-:Y:S05]  /*c420*/  @!P1 BRA `(.L_x_140) ;  /* 0xfffffffc00f09947 */ /* 0x004fea000383ffff */
[----:B------:R-:W-:Y:S05]  /*c430*/  BRA `(.L_x_141) ;  /* 0xffffff9800bc7947 */ /* 0x000fea000383ffff */
.L_x_46:
[----:B-1----:R-:W-:-:S07]  /*c440*/  MOV R4, UR4 ;  /* 0x0000000400047c02 */ /* 0x002fce0008000f00 */
.L_x_142:
[----:B-1----:R1:W2:Y:S02]  /*c450*/  SYNCS.PHASECHK.TRANS64.TRYWAIT P1, [R4+URZ+0x90], R5 ;  /* 0x00009005040075a7 */ /* 0x0022a400080211ff */
[----:B--2---:R-:W-:Y:S05]  /*c460*/  @!P1 NANOSLEEP.SYNCS 0x989680 ;  /* 0x009896800000995d */ /* 0x004fea0003900000 */
[----:B------:R-:W2:Y:S02]  /*c470*/  @!P1 SYNCS.PHASECHK.TRANS64 P1, [R4+URZ+0x90], R5 ;  /* 0x00009005040095a7 */ /* 0x000ea400080210ff */
[----:B--2---:R-:W-:Y:S05]  /*c480*/  @!P1 BRA `(.L_x_142) ;  /* 0xfffffffc00f09947 */ /* 0x004fea000383ffff */
[----:B------:R-:W-:Y:S05]  /*c490*/  BRA `(.L_x_143) ;  /* 0xffffff9800c47947 */ /* 0x000fea000383ffff */
.L_x_54:
[----:B------:R-:W-:-:S07]  /*c4a0*/  MOV R0, UR23 ;  /* 0x0000001700007c02 */ /* 0x000fce0008000f00 */
.L_x_144:
[----:B--2---:R2:W3:Y:S02]  /*c4b0*/  SYNCS.PHASECHK.TRANS64.TRYWAIT P0, [R0+URZ+0x90], R2 ;  /* 0x00009002000075a7 */ /* 0x0044e400080011ff */
[----:B---3--:R-:W-:Y:S05]  /*c4c0*/  @!P0 NANOSLEEP.SYNCS 0x989680 ;  /* 0x009896800000895d */ /* 0x008fea0003900000 */
[----:B------:R-:W3:Y:S02]  /*c4d0*/  @!P0 SYNCS.PHASECHK.TRANS64 P0, [R0+URZ+0x90], R2 ;  /* 0x00009002000085a7 */ /* 0x000ee400080010ff */
[----:B---3--:R-:W-:Y:S05]  /*c4e0*/  @!P0 BRA `(.L_x_144) ;  /* 0xfffffffc00f08947 */ /* 0x008fea000383ffff */
[----:B------:R-:W-:Y:S05]  /*c4f0*/  BRA `(.L_x_145) ;  /* 0xffffffa000747947 */ /* 0x000fea000383ffff */
.L_x_55:
[----:B------:R-:W-:-:S07]  /*c500*/  MOV R0, UR28 ;  /* 0x0000001c00007c02 */ /* 0x000fce0008000f00 */
.L_x_146:
[----:B-1----:R1:W2:Y:S02]  /*c510*/  SYNCS.PHASECHK.TRANS64.TRYWAIT P0, [R0+URZ+0xb0], R2 ;  /* 0x0000b002000075a7 */ /* 0x0022a400080011ff */
[----:B--2---:R-:W-:Y:S05]  /*c520*/  @!P0 NANOSLEEP.SYNCS 0x989680 ;  /* 0x009896800000895d */ /* 0x004fea0003900000 */
[----:B------:R-:W2:Y:S02]  /*c530*/  @!P0 SYNCS.PHASECHK.TRANS64 P0, [R0+URZ+0xb0], R2 ;  /* 0x0000b002000085a7 */ /* 0x000ea400080010ff */
[----:B--2---:R-:W-:Y:S05]  /*c540*/  @!P0 BRA `(.L_x_146) ;  /* 0xfffffffc00f08947 */ /* 0x004fea000383ffff */
[----:B------:R-:W-:Y:S05]  /*c550*/  BRA `(.L_x_147) ;  /* 0xffffffa0008c7947 */ /* 0x000fea000383ffff */
.L_x_58:
[----:B-1----:R-:W-:Y:S07]  /*c560*/  MOV R0, UR21 ;  /* 0x0000001500007c02 */ /* 0x002fee0008000f00 */
.L_x_148:
[----:B-1----:R1:W2:Y:S02]  /*c570*/  SYNCS.PHASECHK.TRANS64.TRYWAIT P0, [R0+URZ], R3 ;  /* 0x00000003000075a7 */ /* 0x0022a400080011ff */
[----:B--2---:R-:W-:Y:S05]  /*c580*/  @!P0 NANOSLEEP.SYNCS 0x989680 ;  /* 0x009896800000895d */ /* 0x004fea0003900000 */
[----:B------:R-:W2:Y:S02]  /*c590*/  @!P0 SYNCS.PHASECHK.TRANS64 P0, [R0+URZ], R3 ;  /* 0x00000003000085a7 */ /* 0x000ea400080010ff */
[----:B--2---:R-:W-:Y:S05]  /*c5a0*/  @!P0 BRA `(.L_x_148) ;  /* 0xfffffffc00f08947 */ /* 0x004fea000383ffff */
[----:B------:R-:W-:Y:S05]  /*c5b0*/  BRA `(.L_x_57) ;  /* 0xffffffa000b07947 */ /* 0x000fea000383ffff */
.L_x_61:
[----:B------:R-:W-:-:S07]  /*c5c0*/  MOV R0, UR4 ;  /* 0x0000000400007c02 */ /* 0x000fce0008000f00 */
.L_x_149:
[----:B-1----:R1:W3:Y:S02]  /*c5d0*/  SYNCS.PHASECHK.TRANS64.TRYWAIT P0, [R0+URZ], R2 ;  /* 0x00000002000075a7 */ /* 0x0022e400080011ff */
[----:B---3--:R-:W-:Y:S05]  /*c5e0*/  @!P0 NANOSLEEP.SYNCS 0x989680 ;  /* 0x009896800000895d */ /* 0x008fea0003900000 */
[----:B------:R-:W3:Y:S02]  /*c5f0*/  @!P0 SYNCS.PHASECHK.TRANS64 P0, [R0+URZ], R2 ;  /* 0x00000002000085a7 */ /* 0x000ee400080010ff */
[----:B---3--:R-:W-:Y:S05]  /*c600*/  @!P0 BRA `(.L_x_149) ;  /* 0xfffffffc00f08947 */ /* 0x008fea000383ffff */
[----:B------:R-:W-:Y:S05]  /*c610*/  BRA `(.L_x_150) ;  /* 0xffffffa800107947 */ /* 0x000fea000383ffff */
.L_x_62:
[----:B------:R-:W-:-:S07]  /*c620*/  MOV R0, UR4 ;  /* 0x0000000400007c02 */ /* 0x000fce0008000f00 */
.L_x_151:
[----:B-1----:R1:W2:Y:S02]  /*c630*/  SYNCS.PHASECHK.TRANS64.TRYWAIT P0, [R0+URZ], R2 ;  /* 0x00000002000075a7 */ /* 0x0022a400080011ff */
[----:B--2---:R-:W-:Y:S05]  /*c640*/  @!P0 NANOSLEEP.SYNCS 0x989680 ;  /* 0x009896800000895d */ /* 0x004fea0003900000 */
[----:B------:R-:W2:Y:S02]  /*c650*/  @!P0 SYNCS.PHASECHK.TRANS64 P0, [R0+URZ], R2 ;  /* 0x00000002000085a7 */ /* 0x000ea400080010ff */
[----:B--2---:R-:W-:Y:S05]  /*c660*/  @!P0 BRA `(.L_x_151) ;  /* 0xfffffffc00f08947 */ /* 0x004fea000383ffff */
[----:B------:R-:W-:Y:S05]  /*c670*/  BRA `(.L_x_152) ;  /* 0xffffffa8001c7947 */ /* 0x000fea000383ffff */
.L_x_67:
[----:B------:R-:W-:Y:S07]  /*c680*/  MOV R0, UR20 ;  /* 0x0000001400007c02 */ /* 0x000fee0008000f00 */
.L_x_153:
[----:B-1----:R1:W2:Y:S02]  /*c690*/  SYNCS.PHASECHK.TRANS64.TRYWAIT P0, [R0+URZ+0x90], R2 ;  /* 0x00009002000075a7 */ /* 0x0022a400080011ff */
[----:B--2---:R-:W-:Y:S05]  /*c6a0*/  @!P0 NANOSLEEP.SYNCS 0x989680 ;  /* 0x009896800000895d */ /* 0x004fea0003900000 */
[----:B------:R-:W2:Y:S02]  /*c6b0*/  @!P0 SYNCS.PHASECHK.TRANS64 P0, [R0+URZ+0x90], R2 ;  /* 0x00009002000085a7 */ /* 0x000ea400080010ff */
[----:B--2---:R-:W-:Y:S05]  /*c6c0*/  @!P0 BRA `(.L_x_153) ;  /* 0xfffffffc00f08947 */ /* 0x004fea000383ffff */
[----:B------:R-:W-:Y:S05]  /*c6d0*/  BRA `(.L_x_154) ;  /* 0xffffffac007c7947 */ /* 0x000fea000383ffff */
.L_x_70:
[----:B------:R-:W-:Y:S07]  /*c6e0*/  MOV R0, UR20 ;  /* 0x0000001400007c02 */ /* 0x000fee0008000f00 */
.L_x_155:
[----:B-1----:R1:W2:Y:S02]  /*c6f0*/  SYNCS.PHASECHK.TRANS64.TRYWAIT P2, [R0+URZ+0x88], R2 ;  /* 0x00008802000075a7 */ /* 0x0022a400080411ff */
[----:B--2---:R-:W-:Y:S05]  /*c700*/  @!P2 NANOSLEEP.SYNCS 0x989680 ;  /* 0x009896800000a95d */ /* 0x004fea0003900000 */
[----:B------:R-:W2:Y:S02]  /*c710*/  @!P2 SYNCS.PHASECHK.TRANS64 P2, [R0+URZ+0x88], R2 ;  /* 0x000088020000a5a7 */ /* 0x000ea400080410ff */
[----:B--2---:R-:W-:Y:S05]  /*c720*/  @!P2 BRA `(.L_x_155) ;  /* 0xfffffffc00f0a947 */ /* 0x004fea000383ffff */
[----:B------:R-:W-:Y:S05]  /*c730*/  BRA `(.L_x_69) ;  /* 0xffffffb000d47947 */ /* 0x000fea000383ffff */
.L_x_73:
[----:B------:R-:W-:Y:S07]  /*c740*/  MOV R2, UR20 ;  /* 0x0000001400027c02 */ /* 0x000fee0008000f00 */
.L_x_156:
[----:B-1----:R1:W2:Y:S02]  /*c750*/  SYNCS.PHASECHK.TRANS64.TRYWAIT P1, [R2+URZ+0x60], R8 ;  /* 0x00006008020075a7 */ /* 0x0022a400080211ff */
[----:B--2---:R-:W-:Y:S05]  /*c760*/  @!P1 NANOSLEEP.SYNCS 0x989680 ;  /* 0x009896800000995d */ /* 0x004fea0003900000 */
[----:B------:R-:W2:Y:S02]  /*c770*/  @!P1 SYNCS.PHASECHK.TRANS64 P1, [R2+URZ+0x60], R8 ;  /* 0x00006008020095a7 */ /* 0x000ea400080210ff */
[----:B--2---:R-:W-:Y:S05]  /*c780*/  @!P1 BRA `(.L_x_156) ;  /* 0xfffffffc00f09947 */ /* 0x004fea000383ffff */
[----:B------:R-:W-:Y:S05]  /*c790*/  BRA `(.L_x_157) ;  /* 0xffffffb400887947 */ /* 0x000fea000383ffff */
.L_x_74:
[----:B------:R-:W-:Y:S07]  /*c7a0*/  MOV R2, UR20 ;  /* 0x0000001400027c02 */ /* 0x000fee0008000f00 */
.L_x_158:
[----:B-1----:R1:W2:Y:S02]  /*c7b0*/  SYNCS.PHASECHK.TRANS64.TRYWAIT P1, [R2+URZ+0x68], R8 ;  /* 0x00006808020075a7 */ /* 0x0022a400080211ff */
[----:B--2---:R-:W-:Y:S05]  /*c7c0*/  @!P1 NANOSLEEP.SYNCS 0x989680 ;  /* 0x009896800000995d */ /* 0x004fea0003900000 */
[----:B------:R-:W2:Y:S02]  /*c7d0*/  @!P1 SYNCS.PHASECHK.TRANS64 P1, [R2+URZ+0x68], R8 ;  /* 0x00006808020095a7 */ /* 0x000ea400080210ff */
[----:B--2---:R-:W-:Y:S05]  /*c7e0*/  @!P1 BRA `(.L_x_158) ;  /* 0xfffffffc00f09947 */ /* 0x004fea000383ffff */
[----:B------:R-:W-:Y:S05]  /*c7f0*/  BRA `(.L_x_159) ;  /* 0xffffffb400d07947 */ /* 0x000fea000383ffff */
.L_x_75:
[----:B------:R-:W-:Y:S07]  /*c800*/  MOV R2, UR20 ;  /* 0x0000001400027c02 */ /* 0x000fee0008000f00 */
.L_x_160:
[----:B-1----:R1:W2:Y:S02]  /*c810*/  SYNCS.PHASECHK.TRANS64.TRYWAIT P1, [R2+URZ+0x70], R8 ;  /* 0x00007008020075a7 */ /* 0x0022a400080211ff */
[----:B--2---:R-:W-:Y:S05]  /*c820*/  @!P1 NANOSLEEP.SYNCS 0x989680 ;  /* 0x009896800000995d */ /* 0x004fea0003900000 */
[----:B------:R-:W2:Y:S02]  /*c830*/  @!P1 SYNCS.PHASECHK.TRANS64 P1, [R2+URZ+0x70], R8 ;  /* 0x00007008020095a7 */ /* 0x000ea400080210ff */
[----:B--2---:R-:W-:Y:S05]  /*c840*/  @!P1 BRA `(.L_x_160) ;  /* 0xfffffffc00f09947 */ /* 0x004fea000383ffff */
[----:B------:R-:W-:Y:S05]  /*c850*/  BRA `(.L_x_161) ;  /* 0xffffffb800187947 */ /* 0x000fea000383ffff */
.L_x_76:
[----:B------:R-:W-:Y:S07]  /*c860*/  MOV R0, UR20 ;  /* 0x0000001400007c02 */ /* 0x000fee0008000f00 */
.L_x_162:
[----:B-1----:R1:W2:Y:S02]  /*c870*/  SYNCS.PHASECHK.TRANS64.TRYWAIT P0, [R0+URZ+0x78], R8 ;  /* 0x00007808000075a7 */ /* 0x0022a400080011ff */
[----:B--2---:R-:W-:Y:S05]  /*c880*/  @!P0 NANOSLEEP.SYNCS 0x989680 ;  /* 0x009896800000895d */ /* 0x004fea0003900000 */
[----:B------:R-:W2:Y:S02]  /*c890*/  @!P0 SYNCS.PHASECHK.TRANS64 P0, [R0+URZ+0x78], R8 ;  /* 0x00007808000085a7 */ /* 0x000ea400080010ff */
[----:B--2---:R-:W-:Y:S05]  /*c8a0*/  @!P0 BRA `(.L_x_162) ;  /* 0xfffffffc00f08947 */ /* 0x004fea000383ffff */
[----:B------:R-:W-:Y:S05]  /*c8b0*/  BRA `(.L_x_163) ;  /* 0xffffffb800647947 */ /* 0x000fea000383ffff */
.L_x_78:
[----:B------:R-:W-:-:S07]  /*c8c0*/  MOV R0, UR20 ;  /* 0x0000001400007c02 */ /* 0x000fce0008000f00 */
.L_x_164:
[----:B--2---:R2:W3:Y:S02]  /*c8d0*/  SYNCS.PHASECHK.TRANS64.TRYWAIT P0, [R0+URZ+0x60], R2 ;  /* 0x00006002000075a7 */ /* 0x0044e400080011ff */
[----:B---3--:R-:W-:Y:S05]  /*c8e0*/  @!P0 NANOSLEEP.SYNCS 0x989680 ;  /* 0x009896800000895d */ /* 0x008fea0003900000 */
[----:B------:R-:W3:Y:S02]  /*c8f0*/  @!P0 SYNCS.PHASECHK.TRANS64 P0, [R0+URZ+0x60], R2 ;  /* 0x00006002000085a7 */ /* 0x000ee400080010ff */
[----:B---3--:R-:W-:Y:S05]  /*c900*/  @!P0 BRA `(.L_x_164) ;  /* 0xfffffffc00f08947 */ /* 0x008fea000383ffff */
[----:B------:R-:W-:Y:S05]  /*c910*/  BRA `(.L_x_165) ;  /* 0xffffffb800cc7947 */ /* 0x000fea000383ffff */
.L_x_79:
[----:B--2---:R-:W-:-:S07]  /*c920*/  MOV R0, UR20 ;  /* 0x0000001400007c02 */ /* 0x004fce0008000f00 */
.L_x_166:
[----:B--2---:R2:W3:Y:S02]  /*c930*/  SYNCS.PHASECHK.TRANS64.TRYWAIT P0, [R0+URZ+0x68], R2 ;  /* 0x00006802000075a7 */ /* 0x0044e400080011ff */
[----:B---3--:R-:W-:Y:S05]  /*c940*/  @!P0 NANOSLEEP.SYNCS 0x989680 ;  /* 0x009896800000895d */ /* 0x008fea0003900000 */
[----:B------:R-:W3:Y:S02]  /*c950*/  @!P0 SYNCS.PHASECHK.TRANS64 P0, [R0+URZ+0x68], R2 ;  /* 0x00006802000085a7 */ /* 0x000ee400080010ff */
[----:B---3--:R-:W-:Y:S05]  /*c960*/  @!P0 BRA `(.L_x_166) ;  /* 0xfffffffc00f08947 */ /* 0x008fea000383ffff */
[----:B------:R-:W-:Y:S05]  /*c970*/  BRA `(.L_x_167) ;  /* 0xffffffb800bc7947 */ /* 0x000fea000383ffff */
.L_x_80:
[----:B--2---:R-:W-:-:S07]  /*c980*/  MOV R0, UR20 ;  /* 0x0000001400007c02 */ /* 0x004fce0008000f00 */
.L_x_168:
[----:B--2---:R2:W3:Y:S02]  /*c990*/  SYNCS.PHASECHK.TRANS64.TRYWAIT P0, [R0+URZ+0x70], R2 ;  /* 0x00007002000075a7 */ /* 0x0044e400080011ff */
[----:B---3--:R-:W-:Y:S05]  /*c9a0*/  @!P0 NANOSLEEP.SYNCS 0x989680 ;  /* 0x009896800000895d */ /* 0x008fea0003900000 */
[----:B------:R-:W3:Y:S02]  /*c9b0*/  @!P0 SYNCS.PHASECHK.TRANS64 P0, [R0+URZ+0x70], R2 ;  /* 0x00007002000085a7 */ /* 0x000ee400080010ff */
[----:B---3--:R-:W-:Y:S05]  /*c9c0*/  @!P0 BRA `(.L_x_168) ;  /* 0xfffffffc00f08947 */ /* 0x008fea000383ffff */
[----:B------:R-:W-:Y:S05]  /*c9d0*/  BRA `(.L_x_169) ;  /* 0xffffffb800ac7947 */ /* 0x000fea000383ffff */
.L_x_82:
[----:B------:R-:W-:Y:S07]  /*c9e0*/  MOV R0, UR49 ;  /* 0x0000003100007c02 */ /* 0x000fee0008000f00 */
.L_x_170:
[----:B-1----:R1:W2:Y:S02]  /*c9f0*/  SYNCS.PHASECHK.TRANS64.TRYWAIT P0, [R0+URZ+0x90], R2 ;  /* 0x00009002000075a7 */ /* 0x0022a400080011ff */
[----:B--2---:R-:W-:Y:S05]  /*ca00*/  @!P0 NANOSLEEP.SYNCS 0x989680 ;  /* 0x009896800000895d */ /* 0x004fea0003900000 */
[----:B------:R-:W2:Y:S02]  /*ca10*/  @!P0 SYNCS.PHASECHK.TRANS64 P0, [R0+URZ+0x90], R2 ;  /* 0x00009002000085a7 */ /* 0x000ea400080010ff */
[----:B--2---:R-:W-:Y:S05]  /*ca20*/  @!P0 BRA `(.L_x_170) ;  /* 0xfffffffc00f08947 */ /* 0x004fea000383ffff */
[----:B------:R-:W-:Y:S05]  /*ca30*/  BRA `(.L_x_171) ;  /* 0xffffffbc00947947 */ /* 0x000fea000383ffff */
.L_x_93:
[----:B-1----:R-:W-:Y:S04]  /*ca40*/  MOV R2, UR49 ;  /* 0x0000003100027c02 */ /* 0x002fe80008000f00 */
[----:B------:R1:W2:Y:S03]  /*ca50*/  SYNCS.PHASECHK.TRANS64.TRYWAIT P1, [R2+URZ+0x40], R3 ;  /* 0x00004003020075a7 */ /* 0x0002a600080211ff */
[----:B--2---:R-:W-:Y:S05]  /*ca60*/  @!P1 NANOSLEEP.SYNCS 0x989680 ;  /* 0x009896800000995d */ /* 0x004fea0003900000 */
[----:B------:R-:W2:Y:S02]  /*ca70*/  @!P1 SYNCS.PHASECHK.TRANS64 P1, [R2+URZ+0x40], R3 ;  /* 0x00004003020095a7 */ /* 0x000ea400080210ff */
[----:B--2---:R-:W-:Y:S05]  /*ca80*/  @!P1 BRA `(.L_x_93) ;  /* 0xfffffffc00ec9947 */ /* 0x004fea000383ffff */
[----:B------:R-:W-:Y:S05]  /*ca90*/  BRA `(.L_x_92) ;  /* 0xffffffcc008c7947 */ /* 0x000fea000383ffff */
.L_x_95:
[----:B-1----:R1:W4:Y:S02]  /*caa0*/  SYNCS.PHASECHK.TRANS64.TRYWAIT P1, [R84+URZ+0xa0], R0 ;  /* 0x0000a000540075a7 */ /* 0x00232400080211ff */
[----:B----4-:R-:W-:Y:S05]  /*cab0*/  @!P1 NANOSLEEP.SYNCS 0x989680 ;  /* 0x009896800000995d */ /* 0x010fea0003900000 */
[----:B------:R-:W4:Y:S02]  /*cac0*/  @!P1 SYNCS.PHASECHK.TRANS64 P1, [R84+URZ+0xa0], R0 ;  /* 0x0000a000540095a7 */ /* 0x000f2400080210ff */
[----:B----4-:R-:W-:Y:S05]  /*cad0*/  @!P1 BRA `(.L_x_95) ;  /* 0xfffffffc00f09947 */ /* 0x010fea000383ffff */
[----:B------:R-:W-:Y:S05]  /*cae0*/  BRA `(.L_x_94) ;  /* 0xffffffcc00b07947 */ /* 0x000fea000383ffff */
.L_x_104:
[----:B-1----:R1:W2:Y:S02]  /*caf0*/  SYNCS.PHASECHK.TRANS64.TRYWAIT P1, [R2+URZ+0x40], R0 ;  /* 0x00004000020075a7 */ /* 0x0022a400080211ff */
[----:B--2---:R-:W-:Y:S05]  /*cb00*/  @!P1 NANOSLEEP.SYNCS 0x989680 ;  /* 0x009896800000995d */ /* 0x004fea0003900000 */
[----:B------:R-:W2:Y:S02]  /*cb10*/  @!P1 SYNCS.PHASECHK.TRANS64 P1, [R2+URZ+0x40], R0 ;  /* 0x00004000020095a7 */ /* 0x000ea400080210ff */
[----:B--2---:R-:W-:Y:S05]  /*cb20*/  @!P1 BRA `(.L_x_104) ;  /* 0xfffffffc00f09947 */ /* 0x004fea000383ffff */
[----:B------:R-:W-:Y:S05]  /*cb30*/  BRA `(.L_x_103) ;  /* 0xffffffd400e47947 */ /* 0x000fea000383ffff */
.L_x_112:
[----:B-1----:R1:W2:Y:S02]  /*cb40*/  SYNCS.PHASECHK.TRANS64.TRYWAIT P1, [R0+URZ+0x40], R5 ;  /* 0x00004005000075a7 */ /* 0x0022a400080211ff */
[----:B--2---:R-:W-:Y:S05]  /*cb50*/  @!P1 NANOSLEEP.SYNCS 0x989680 ;  /* 0x009896800000995d */ /* 0x004fea0003900000 */
[----:B------:R-:W2:Y:S02]  /*cb60*/  @!P1 SYNCS.PHASECHK.TRANS64 P1, [R0+URZ+0x40], R5 ;  /* 0x00004005000095a7 */ /* 0x000ea400080210ff */
[----:B--2---:R-:W-:Y:S05]  /*cb70*/  @!P1 BRA `(.L_x_112) ;  /* 0xfffffffc00f09947 */ /* 0x004fea000383ffff */
[----:B------:R-:W-:Y:S05]  /*cb80*/  BRA `(.L_x_111) ;  /* 0xffffffe000347947 */ /* 0x000fea000383ffff */
.L_x_120:
[----:B--2---:R2:W3:Y:S02]  /*cb90*/  SYNCS.PHASECHK.TRANS64.TRYWAIT P1, [R2+URZ+0x40], R3 ;  /* 0x00004003020075a7 */ /* 0x0044e400080211ff */
[----:B---3--:R-:W-:Y:S05]  /*cba0*/  @!P1 NANOSLEEP.SYNCS 0x989680 ;  /* 0x009896800000995d */ /* 0x008fea0003900000 */
[----:B------:R-:W3:Y:S02]  /*cbb0*/  @!P1 SYNCS.PHASECHK.TRANS64 P1, [R2+URZ+0x40], R3 ;  /* 0x00004003020095a7 */ /* 0x000ee400080210ff */
[----:B---3--:R-:W-:Y:S05]  /*cbc0*/  @!P1 BRA `(.L_x_120) ;  /* 0xfffffffc00f09947 */ /* 0x008fea000383ffff */
[----:B------:R-:W-:Y:S05]  /*cbd0*/  BRA `(.L_x_119) ;  /* 0xffffffe800807947 */ /* 0x000fea000383ffff */
        .weak           $__internal_0_$__cuda_sm10x_tcgen05_guardrail_trap_col_being_dealloced_not_returned_by_alloc
        .type           $__internal_0_$__cuda_sm10x_tcgen05_guardrail_trap_col_being_dealloced_not_returned_by_alloc,@function
        .size           $__internal_0_$__cuda_sm10x_tcgen05_guardrail_trap_col_being_dealloced_not_returned_by_alloc,($__internal_1_$__cuda_sm10x_tcgen05_guardrail_trap_phase_invalid_during_alloc - $__internal_0_$__cuda_sm10x_tcgen05_guardrail_trap_col_being_dealloced_not_returned_by_alloc)
$__internal_0_$__cuda_sm10x_tcgen05_guardrail_trap_col_being_dealloced_not_returned_by_alloc:
[----:B------:R-:W-:Y:S05]  /*cbe0*/  BPT.TRAP 0x1 ;  /* 0x000000040000795c */ /* 0x000fea0000300000 */
[----:B------:R-:W-:-:S04]  /*cbf0*/  HFMA2 R3, -RZ, RZ, 0, 0 ;  /* 0x00000000ff037431 */ /* 0x000fc800000001ff */
[----:B------:R-:W-:Y:S05]  /*cc00*/  RET.REL.NODEC R2 `(_ZN7cutlass13device_kernelINS_4conv6kernel13ConvUniversalINS1_16ConvProblemShapeILNS1_8OperatorE1ELi3EEENS1_10collective14CollectiveConvINS1_47MainloopSm100TmaUmmaWarpSpecializedImplicitGemmILS5_1ELi4ELi3ELi1ELi2EN4cute5tupleIJNSA_1CILi2EEENSC_ILi1EEESE_EEEEENSB_IJNSC_ILi64EEENSC_ILi128EEENSB_IJSH_EEEEEENS_10tfloat32_tESL_NSA_8TiledMMAINSA_8MMA_AtomIJNSA_17SM100_MMA_TF32_SSISL_SL_fLi64ELi128ELNSA_4UMMA5MajorE0ELSQ_1ELNSP_7ScaleInE0ELSR_0EEEEEENSA_6LayoutINSB_IJSE_SE_SE_EEENSB_IJNSC_ILi0EEESW_SW_EEEEENSB_IJNSA_10UnderscoreESZ_SZ_EEEEENS7_6detail27Sm100ImplicitGemmTileTraitsINSA_20SM90_TMA_LOAD_IM2COLENSA_14ComposedLayoutINSA_7SwizzleILi3ELi4ELi3EEENSA_18smem_ptr_flag_bitsILi32EEENSU_INSB_IJNSC_ILi8EEENSC_ILi32EEEEEENSB_IJS1B_SE_EEEEEEEvEENS13_INSA_23SM90_TMA_LOAD_MULTICASTENS15_INS16_ILi2ELi5ELi2EEES19_NSU_INSB_IJS1B_NSC_ILi4EEEEEENSB_IJSE_S1B_EEEEEEEvEEEENS_8epilogue10collective18CollectiveEpilogueINS1Q_23Sm100TmaWarpSpecializedILi4ELi2ELi16ELb1ELb0EEEJSK_NSB_IJNSU_ISH_SE_EENSU_IS1B_SE_EEEEESL_NSB_IJNSB_IJllllEEESE_SW_EEESL_S1Z_NS1Q_6fusion15FusionCallbacksIS1U_NS20_17LinearCombinationISL_fSL_fLNS_15FloatRoundStyleE2EEESK_S1X_JEEENSA_5SM1004TMEM4LOAD26SM100_TMEM_LOAD_16dp128b8xES14_S1F_NSA_17SM75_U32x4_LDSM_NENSA_21SM90_TMA_STORE_IM2COLES1F_NSA_17SM90_U32x4_STSM_NENSA_39AutoVectorizingCopyWithAssumedAlignmentILi128EEEEEEvvEEEEvNT_6ParamsE) ;  /* 0xffffff3002fc7950 */ /* 0x000fea0003c3ffff */
        .weak           $__internal_1_$__cuda_sm10x_tcgen05_guardrail_trap_phase_invalid_during_alloc
        .type           $__internal_1_$__cuda_sm10x_tcgen05_guardrail_trap_phase_invalid_during_alloc,@function
        .size           $__internal_1_$__cuda_sm10x_tcgen05_guardrail_trap_phase_invalid_during_alloc,($__internal_2_$__cuda_sm10x_tcgen05_guardrail_trap_unallocated_columns_being_dealloced - $__internal_1_$__cuda_sm10x_tcgen05_guardrail_trap_phase_invalid_during_alloc)
$__internal_1_$__cuda_sm10x_tcgen05_guardrail_trap_phase_invalid_during_alloc:
[----:B------:R-:W-:Y:S05]  /*cc10*/  BPT.TRAP 0x1 ;  /* 0x000000040000795c */ /* 0x000fea0000300000 */
[----:B------:R-:W-:-:S04]  /*cc20*/  MOV R5, 0x0 ;  /* 0x0000000000057802 */ /* 0x000fc80000000f00 */
[----:B------:R-:W-:Y:S05]  /*cc30*/  RET.REL.NODEC R4 `(_ZN7cutlass13device_kernelINS_4conv6kernel13ConvUniversalINS1_16ConvProblemShapeILNS1_8OperatorE1ELi3EEENS1_10collective14CollectiveConvINS1_47MainloopSm100TmaUmmaWarpSpecializedImplicitGemmILS5_1ELi4ELi3ELi1ELi2EN4cute5tupleIJNSA_1CILi2EEENSC_ILi1EEESE_EEEEENSB_IJNSC_ILi64EEENSC_ILi128EEENSB_IJSH_EEEEEENS_10tfloat32_tESL_NSA_8TiledMMAINSA_8MMA_AtomIJNSA_17SM100_MMA_TF32_SSISL_SL_fLi64ELi128ELNSA_4UMMA5MajorE0ELSQ_1ELNSP_7ScaleInE0ELSR_0EEEEEENSA_6LayoutINSB_IJSE_SE_SE_EEENSB_IJNSC_ILi0EEESW_SW_EEEEENSB_IJNSA_10UnderscoreESZ_SZ_EEEEENS7_6detail27Sm100ImplicitGemmTileTraitsINSA_20SM90_TMA_LOAD_IM2COLENSA_14ComposedLayoutINSA_7SwizzleILi3ELi4ELi3EEENSA_18smem_ptr_flag_bitsILi32EEENSU_INSB_IJNSC_ILi8EEENSC_ILi32EEEEEENSB_IJS1B_SE_EEEEEEEvEENS13_INSA_23SM90_TMA_LOAD_MULTICASTENS15_INS16_ILi2ELi5ELi2EEES19_NSU_INSB_IJS1B_NSC_ILi4EEEEEENSB_IJSE_S1B_EEEEEEEvEEEENS_8epilogue10collective18CollectiveEpilogueINS1Q_23Sm100TmaWarpSpecializedILi4ELi2ELi16ELb1ELb0EEEJSK_NSB_IJNSU_ISH_SE_EENSU_IS1B_SE_EEEEESL_NSB_IJNSB_IJllllEEESE_SW_EEESL_S1Z_NS1Q_6fusion15FusionCallbacksIS1U_NS20_17LinearCombinationISL_fSL_fLNS_15FloatRoundStyleE2EEESK_S1X_JEEENSA_5SM1004TMEM4LOAD26SM100_TMEM_LOAD_16dp128b8xES14_S1F_NSA_17SM75_U32x4_LDSM_NENSA_21SM90_TMA_STORE_IM2COLES1F_NSA_17SM90_U32x4_STSM_NENSA_39AutoVectorizingCopyWithAssumedAlignmentILi128EEEEEEvvEEEEvNT_6ParamsE) ;  /* 0xffffff3004f07950 */ /* 0x000fea0003c3ffff */
        .weak           $__internal_2_$__cuda_sm10x_tcgen05_guardrail_trap_unallocated_columns_being_dealloced
        .type           $__internal_2_$__cuda_sm10x_tcgen05_guardrail_trap_unallocated_columns_being_dealloced,@function
        .size           $__internal_2_$__cuda_sm10x_tcgen05_guardrail_trap_unallocated_columns_being_dealloced,(.L_x_173 - $__internal_2_$__cuda_sm10x_tcgen05_guardrail_trap_unallocated_columns_being_dealloced)
$__internal_2_$__cuda_sm10x_tcgen05_guardrail_trap_unallocated_columns_being_dealloced:
[----:B------:R-:W-:Y:S05]  /*cc40*/  BPT.TRAP 0x1 ;  /* 0x000000040000795c */ /* 0x000fea0000300000 */
[----:B------:R-:W-:-:S04]  /*cc50*/  HFMA2 R3, -RZ, RZ, 0, 0 ;  /* 0x00000000ff037431 */ /* 0x000fc800000001ff */
[----:B------:R-:W-:Y:S05]  /*cc60*/  RET.REL.NODEC R2 `(_ZN7cutlass13device_kernelINS_4conv6kernel13ConvUniversalINS1_16ConvProblemShapeILNS1_8OperatorE1ELi3EEENS1_10collective14CollectiveConvINS1_47MainloopSm100TmaUmmaWarpSpecializedImplicitGemmILS5_1ELi4ELi3ELi1ELi2EN4cute5tupleIJNSA_1CILi2EEENSC_ILi1EEESE_EEEEENSB_IJNSC_ILi64EEENSC_ILi128EEENSB_IJSH_EEEEEENS_10tfloat32_tESL_NSA_8TiledMMAINSA_8MMA_AtomIJNSA_17SM100_MMA_TF32_SSISL_SL_fLi64ELi128ELNSA_4UMMA5MajorE0ELSQ_1ELNSP_7ScaleInE0ELSR_0EEEEEENSA_6LayoutINSB_IJSE_SE_SE_EEENSB_IJNSC_ILi0EEESW_SW_EEEEENSB_IJNSA_10UnderscoreESZ_SZ_EEEEENS7_6detail27Sm100ImplicitGemmTileTraitsINSA_20SM90_TMA_LOAD_IM2COLENSA_14ComposedLayoutINSA_7SwizzleILi3ELi4ELi3EEENSA_18smem_ptr_flag_bitsILi32EEENSU_INSB_IJNSC_ILi8EEENSC_ILi32EEEEEENSB_IJS1B_SE_EEEEEEEvEENS13_INSA_23SM90_TMA_LOAD_MULTICASTENS15_INS16_ILi2ELi5ELi2EEES19_NSU_INSB_IJS1B_NSC_ILi4EEEEEENSB_IJSE_S1B_EEEEEEEvEEEENS_8epilogue10collective18CollectiveEpilogueINS1Q_23Sm100TmaWarpSpecializedILi4ELi2ELi16ELb1ELb0EEEJSK_NSB_IJNSU_ISH_SE_EENSU_IS1B_SE_EEEEESL_NSB_IJNSB_IJllllEEESE_SW_EEESL_S1Z_NS1Q_6fusion15FusionCallbacksIS1U_NS20_17LinearCombinationISL_fSL_fLNS_15FloatRoundStyleE2EEESK_S1X_JEEENSA_5SM1004TMEM4LOAD26SM100_TMEM_LOAD_16dp128b8xES14_S1F_NSA_17SM75_U32x4_LDSM_NENSA_21SM90_TMA_STORE_IM2COLES1F_NSA_17SM90_U32x4_STSM_NENSA_39AutoVectorizingCopyWithAssumedAlignmentILi128EEEEEEvvEEEEvNT_6ParamsE) ;  /* 0xffffff3002e47950 */ /* 0x000fea0003c3ffff */
.L_x_172:
[----:B------:R-:W-:-:S00]  /*cc70*/  BRA `(.L_x_172) ;  /* 0xfffffffc00fc7947 */ /* 0x000fc0000383ffff */
[----:B------:R-:W-:-:S00]  /*cc80*/  NOP ;  /* 0x0000000000007918 */ /* 0x000fc00000000000 */
[----:B------:R-:W-:-:S00]  /*cc90*/  NOP ;  /* 0x0000000000007918 */ /* 0x000fc00000000000 */
[----:B------:R-:W-:-:S00]  /*cca0*/  NOP ;  /* 0x0000000000007918 */ /* 0x000fc00000000000 */
[----:B------:R-:W-:-:S00]  /*ccb0*/  NOP ;  /* 0x0000000000007918 */ /* 0x000fc00000000000 */
[----:B------:R-:W-:-:S00]  /*ccc0*/  NOP ;  /* 0x0000000000007918 */ /* 0x000fc00000000000 */
[----:B------:R-:W-:-:S00]  /*ccd0*/  NOP ;  /* 0x0000000000007918 */ /* 0x000fc00000000000 */
[----:B------:R-:W-:-:S00]  /*cce0*/  NOP ;  /* 0x0000000000007918 */ /* 0x000fc00000000000 */
[----:B------:R-:W-:-:S00]  /*ccf0*/  NOP ;  /* 0x0000000000007918 */ /* 0x000fc00000000000 */
.L_x_173:


//--------------------- .nv.global.init           --------------------------
	.section	.nv.global.init,"aw",@progbits
.nv.global.init:
	.type		$str$29,@object
	.size		$str$29,($str$30 - $str$29)
$str$29:
        /*0000*/ 	.byte	0x28, 0x61, 0x64, 0x64, 0x72, 0x65, 0x73, 0x73, 0x20, 0x26, 0x20, 0x6d, 0x61, 0x73, 0x6b, 0x29
        /*0010*/ 	.byte	0x20, 0x3d, 0x3d, 0x20, 0x30, 0x00
	.type		$str$30,@object
	.size		$str$30,($str$28 - $str$30)
$str$30:
        /*0016*/ 	.byte	0x2f, 0x74, 0x6d, 0x70, 0x2f, 0x63, 0x75, 0x74, 0x6c, 0x61, 0x73, 0x73, 0x5f, 0x73, 0x77, 0x65
        /*0026*/ 	.byte	0x65, 0x70, 0x5f, 0x73, 0x72, 0x63, 0x2f, 0x69, 0x6e, 0x63, 0x6c, 0x75, 0x64, 0x65, 0x2f, 0x63
        /*0036*/ 	.byte	0x75, 0x74, 0x65, 0x2f, 0x70, 0x6f, 0x69, 0x6e, 0x74, 0x65, 0x72, 0x5f, 0x66, 0x6c, 0x61, 0x67
        /*0046*/ 	.byte	0x67, 0x65, 0x64, 0x2e, 0x68, 0x70, 0x70, 0x00
	.type		$str$28,@object
	.size		$str$28,($str$27 - $str$28)
$str$28:
        /*004e*/ 	.byte	0x2f, 0x74, 0x6d, 0x70, 0x2f, 0x63, 0x75, 0x74, 0x6c, 0x61, 0x73, 0x73, 0x5f, 0x73, 0x77, 0x65
        /*005e*/ 	.byte	0x65, 0x70, 0x5f, 0x73, 0x72, 0x63, 0x2f, 0x69, 0x6e, 0x63, 0x6c, 0x75, 0x64, 0x65, 0x2f, 0x63
        /*006e*/ 	.byte	0x75, 0x74, 0x65, 0x2f, 0x61, 0x74, 0x6f, 0x6d, 0x2f, 0x63, 0x6f, 0x70, 0x79, 0x5f, 0x74, 0x72
        /*007e*/ 	.byte	0x61, 0x69, 0x74, 0x73, 0x5f, 0x73, 0x6d, 0x31, 0x30, 0x30, 0x2e, 0x68, 0x70, 0x70, 0x00
	.type		$str$27,@object
	.size		$str$27,(__unnamed_1 - $str$27)
$str$27:
        /*008d*/ 	.byte	0x28, 0x28, 0x75, 0x69, 0x6e, 0x74, 0x33, 0x32, 0x5f, 0x74, 0x28, 0x74, 0x68, 0x72, 0x65, 0x61
        /*009d*/ 	.byte	0x64, 0x49, 0x64, 0x78, 0x2e, 0x78, 0x29, 0x20, 0x2f, 0x20, 0x33, 0x32, 0x29, 0x20, 0x25, 0x20
        /*00ad*/ 	.byte	0x34, 0x29, 0x20, 0x3d, 0x3d, 0x20, 0x28, 0x28, 0x28, 0x74, 0x6d, 0x65, 0x6d, 0x5f, 0x61, 0x64
        /*00bd*/ 	.byte	0x64, 0x72, 0x20, 0x3e, 0x3e, 0x20, 0x31, 0x36, 0x29, 0x20, 0x2f, 0x20, 0x33, 0x32, 0x29, 0x20
        /*00cd*/ 	.byte	0x25, 0x20, 0x34, 0x29, 0x00
	.type		__unnamed_1,@object
	.size		__unnamed_1,(__unnamed_2 - __unnamed_1)
__unnamed_1:
        /*00d2*/ 	.byte	0x61, 0x75, 0x74, 0x6f, 0x20, 0x63, 0x75, 0x74, 0x65, 0x3a, 0x3a, 0x61, 0x73, 0x5f, 0x70, 0x6f
        /* <DEDUP_REMOVED lines=24> */
        /*0262*/ 	.byte	0x30, 0x34, 0x38, 0x3e, 0x3e, 0x3e, 0x3e, 0x5d, 0x00
	.type		__unnamed_2,@object
	.size		__unnamed_2,(.L_2 - __unnamed_2)
__unnamed_2:
        /* <DEDUP_REMOVED lines=45> */
        /*053b*/ 	.byte	0x3e, 0x3e, 0x3e, 0x5d, 0x00
.L_2:


//--------------------- .nv.shared._ZN7cutlass13device_kernelINS_4conv6kernel13ConvUniversalINS1_16ConvProblemShapeILNS1_8OperatorE1ELi3EEENS1_10collective14CollectiveConvINS1_47MainloopSm100TmaUmmaWarpSpecializedImplicitGemmILS5_1ELi4ELi3ELi1ELi2EN4cute5tupleIJNSA_1CILi2EEENSC_ILi1EEESE_EEEEENSB_IJNSC_ILi64EEENSC_ILi128EEENSB_IJSH_EEEEEENS_10tfloat32_tESL_NSA_8TiledMMAINSA_8MMA_AtomIJNSA_17SM100_MMA_TF32_SSISL_SL_fLi64ELi128ELNSA_4UMMA5MajorE0ELSQ_1ELNSP_7ScaleInE0ELSR_0EEEEEENSA_6LayoutINSB_IJSE_SE_SE_EEENSB_IJNSC_ILi0EEESW_SW_EEEEENSB_IJNSA_10UnderscoreESZ_SZ_EEEEENS7_6detail27Sm100ImplicitGemmTileTraitsINSA_20SM90_TMA_LOAD_IM2COLENSA_14ComposedLayoutINSA_7SwizzleILi3ELi4ELi3EEENSA_18smem_ptr_flag_bitsILi32EEENSU_INSB_IJNSC_ILi8EEENSC_ILi32EEEEEENSB_IJS1B_SE_EEEEEEEvEENS13_INSA_23SM90_TMA_LOAD_MULTICASTENS15_INS16_ILi2ELi5ELi2EEES19_NSU_INSB_IJS1B_NSC_ILi4EEEEEENSB_IJSE_S1B_EEEEEEEvEEEENS_8epilogue10collective18CollectiveEpilogueINS1Q_23Sm100TmaWarpSpecializedILi4ELi2ELi16ELb1ELb0EEEJSK_NSB_IJNSU_ISH_SE_EENSU_IS1B_SE_EEEEESL_NSB_IJNSB_IJllllEEESE_SW_EEESL_S1Z_NS1Q_6fusion15FusionCallbacksIS1U_NS20_17LinearCombinationISL_fSL_fLNS_15FloatRoundStyleE2EEESK_S1X_JEEENSA_5SM1004TMEM4LOAD26SM100_TMEM_LOAD_16dp128b8xES14_S1F_NSA_17SM75_U32x4_LDSM_NENSA_21SM90_TMA_STORE_IM2COLES1F_NSA_17SM90_U32x4_STSM_NENSA_39AutoVectorizingCopyWithAssumedAlignmentILi128EEEEEEvvEEEEvNT_6ParamsE --------------------------
	.section	.nv.shared._ZN7cutlass13device_kernelINS_4conv6kernel13ConvUniversalINS1_16ConvProblemShapeILNS1_8OperatorE1ELi3EEENS1_10collective14CollectiveConvINS1_47MainloopSm100TmaUmmaWarpSpecializedImplicitGemmILS5_1ELi4ELi3ELi1ELi2EN4cute5tupleIJNSA_1CILi2EEENSC_ILi1EEESE_EEEEENSB_IJNSC_ILi64EEENSC_ILi128EEENSB_IJSH_EEEEEENS_10tfloat32_tESL_NSA_8TiledMMAINSA_8MMA_AtomIJNSA_17SM100_MMA_TF32_SSISL_SL_fLi64ELi128ELNSA_4UMMA5MajorE0ELSQ_1ELNSP_7ScaleInE0ELSR_0EEEEEENSA_6LayoutINSB_IJSE_SE_SE_EEENSB_IJNSC_ILi0EEESW_SW_EEEEENSB_IJNSA_10UnderscoreESZ_SZ_EEEEENS7_6detail27Sm100ImplicitGemmTileTraitsINSA_20SM90_TMA_LOAD_IM2COLENSA_14ComposedLayoutINSA_7SwizzleILi3ELi4ELi3EEENSA_18smem_ptr_flag_bitsILi32EEENSU_INSB_IJNSC_ILi8EEENSC_ILi32EEEEEENSB_IJS1B_SE_EEEEEEEvEENS13_INSA_23SM90_TMA_LOAD_MULTICASTENS15_INS16_ILi2ELi5ELi2EEES19_NSU_INSB_IJS1B_NSC_ILi4EEEEEENSB_IJSE_S1B_EEEEEEEvEEEENS_8epilogue10collective18CollectiveEpilogueINS1Q_23Sm100TmaWarpSpecializedILi4ELi2ELi16ELb1ELb0EEEJSK_NSB_IJNSU_ISH_SE_EENSU_IS1B_SE_EEEEESL_NSB_IJNSB_IJllllEEESE_SW_EEESL_S1Z_NS1Q_6fusion15FusionCallbacksIS1U_NS20_17LinearCombinationISL_fSL_fLNS_15FloatRoundStyleE2EEESK_S1X_JEEENSA_5SM1004TMEM4LOAD26SM100_TMEM_LOAD_16dp128b8xES14_S1F_NSA_17SM75_U32x4_LDSM_NENSA_21SM90_TMA_STORE_IM2COLES1F_NSA_17SM90_U32x4_STSM_NENSA_39AutoVectorizingCopyWithAssumedAlignmentILi128EEEEEEvvEEEEvNT_6ParamsE,"aw",@nobits
	.sectionflags	@""
	.align	16
	.zero		1024


//--------------------- .nv.shared.reserved.0     --------------------------
	.section	.nv.shared.reserved.0,"aw",@nobits
	.weak		__nv_reservedSMEM_offset_0_alias
	.size		__nv_reservedSMEM_offset_0_alias, 0, 64
	.other		__nv_reservedSMEM_offset_0_alias,@"STO_CUDA_RESERVED_SHARED STV_DEFAULT"
__nv_reservedSMEM_offset_0_alias:
	.zero		0
.nv.shared.reserved.0:
	.zero		64
	.weak		__nv_reservedSMEM_tcgen05_partition
	.type		__nv_reservedSMEM_tcgen05_partition,@object
	.size		__nv_reservedSMEM_tcgen05_partition,(.L_0 - __nv_reservedSMEM_tcgen05_partition)
__nv_reservedSMEM_tcgen05_partition:
	.zero		32
.L_0:


//--------------------- .nv.global                --------------------------
	.section	.nv.global,"aw",@nobits
.nv.global:
	.type		_ZN39_INTERNAL_053b0525_4_k_cu_10bf798b_34464cute1_E,@object
	.size		_ZN39_INTERNAL_053b0525_4_k_cu_10bf798b_34464cute1_E,(_ZN39_INTERNAL_053b0525_4_k_cu_10bf798b_34464cuda3std3__45__cpo6cbeginE - _ZN39_INTERNAL_053b0525_4_k_cu_10bf798b_34464cute1_E)
_ZN39_INTERNAL_053b0525_4_k_cu_10bf798b_34464cute1_E:
	.zero		1
	.type		_ZN39_INTERNAL_053b0525_4_k_cu_10bf798b_34464cuda3std3__45__cpo6cbeginE,@object
	.size		_ZN39_INTERNAL_053b0525_4_k_cu_10bf798b_34464cuda3std3__45__cpo6cbeginE,(_ZN39_INTERNAL_053b0525_4_k_cu_10bf798b_34464cuda3std3__48in_placeE - _ZN39_INTERNAL_053b0525_4_k_cu_10bf798b_34464cuda3std3__45__cpo6cbeginE)
_ZN39_INTERNAL_053b0525_4_k_cu_10bf798b_34464cuda3std3__45__cpo6cbeginE:
	.zero		1
	.type		_ZN39_INTERNAL_053b0525_4_k_cu_10bf798b_34464cuda3std3__48in_placeE,@object
	.size		_ZN39_INTERNAL_053b0525_4_k_cu_10bf798b_34464cuda3std3__48in_placeE,(_ZN39_INTERNAL_053b0525_4_k_cu_10bf798b_34464cuda3std6ranges3__45__cpo9iter_moveE - _ZN39_INTERNAL_053b0525_4_k_cu_10bf798b_34464cuda3std3__48in_placeE)
_ZN39_INTERNAL_053b0525_4_k_cu_10bf798b_34464cuda3std3__48in_placeE:
	.zero		1
	.type		_ZN39_INTERNAL_053b0525_4_k_cu_10bf798b_34464cuda3std6ranges3__45__cpo9iter_moveE,@object
	.size		_ZN39_INTERNAL_053b0525_4_k_cu_10bf798b_34464cuda3std6ranges3__45__cpo9iter_moveE,(_ZN39_INTERNAL_053b0525_4_k_cu_10bf798b_34464cuda3std3__45__cpo5beginE - _ZN39_INTERNAL_053b0525_4_k_cu_10bf798b_34464cuda3std6ranges3__45__cpo9iter_moveE)
_ZN39_INTERNAL_053b0525_4_k_cu_10bf798b_34464cuda3std6ranges3__45__cpo9iter_moveE:
	.zero		1
	.type		_ZN39_INTERNAL_053b0525_4_k_cu_10bf798b_34464cuda3std3__45__cpo5beginE,@object
	.size		_ZN39_INTERNAL_053b0525_4_k_cu_10bf798b_34464cuda3std3__45__cpo5beginE,(_ZN39_INTERNAL_053b0525_4_k_cu_10bf798b_34464cuda3std3__441_GLOBAL__N__053b0525_4_k_cu_10bf798b_34466ignoreE - _ZN39_INTERNAL_053b0525_4_k_cu_10bf798b_34464cuda3std3__45__cpo5beginE)
_ZN39_INTERNAL_053b0525_4_k_cu_10bf798b_34464cuda3std3__45__cpo5beginE:
	.zero		1
	.type		_ZN39_INTERNAL_053b0525_4_k_cu_10bf798b_34464cuda3std3__441_GLOBAL__N__053b0525_4_k_cu_10bf798b_34466ignoreE,@object
	.size		_ZN39_INTERNAL_053b0525_4_k_cu_10bf798b_34464cuda3std3__441_GLOBAL__N__053b0525_4_k_cu_10bf798b_34466ignoreE,(_ZN39_INTERNAL_053b0525_4_k_cu_10bf798b_34464cute7productE - _ZN39_INTERNAL_053b0525_4_k_cu_10bf798b_34464cuda3std3__441_GLOBAL__N__053b0525_4_k_cu_10bf798b_34466ignoreE)
_ZN39_INTERNAL_053b0525_4_k_cu_10bf798b_34464cuda3std3__441_GLOBAL__N__053b0525_4_k_cu_10bf798b_34466ignoreE:
	.zero		1
	.type		_ZN39_INTERNAL_053b0525_4_k_cu_10bf798b_34464cute7productE,@object
	.size		_ZN39_INTERNAL_053b0525_4_k_cu_10bf798b_34464cute7productE,(_ZN39_INTERNAL_053b0525_4_k_cu_10bf798b_34464cuda3std3__45__cpo3endE - _ZN39_INTERNAL_053b0525_4_k_cu_10bf798b_34464cute7productE)
_ZN39_INTERNAL_053b0525_4_k_cu_10bf798b_34464cute7productE:
	.zero		1
	.type		_ZN39_INTERNAL_053b0525_4_k_cu_10bf798b_34464cuda3std3__45__cpo3endE,@object
	.size		_ZN39_INTERNAL_053b0525_4_k_cu_10bf798b_34464cuda3std3__45__cpo3endE,(_ZN39_INTERNAL_053b0525_4_k_cu_10bf798b_34464cuda3std3__419piecewise_constructE - _ZN39_INTERNAL_053b0525_4_k_cu_10bf798b_34464cuda3std3__45__cpo3endE)
_ZN39_INTERNAL_053b0525_4_k_cu_10bf798b_34464cuda3std3__45__cpo3endE:
	.zero		1
	.type		_ZN39_INTERNAL_053b0525_4_k_cu_10bf798b_34464cuda3std3__419piecewise_constructE,@object
	.size		_ZN39_INTERNAL_053b0525_4_k_cu_10bf798b_34464cuda3std3__419piecewise_constructE,(_ZN39_INTERNAL_053b0525_4_k_cu_10bf798b_34464cuda3std3__45__cpo4cendE - _ZN39_INTERNAL_053b0525_4_k_cu_10bf798b_34464cuda3std3__419piecewise_constructE)
_ZN39_INTERNAL_053b0525_4_k_cu_10bf798b_34464cuda3std3__419piecewise_constructE:
	.zero		1
	.type		_ZN39_INTERNAL_053b0525_4_k_cu_10bf798b_34464cuda3std3__45__cpo4cendE,@object
	.size		_ZN39_INTERNAL_053b0525_4_k_cu_10bf798b_34464cuda3std3__45__cpo4cendE,(_ZN39_INTERNAL_053b0525_4_k_cu_10bf798b_34464cuda3std6ranges3__45__cpo4swapE - _ZN39_INTERNAL_053b0525_4_k_cu_10bf798b_34464cuda3std3__45__cpo4cendE)
_ZN39_INTERNAL_053b0525_4_k_cu_10bf798b_34464cuda3std3__45__cpo4cendE:
	.zero		1
	.type		_ZN39_INTERNAL_053b0525_4_k_cu_10bf798b_34464cuda3std6ranges3__45__cpo4swapE,@object
	.size		_ZN39_INTERNAL_053b0525_4_k_cu_10bf798b_34464cuda3std6ranges3__45__cpo4swapE,(.L_10 - _ZN39_INTERNAL_053b0525_4_k_cu_10bf798b_34464cuda3std6ranges3__45__cpo4swapE)
_ZN39_INTERNAL_053b0525_4_k_cu_10bf798b_34464cuda3std6ranges3__45__cpo4swapE:
	.zero		1
.L_10:


//--------------------- .nv.constant0._ZN7cutlass13device_kernelINS_4conv6kernel13ConvUniversalINS1_16ConvProblemShapeILNS1_8OperatorE1ELi3EEENS1_10collective14CollectiveConvINS1_47MainloopSm100TmaUmmaWarpSpecializedImplicitGemmILS5_1ELi4ELi3ELi1ELi2EN4cute5tupleIJNSA_1CILi2EEENSC_ILi1EEESE_EEEEENSB_IJNSC_ILi64EEENSC_ILi128EEENSB_IJSH_EEEEEENS_10tfloat32_tESL_NSA_8TiledMMAINSA_8MMA_AtomIJNSA_17SM100_MMA_TF32_SSISL_SL_fLi64ELi128ELNSA_4UMMA5MajorE0ELSQ_1ELNSP_7ScaleInE0ELSR_0EEEEEENSA_6LayoutINSB_IJSE_SE_SE_EEENSB_IJNSC_ILi0EEESW_SW_EEEEENSB_IJNSA_10UnderscoreESZ_SZ_EEEEENS7_6detail27Sm100ImplicitGemmTileTraitsINSA_20SM90_TMA_LOAD_IM2COLENSA_14ComposedLayoutINSA_7SwizzleILi3ELi4ELi3EEENSA_18smem_ptr_flag_bitsILi32EEENSU_INSB_IJNSC_ILi8EEENSC_ILi32EEEEEENSB_IJS1B_SE_EEEEEEEvEENS13_INSA_23SM90_TMA_LOAD_MULTICASTENS15_INS16_ILi2ELi5ELi2EEES19_NSU_INSB_IJS1B_NSC_ILi4EEEEEENSB_IJSE_S1B_EEEEEEEvEEEENS_8epilogue10collective18CollectiveEpilogueINS1Q_23Sm100TmaWarpSpecializedILi4ELi2ELi16ELb1ELb0EEEJSK_NSB_IJNSU_ISH_SE_EENSU_IS1B_SE_EEEEESL_NSB_IJNSB_IJllllEEESE_SW_EEESL_S1Z_NS1Q_6fusion15FusionCallbacksIS1U_NS20_17LinearCombinationISL_fSL_fLNS_15FloatRoundStyleE2EEESK_S1X_JEEENSA_5SM1004TMEM4LOAD26SM100_TMEM_LOAD_16dp128b8xES14_S1F_NSA_17SM75_U32x4_LDSM_NENSA_21SM90_TMA_STORE_IM2COLES1F_NSA_17SM90_U32x4_STSM_NENSA_39AutoVectorizingCopyWithAssumedAlignmentILi128EEEEEEvvEEEEvNT_6ParamsE --------------------------
	.section	.nv.constant0._ZN7cutlass13device_kernelINS_4conv6kernel13ConvUniversalINS1_16ConvProblemShapeILNS1_8OperatorE1ELi3EEENS1_10collective14CollectiveConvINS1_47MainloopSm100TmaUmmaWarpSpecializedImplicitGemmILS5_1ELi4ELi3ELi1ELi2EN4cute5tupleIJNSA_1CILi2EEENSC_ILi1EEESE_EEEEENSB_IJNSC_ILi64EEENSC_ILi128EEENSB_IJSH_EEEEEENS_10tfloat32_tESL_NSA_8TiledMMAINSA_8MMA_AtomIJNSA_17SM100_MMA_TF32_SSISL_SL_fLi64ELi128ELNSA_4UMMA5MajorE0ELSQ_1ELNSP_7ScaleInE0ELSR_0EEEEEENSA_6LayoutINSB_IJSE_SE_SE_EEENSB_IJNSC_ILi0EEESW_SW_EEEEENSB_IJNSA_10UnderscoreESZ_SZ_EEEEENS7_6detail27Sm100ImplicitGemmTileTraitsINSA_20SM90_TMA_LOAD_IM2COLENSA_14ComposedLayoutINSA_7SwizzleILi3ELi4ELi3EEENSA_18smem_ptr_flag_bitsILi32EEENSU_INSB_IJNSC_ILi8EEENSC_ILi32EEEEEENSB_IJS1B_SE_EEEEEEEvEENS13_INSA_23SM90_TMA_LOAD_MULTICASTENS15_INS16_ILi2ELi5ELi2EEES19_NSU_INSB_IJS1B_NSC_ILi4EEEEEENSB_IJSE_S1B_EEEEEEEvEEEENS_8epilogue10collective18CollectiveEpilogueINS1Q_23Sm100TmaWarpSpecializedILi4ELi2ELi16ELb1ELb0EEEJSK_NSB_IJNSU_ISH_SE_EENSU_IS1B_SE_EEEEESL_NSB_IJNSB_IJllllEEESE_SW_EEESL_S1Z_NS1Q_6fusion15FusionCallbacksIS1U_NS20_17LinearCombinationISL_fSL_fLNS_15FloatRoundStyleE2EEESK_S1X_JEEENSA_5SM1004TMEM4LOAD26SM100_TMEM_LOAD_16dp128b8xES14_S1F_NSA_17SM75_U32x4_LDSM_NENSA_21SM90_TMA_STORE_IM2COLES1F_NSA_17SM90_U32x4_STSM_NENSA_39AutoVectorizingCopyWithAssumedAlignmentILi128EEEEEEvvEEEEvNT_6ParamsE,"a",@progbits
	.sectionflags	@""
	.align	4
.nv.constant0._ZN7cutlass13device_kernelINS_4conv6kernel13ConvUniversalINS1_16ConvProblemShapeILNS1_8OperatorE1ELi3EEENS1_10collective14CollectiveConvINS1_47MainloopSm100TmaUmmaWarpSpecializedImplicitGemmILS5_1ELi4ELi3ELi1ELi2EN4cute5tupleIJNSA_1CILi2EEENSC_ILi1EEESE_EEEEENSB_IJNSC_ILi64EEENSC_ILi128EEENSB_IJSH_EEEEEENS_10tfloat32_tESL_NSA_8TiledMMAINSA_8MMA_AtomIJNSA_17SM100_MMA_TF32_SSISL_SL_fLi64ELi128ELNSA_4UMMA5MajorE0ELSQ_1ELNSP_7ScaleInE0ELSR_0EEEEEENSA_6LayoutINSB_IJSE_SE_SE_EEENSB_IJNSC_ILi0EEESW_SW_EEEEENSB_IJNSA_10UnderscoreESZ_SZ_EEEEENS7_6detail27Sm100ImplicitGemmTileTraitsINSA_20SM90_TMA_LOAD_IM2COLENSA_14ComposedLayoutINSA_7SwizzleILi3ELi4ELi3EEENSA_18smem_ptr_flag_bitsILi32EEENSU_INSB_IJNSC_ILi8EEENSC_ILi32EEEEEENSB_IJS1B_SE_EEEEEEEvEENS13_INSA_23SM90_TMA_LOAD_MULTICASTENS15_INS16_ILi2ELi5ELi2EEES19_NSU_INSB_IJS1B_NSC_ILi4EEEEEENSB_IJSE_S1B_EEEEEEEvEEEENS_8epilogue10collective18CollectiveEpilogueINS1Q_23Sm100TmaWarpSpecializedILi4ELi2ELi16ELb1ELb0EEEJSK_NSB_IJNSU_ISH_SE_EENSU_IS1B_SE_EEEEESL_NSB_IJNSB_IJllllEEESE_SW_EEESL_S1Z_NS1Q_6fusion15FusionCallbacksIS1U_NS20_17LinearCombinationISL_fSL_fLNS_15FloatRoundStyleE2EEESK_S1X_JEEENSA_5SM1004TMEM4LOAD26SM100_TMEM_LOAD_16dp128b8xES14_S1F_NSA_17SM75_U32x4_LDSM_NENSA_21SM90_TMA_STORE_IM2COLES1F_NSA_17SM90_U32x4_STSM_NENSA_39AutoVectorizingCopyWithAssumedAlignmentILi128EEEEEEvvEEEEvNT_6ParamsE:
	.zero		3200


//--------------------- SYMBOLS --------------------------

	.type		.nv.reservedSmem.offset0,@object
	.size		.nv.reservedSmem.offset0,0x4
	.type		.nv.reservedSmem.cap,@object
	.size		.nv.reservedSmem.cap,0x4
	.type		__assertfail,@function
